	.target	sm_90a

	.elftype	@"ET_EXEC"


//--------------------- .note.nv.tkinfo           --------------------------
	.section	.note.nv.tkinfo,"",@"SHT_NOTE"
	.sectionflags	@"SHF_NOTE_NV_TKINFO"
	.tkinfo
        /*0018*/ 	.word	0x00000002
        /*0030*/ 	.string	""
        /*0030*/ 	.string	"ptxas"
        /*0030*/ 	.string	"Cuda compilation tools, release 13.0, V13.0.88"
        /*0030*/ 	.string	"Build cuda_13.0.r13.0/compiler.36424714_0"
        /*0030*/ 	.string	"-v  -suppress-debug-info  -lineinfo  -arch sm_90a "



//--------------------- .note.nv.cuinfo           --------------------------
	.section	.note.nv.cuinfo,"",@"SHT_NOTE"
	.sectionflags	@"SHF_NOTE_NV_CUINFO"
        /*0018*/ 	.short	0x0002
        /*001a*/ 	.short	0x005a
        /*001c*/ 	.short	0x0082
	.zero		2


//--------------------- .nv.info                  --------------------------
	.section	.nv.info,"",@"SHT_CUDA_INFO"
	.align	4


	//----- nvinfo : EIATTR_REGCOUNT
	.align		4
        /*0000*/ 	.byte	0x04, 0x2f
        /*0002*/ 	.short	(.L_1 - .L_0)
	.align		4
.L_0:
        /*0004*/ 	.word	index@(matmul_kernel)
        /*0008*/ 	.word	0x000000ff


	//----- nvinfo : EIATTR_FRAME_SIZE
	.align		4
.L_1:
        /*000c*/ 	.byte	0x04, 0x11
        /*000e*/ 	.short	(.L_3 - .L_2)
	.align		4
.L_2:
        /*0010*/ 	.word	index@(matmul_kernel)
        /*0014*/ 	.word	0x00001808


	//----- nvinfo : EIATTR_MIN_STACK_SIZE
	.align		4
.L_3:
        /*0018*/ 	.byte	0x04, 0x12
        /*001a*/ 	.short	(.L_5 - .L_4)
	.align		4
.L_4:
        /*001c*/ 	.word	index@(matmul_kernel)
        /*0020*/ 	.word	0x00001808
.L_5:


//--------------------- .nv.compat                --------------------------
	.section	.nv.compat,"",@"SHT_CUDA_COMPAT_INFO"
	.align	4
        /*0000*/ 	.byte	0x02, 0x09, 0x01, 0x00, 0x02, 0x02, 0x04, 0x00, 0x02, 0x05, 0x05, 0x00, 0x03, 0x07, 0x01, 0x01
        /*0010*/ 	.byte	0x02, 0x03, 0x00, 0x00, 0x02, 0x06, 0x01, 0x00, 0x04, 0x0b, 0x08, 0x00, 0x00, 0x00, 0x00, 0x00
        /*0020*/ 	.byte	0x00, 0x00, 0x00, 0x00


//--------------------- .nv.info.matmul_kernel    --------------------------
	.section	.nv.info.matmul_kernel,"",@"SHT_CUDA_INFO"
	.sectionflags	@""
	.align	4


	//----- nvinfo : EIATTR_CUDA_API_VERSION
	.align		4
        /*0000*/ 	.byte	0x04, 0x37
        /*0002*/ 	.short	(.L_7 - .L_6)
.L_6:
        /*0004*/ 	.word	0x00000082


	//----- nvinfo : EIATTR_KPARAM_INFO
	.align		4
.L_7:
        /*0008*/ 	.byte	0x04, 0x17
        /*000a*/ 	.short	(.L_9 - .L_8)
.L_8:
        /*000c*/ 	.word	0x00000000
        /*0010*/ 	.short	0x000d
        /*0012*/ 	.short	0x0048
        /*0014*/ 	.byte	0x00, 0xf4, 0x21, 0x00


	//----- nvinfo : EIATTR_KPARAM_INFO
	.align		4
.L_9:
        /*0018*/ 	.byte	0x04, 0x17
        /*001a*/ 	.short	(.L_11 - .L_10)
.L_10:
        /*001c*/ 	.word	0x00000000
        /*0020*/ 	.short	0x000c
        /*0022*/ 	.short	0x0040
        /*0024*/ 	.byte	0x00, 0xf4, 0x21, 0x00


	//----- nvinfo : EIATTR_KPARAM_INFO
	.align		4
.L_11:
        /*0028*/ 	.byte	0x04, 0x17
        /*002a*/ 	.short	(.L_13 - .L_12)
.L_12:
        /*002c*/ 	.word	0x00000000
        /*0030*/ 	.short	0x000b
        /*0032*/ 	.short	0x0038
        /*0034*/ 	.byte	0x00, 0xf0, 0x11, 0x00


	//----- nvinfo : EIATTR_KPARAM_INFO
	.align		4
.L_13:
        /*0038*/ 	.byte	0x04, 0x17
        /*003a*/ 	.short	(.L_15 - .L_14)
.L_14:
        /*003c*/ 	.word	0x00000000
        /*0040*/ 	.short	0x000a
        /*0042*/ 	.short	0x0034
        /*0044*/ 	.byte	0x00, 0xf0, 0x11, 0x00


	//----- nvinfo : EIATTR_KPARAM_INFO
	.align		4
.L_15:
        /*0048*/ 	.byte	0x04, 0x17
        /*004a*/ 	.short	(.L_17 - .L_16)
.L_16:
        /*004c*/ 	.word	0x00000000
        /*0050*/ 	.short	0x0009
        /*0052*/ 	.short	0x0030
        /*0054*/ 	.byte	0x00, 0xf0, 0x11, 0x00


	//----- nvinfo : EIATTR_KPARAM_INFO
	.align		4
.L_17:
        /*0058*/ 	.byte	0x04, 0x17
        /*005a*/ 	.short	(.L_19 - .L_18)
.L_18:
        /*005c*/ 	.word	0x00000000
        /*0060*/ 	.short	0x0008
        /*0062*/ 	.short	0x002c
        /*0064*/ 	.byte	0x00, 0xf0, 0x11, 0x00


	//----- nvinfo : EIATTR_KPARAM_INFO
	.align		4
.L_19:
        /*0068*/ 	.byte	0x04, 0x17
        /*006a*/ 	.short	(.L_21 - .L_20)
.L_20:
        /*006c*/ 	.word	0x00000000
        /*0070*/ 	.short	0x0007
        /*0072*/ 	.short	0x0028
        /*0074*/ 	.byte	0x00, 0xf0, 0x11, 0x00


	//----- nvinfo : EIATTR_KPARAM_INFO
	.align		4
.L_21:
        /*0078*/ 	.byte	0x04, 0x17
        /*007a*/ 	.short	(.L_23 - .L_22)
.L_22:
        /*007c*/ 	.word	0x00000000
        /*0080*/ 	.short	0x0006
        /*0082*/ 	.short	0x0024
        /*0084*/ 	.byte	0x00, 0xf0, 0x11, 0x00


	//----- nvinfo : EIATTR_KPARAM_INFO
	.align		4
.L_23:
        /*0088*/ 	.byte	0x04, 0x17
        /*008a*/ 	.short	(.L_25 - .L_24)
.L_24:
        /*008c*/ 	.word	0x00000000
        /*0090*/ 	.short	0x0005
        /*0092*/ 	.short	0x0020
        /*0094*/ 	.byte	0x00, 0xf0, 0x11, 0x00


	//----- nvinfo : EIATTR_KPARAM_INFO
	.align		4
.L_25:
        /*0098*/ 	.byte	0x04, 0x17
        /*009a*/ 	.short	(.L_27 - .L_26)
.L_26:
        /*009c*/ 	.word	0x00000000
        /*00a0*/ 	.short	0x0004
        /*00a2*/ 	.short	0x001c
        /*00a4*/ 	.byte	0x00, 0xf0, 0x11, 0x00


	//----- nvinfo : EIATTR_KPARAM_INFO
	.align		4
.L_27:
        /*00a8*/ 	.byte	0x04, 0x17
        /*00aa*/ 	.short	(.L_29 - .L_28)
.L_28:
        /*00ac*/ 	.word	0x00000000
        /*00b0*/ 	.short	0x0003
        /*00b2*/ 	.short	0x0018
        /*00b4*/ 	.byte	0x00, 0xf0, 0x11, 0x00


	//----- nvinfo : EIATTR_KPARAM_INFO
	.align		4
.L_29:
        /*00b8*/ 	.byte	0x04, 0x17
        /*00ba*/ 	.short	(.L_31 - .L_30)
.L_30:
        /*00bc*/ 	.word	0x00000000
        /*00c0*/ 	.short	0x0002
        /*00c2*/ 	.short	0x0010
        /*00c4*/ 	.byte	0x00, 0xf4, 0x21, 0x00


	//----- nvinfo : EIATTR_KPARAM_INFO
	.align		4
.L_31:
        /*00c8*/ 	.byte	0x04, 0x17
        /*00ca*/ 	.short	(.L_33 - .L_32)
.L_32:
        /*00cc*/ 	.word	0x00000000
        /*00d0*/ 	.short	0x0001
        /*00d2*/ 	.short	0x0008
        /*00d4*/ 	.byte	0x00, 0xf4, 0x21, 0x00


	//----- nvinfo : EIATTR_KPARAM_INFO
	.align		4
.L_33:
        /*00d8*/ 	.byte	0x04, 0x17
        /*00da*/ 	.short	(.L_35 - .L_34)
.L_34:
        /*00dc*/ 	.word	0x00000000
        /*00e0*/ 	.short	0x0000
        /*00e2*/ 	.short	0x0000
        /*00e4*/ 	.byte	0x00, 0xf4, 0x21, 0x00


	//----- nvinfo : EIATTR_SPARSE_MMA_MASK
	.align		4
.L_35:
        /*00e8*/ 	.byte	0x03, 0x50
        /*00ea*/ 	.short	0x0000


	//----- nvinfo : EIATTR_MAXREG_COUNT
	.align		4
        /*00ec*/ 	.byte	0x03, 0x1b
        /*00ee*/ 	.short	0x00ff


	//----- nvinfo : EIATTR_NUM_BARRIERS
	.align		4
        /*00f0*/ 	.byte	0x02, 0x4c
        /*00f2*/ 	.byte	0x01
	.zero		1


	//----- nvinfo : EIATTR_ANNOTATIONS
	.align		4
        /*00f4*/ 	.byte	0x04, 0x55
        /*00f6*/ 	.short	(.L_37 - .L_36)


	//   ....[0]....
.L_36:
        /*00f8*/ 	.word	0x00000001
        /*00fc*/ 	.byte	0x70, 0x00, 0x00, 0x00, 0x01, 0x00, 0x00, 0x00, 0x40, 0x06, 0x00, 0x00, 0x01, 0x00, 0x00, 0x00
        /* <DEDUP_REMOVED lines=3551> */
        /*defc*/ 	.byte	0xc0, 0x39, 0x05, 0x00, 0x01, 0x00, 0x00, 0x00, 0xd0, 0x39, 0x05, 0x00


	//----- nvinfo : EIATTR_MERCURY_ISA_VERSION
	.align		4
.L_37:
        /*df08*/ 	.byte	0x03, 0x5f
        /*df0a*/ 	.short	0x0101


	//----- nvinfo : EIATTR_EXIT_INSTR_OFFSETS
	.align		4
        /*df0c*/ 	.byte	0x04, 0x1c
        /*df0e*/ 	.short	(.L_39 - .L_38)


	//   ....[0]....
.L_38:
        /*df10*/ 	.word	0x00053d90


	//   ....[1]....
        /*df14*/ 	.word	0x00053db0


	//----- nvinfo : EIATTR_REQNTID
	.align		4
.L_39:
        /*df18*/ 	.byte	0x04, 0x10
        /*df1a*/ 	.short	(.L_41 - .L_40)
.L_40:
        /*df1c*/ 	.word	0x00000080
        /*df20*/ 	.word	0x00000001
        /*df24*/ 	.word	0x00000001


	//----- nvinfo : EIATTR_CBANK_PARAM_SIZE
	.align		4
.L_41:
        /*df28*/ 	.byte	0x03, 0x19
        /*df2a*/ 	.short	0x0050


	//----- nvinfo : EIATTR_PARAM_CBANK
	.align		4
        /*df2c*/ 	.byte	0x04, 0x0a
        /*df2e*/ 	.short	(.L_43 - .L_42)
	.align		4
.L_42:
        /*df30*/ 	.word	index@(.nv.constant0.matmul_kernel)
        /*df34*/ 	.short	0x0210
        /*df36*/ 	.short	0x0050


	//----- nvinfo : EIATTR_SW_WAR
	.align		4
.L_43:
        /*df38*/ 	.byte	0x04, 0x36
        /*df3a*/ 	.short	(.L_45 - .L_44)
.L_44:
        /*df3c*/ 	.word	0x00000008
.L_45:


//--------------------- .nv.callgraph             --------------------------
	.section	.nv.callgraph,"",@"SHT_CUDA_CALLGRAPH"
	.align	4
	.sectionentsize	8
	.align		4
        /*0000*/ 	.word	0x00000000
	.align		4
        /*0004*/ 	.word	0xffffffff
	.align		4
        /*0008*/ 	.word	0x00000000
	.align		4
        /*000c*/ 	.word	0xfffffffe
	.align		4
        /*0010*/ 	.word	0x00000000
	.align		4
        /*0014*/ 	.word	0xfffffffd
	.align		4
        /*0018*/ 	.word	0x00000000
	.align		4
        /*001c*/ 	.word	0xfffffffc


//--------------------- .text.matmul_kernel       --------------------------
	.section	.text.matmul_kernel,"ax",@progbits
	.align	128
        .global         matmul_kernel
        .type           matmul_kernel,@function
        .size           matmul_kernel,(.L_x_3 - matmul_kernel)
        .other          matmul_kernel,@"STO_CUDA_ENTRY STV_DEFAULT"
matmul_kernel:
.text.matmul_kernel:
[----:B------:R-:W1:Y:S08]  /*0000*/  LDC R1, c[0x0][0x28] ;  /* 0x00000a00ff017b82 */ /* 0x000e700000000800 */
[----:B------:R-:W2:Y:S01]  /*0010*/  LDC.64 R2, c[0x0][0x228] ;  /* 0x00008a00ff027b82 */ /* 0x000ea20000000a00 */
[----:B-1----:R-:W-:Y:S01]  /*0020*/  VIADD R1, R1, 0xffffe7f8 ;  /* 0xffffe7f801017836 */ /* 0x002fe20000000000 */
[----:B------:R-:W1:Y:S01]  /*0030*/  S2R R7, SR_CTAID.X ;  /* 0x0000000000077919 */ /* 0x000e620000002500 */
[----:B------:R-:W-:Y:S01]  /*0040*/  ULDC UR4, c[0x0][0x234] ;  /* 0x00008d0000047ab9 */ /* 0x000fe20000000800 */
[----:B------:R-:W-:Y:S01]  /*0050*/  ULDC.64 UR6, c[0x0][0x210] ;  /* 0x0000840000067ab9 */ /* 0x000fe20000000a00 */
[----:B--2---:R-:W-:Y:S01]  /*0060*/  IMAD.MOV.U32 R14, RZ, RZ, R3 ;  /* 0x000000ffff0e7224 */ /* 0x004fe200078e0003 */
[----:B------:R2:W-:Y:S01]  /*0070*/  STL.64 [R1+0xf18], R2 ;  /* 0x000f180201007387 */ /* 0x0005e20000100a00 */
[----:B------:R-:W-:-:S02]  /*0080*/  IMAD.MOV.U32 R11, RZ, RZ, R2 ;  /* 0x000000ffff0b7224 */ /* 0x000fc400078e0002 */
[----:B------:R-:W-:Y:S01]  /*0090*/  VIADD R0, R14, 0xff ;  /* 0x000000ff0e007836 */ /* 0x000fe20000000000 */
[----:B-1----:R-:W-:-:S04]  /*00a0*/  IABS R8, R7 ;  /* 0x0000000700087213 */ /* 0x002fc80000000000 */
[----:B--2---:R-:W-:-:S04]  /*00b0*/  SHF.R.S32.HI R3, RZ, 0x1f, R0 ;  /* 0x0000001fff037819 */ /* 0x004fc80000011400 */
[----:B------:R-:W-:-:S04]  /*00c0*/  LEA.HI R3, R3, R0, RZ, 0x8 ;  /* 0x0000000003037211 */ /* 0x000fc800078f40ff */
[----:B------:R-:W-:-:S05]  /*00d0*/  SHF.R.S32.HI R3, RZ, 0x8, R3 ;  /* 0x00000008ff037819 */ /* 0x000fca0000011403 */
[----:B------:R-:W-:-:S05]  /*00e0*/  IMAD.SHL.U32 R4, R3, 0x8, RZ ;  /* 0x0000000803047824 */ /* 0x000fca00078e00ff */
[-C--:B------:R-:W-:Y:S02]  /*00f0*/  IABS R5, R4.reuse ;  /* 0x0000000400057213 */ /* 0x080fe40000000000 */
[----:B------:R-:W-:Y:S02]  /*0100*/  IABS R10, R4 ;  /* 0x00000004000a7213 */ /* 0x000fe40000000000 */
[----:B------:R-:W1:Y:S08]  /*0110*/  I2F.RP R0, R5 ;  /* 0x0000000500007306 */ /* 0x000e700000209400 */
[----:B-1----:R-:W1:Y:S02]  /*0120*/  MUFU.RCP R0, R0 ;  /* 0x0000000000007308 */ /* 0x002e640000001000 */
[----:B-1----:R-:W-:-:S02]  /*0130*/  VIADD R2, R0, 0xffffffe ;  /* 0x0ffffffe00027836 */ /* 0x002fc40000000000 */
[----:B------:R-:W-:Y:S01]  /*0140*/  IMAD.MOV R0, RZ, RZ, -R10 ;  /* 0x000000ffff007224 */ /* 0x000fe200078e0a0a */
[----:B------:R-:W-:-:S03]  /*0150*/  IABS R10, R11 ;  /* 0x0000000b000a7213 */ /* 0x000fc60000000000 */
[----:B------:R1:W2:Y:S02]  /*0160*/  F2I.FTZ.U32.TRUNC.NTZ R3, R2 ;  /* 0x0000000200037305 */ /* 0x0002a4000021f000 */
[----:B-1----:R-:W-:Y:S02]  /*0170*/  IMAD.MOV.U32 R2, RZ, RZ, RZ ;  /* 0x000000ffff027224 */ /* 0x002fe400078e00ff */
[----:B--2---:R-:W-:-:S04]  /*0180*/  IMAD.MOV R6, RZ, RZ, -R3 ;  /* 0x000000ffff067224 */ /* 0x004fc800078e0a03 */
[----:B------:R-:W-:Y:S01]  /*0190*/  IMAD R9, R6, R5, RZ ;  /* 0x0000000506097224 */ /* 0x000fe200078e02ff */
[----:B------:R-:W-:-:S03]  /*01a0*/  MOV R6, R8 ;  /* 0x0000000800067202 */ /* 0x000fc60000000f00 */
[----:B------:R-:W-:-:S06]  /*01b0*/  IMAD.HI.U32 R3, R3, R9, R2 ;  /* 0x0000000903037227 */ /* 0x000fcc00078e0002 */
[----:B------:R-:W-:-:S04]  /*01c0*/  IMAD.HI.U32 R3, R3, R6, RZ ;  /* 0x0000000603037227 */ /* 0x000fc800078e00ff */
[----:B------:R-:W-:-:S05]  /*01d0*/  IMAD R0, R3, R0, R6 ;  /* 0x0000000003007224 */ /* 0x000fca00078e0206 */
[----:B------:R-:W-:-:S13]  /*01e0*/  ISETP.GT.U32.AND P1, PT, R5, R0, PT ;  /* 0x000000000500720c */ /* 0x000fda0003f24070 */
[----:B------:R-:W-:Y:S02]  /*01f0*/  @!P1 IMAD.IADD R0, R0, 0x1, -R5 ;  /* 0x0000000100009824 */ /* 0x000fe400078e0a05 */
[----:B------:R-:W-:Y:S01]  /*0200*/  @!P1 VIADD R3, R3, 0x1 ;  /* 0x0000000103039836 */ /* 0x000fe20000000000 */
[----:B------:R-:W-:Y:S02]  /*0210*/  ISETP.NE.AND P1, PT, R4, RZ, PT ;  /* 0x000000ff0400720c */ /* 0x000fe40003f25270 */
[----:B------:R-:W-:Y:S02]  /*0220*/  ISETP.GE.U32.AND P0, PT, R0, R5, PT ;  /* 0x000000050000720c */ /* 0x000fe40003f06070 */
[----:B------:R-:W-:Y:S02]  /*0230*/  LOP3.LUT R0, R7, R4, RZ, 0x3c, !PT ;  /* 0x0000000407007212 */ /* 0x000fe400078e3cff */
[----:B------:R-:W-:Y:S02]  /*0240*/  IABS R5, R14 ;  /* 0x0000000e00057213 */ /* 0x000fe40000000000 */
[----:B------:R-:W-:Y:S01]  /*0250*/  ISETP.GE.AND P2, PT, R0, RZ, PT ;  /* 0x000000ff0000720c */ /* 0x000fe20003f46270 */
[----:B------:R-:W-:-:S06]  /*0260*/  VIADD R0, R11, 0x7f ;  /* 0x0000007f0b007836 */ /* 0x000fcc0000000000 */
[----:B------:R-:W-:-:S04]  /*0270*/  @P0 VIADD R3, R3, 0x1 ;  /* 0x0000000103030836 */ /* 0x000fc80000000000 */
[----:B------:R-:W-:Y:S01]  /*0280*/  IMAD.MOV.U32 R2, RZ, RZ, R3 ;  /* 0x000000ffff027224 */ /* 0x000fe200078e0003 */
[----:B------:R-:W-:-:S04]  /*0290*/  SHF.R.S32.HI R3, RZ, 0x1f, R0 ;  /* 0x0000001fff037819 */ /* 0x000fc80000011400 */
[----:B------:R-:W-:Y:S02]  /*02a0*/  @!P2 IADD3 R2, -R2, RZ, RZ ;  /* 0x000000ff0202a210 */ /* 0x000fe40007ffe1ff */
[----:B------:R-:W-:Y:S02]  /*02b0*/  @!P1 LOP3.LUT R2, RZ, R4, RZ, 0x33, !PT ;  /* 0x00000004ff029212 */ /* 0x000fe400078e33ff */
[----:B------:R-:W-:-:S03]  /*02c0*/  LEA.HI R3, R3, R0, RZ, 0x7 ;  /* 0x0000000003037211 */ /* 0x000fc600078f38ff */
[----:B------:R-:W-:Y:S02]  /*02d0*/  IMAD.SHL.U32 R12, R2, 0x8, RZ ;  /* 0x00000008020c7824 */ /* 0x000fe400078e00ff */
[----:B------:R-:W-:-:S03]  /*02e0*/  IMAD.MOV R2, RZ, RZ, -R2 ;  /* 0x000000ffff027224 */ /* 0x000fc600078e0a02 */
[----:B------:R-:W-:Y:S01]  /*02f0*/  LEA.HI.SX32 R3, R3, -R12, 0x19 ;  /* 0x8000000c03037211 */ /* 0x000fe200078fcaff */
[----:B------:R-:W-:Y:S02]  /*0300*/  IMAD R14, R4, R2, R7 ;  /* 0x00000002040e7224 */ /* 0x000fe400078e0207 */
[----:B------:R-:W-:Y:S01]  /*0310*/  IMAD.MOV.U32 R2, RZ, RZ, RZ ;  /* 0x000000ffff027224 */ /* 0x000fe200078e00ff */
[----:B------:R-:W-:Y:S01]  /*0320*/  VIMNMX R13, R3, 0x8, PT ;  /* 0x00000008030d7848 */ /* 0x000fe20003fe0100 */
[----:B------:R-:W1:Y:S03]  /*0330*/  I2F.RP R4, R5 ;  /* 0x0000000500047306 */ /* 0x000e660000209400 */
[-C--:B------:R-:W-:Y:S02]  /*0340*/  IABS R9, R13.reuse ;  /* 0x0000000d00097213 */ /* 0x080fe40000000000 */
[----:B------:R-:W-:-:S03]  /*0350*/  IABS R8, R13 ;  /* 0x0000000d00087213 */ /* 0x000fc60000000000 */
[----:B------:R-:W2:Y:S08]  /*0360*/  I2F.RP R0, R9 ;  /* 0x0000000900007306 */ /* 0x000eb00000209400 */
[----:B-1----:R-:W-:Y:S08]  /*0370*/  MUFU.RCP R4, R4 ;  /* 0x0000000400047308 */ /* 0x002ff00000001000 */
[----:B--2---:R-:W1:Y:S02]  /*0380*/  MUFU.RCP R0, R0 ;  /* 0x0000000000007308 */ /* 0x004e640000001000 */
[----:B-1----:R-:W-:Y:S01]  /*0390*/  VIADD R3, R0, 0xffffffe ;  /* 0x0ffffffe00037836 */ /* 0x002fe20000000000 */
[----:B------:R-:W-:-:S05]  /*03a0*/  IABS R0, R14 ;  /* 0x0000000e00007213 */ /* 0x000fca0000000000 */
[----:B------:R-:W1:Y:S02]  /*03b0*/  F2I.FTZ.U32.TRUNC.NTZ R3, R3 ;  /* 0x0000000300037305 */ /* 0x000e64000021f000 */
[----:B-1----:R-:W-:-:S04]  /*03c0*/  IMAD.MOV R6, RZ, RZ, -R3 ;  /* 0x000000ffff067224 */ /* 0x002fc800078e0a03 */
[----:B------:R-:W-:Y:S02]  /*03d0*/  IMAD R7, R6, R9, RZ ;  /* 0x0000000906077224 */ /* 0x000fe400078e02ff */
[----:B------:R-:W-:Y:S02]  /*03e0*/  IMAD.MOV.U32 R6, RZ, RZ, R10 ;  /* 0x000000ffff067224 */ /* 0x000fe400078e000a */
[----:B------:R-:W-:Y:S02]  /*03f0*/  IMAD.HI.U32 R2, R3, R7, R2 ;  /* 0x0000000703027227 */ /* 0x000fe400078e0002 */
[----:B------:R-:W1:Y:S02]  /*0400*/  I2F.RP R3, R6 ;  /* 0x0000000600037306 */ /* 0x000e640000209400 */
[----:B------:R-:W-:Y:S01]  /*0410*/  IMAD.MOV.U32 R7, RZ, RZ, R0 ;  /* 0x000000ffff077224 */ /* 0x000fe200078e0000 */
[----:B------:R-:W-:Y:S01]  /*0420*/  IADD3 R0, RZ, -R8, RZ ;  /* 0x80000008ff007210 */ /* 0x000fe20007ffe0ff */
[----:B------:R-:W-:-:S02]  /*0430*/  VIADD R10, R4, 0xffffffe ;  /* 0x0ffffffe040a7836 */ /* 0x000fc40000000000 */
[----:B------:R-:W-:Y:S02]  /*0440*/  IMAD.HI.U32 R2, R2, R7, RZ ;  /* 0x0000000702027227 */ /* 0x000fe400078e00ff */
[----:B------:R2:W-:Y:S02]  /*0450*/  F2I.FTZ.U32.TRUNC.NTZ R11, R10 ;  /* 0x0000000a000b7305 */ /* 0x0005e4000021f000 */
[----:B------:R-:W-:-:S05]  /*0460*/  IMAD R0, R2, R0, R7 ;  /* 0x0000000002007224 */ /* 0x000fca00078e0207 */
[----:B------:R-:W-:Y:S01]  /*0470*/  ISETP.GT.U32.AND P1, PT, R9, R0, PT ;  /* 0x000000000900720c */ /* 0x000fe20003f24070 */
[----:B-1----:R-:W1:Y:S01]  /*0480*/  MUFU.RCP R3, R3 ;  /* 0x0000000300037308 */ /* 0x002e620000001000 */
[----:B--2---:R-:W-:-:S11]  /*0490*/  IMAD.MOV.U32 R10, RZ, RZ, RZ ;  /* 0x000000ffff0a7224 */ /* 0x004fd600078e00ff */
[----:B------:R-:W-:Y:S02]  /*04a0*/  @!P1 IMAD.IADD R0, R0, 0x1, -R9 ;  /* 0x0000000100009824 */ /* 0x000fe400078e0a09 */
[----:B------:R-:W-:Y:S01]  /*04b0*/  @!P1 VIADD R2, R2, 0x1 ;  /* 0x0000000102029836 */ /* 0x000fe20000000000 */
[----:B------:R-:W-:Y:S02]  /*04c0*/  ISETP.NE.AND P1, PT, R13, RZ, PT ;  /* 0x000000ff0d00720c */ /* 0x000fe40003f25270 */
[----:B------:R-:W-:Y:S01]  /*04d0*/  ISETP.GE.U32.AND P0, PT, R0, R9, PT ;  /* 0x000000090000720c */ /* 0x000fe20003f06070 */
[----:B-1----:R-:W-:Y:S01]  /*04e0*/  VIADD R8, R3, 0xffffffe ;  /* 0x0ffffffe03087836 */ /* 0x002fe20000000000 */
[----:B------:R-:W-:-:S03]  /*04f0*/  LOP3.LUT R0, R14, R13, RZ, 0x3c, !PT ;  /* 0x0000000d0e007212 */ /* 0x000fc600078e3cff */
[----:B------:R-:W1:Y:S01]  /*0500*/  F2I.FTZ.U32.TRUNC.NTZ R9, R8 ;  /* 0x0000000800097305 */ /* 0x000e62000021f000 */
[----:B------:R-:W-:Y:S01]  /*0510*/  ISETP.GE.AND P2, PT, R0, RZ, PT ;  /* 0x000000ff0000720c */ /* 0x000fe20003f46270 */
[----:B------:R-:W-:-:S04]  /*0520*/  IMAD.MOV R0, RZ, RZ, -R11 ;  /* 0x000000ffff007224 */ /* 0x000fc800078e0a0b */
[----:B------:R-:W-:Y:S02]  /*0530*/  IMAD R7, R0, R5, RZ ;  /* 0x0000000500077224 */ /* 0x000fe400078e02ff */
[----:B------:R-:W-:Y:S02]  /*0540*/  @P0 VIADD R2, R2, 0x1 ;  /* 0x0000000102020836 */ /* 0x000fe40000000000 */
[----:B------:R-:W-:-:S04]  /*0550*/  IMAD.HI.U32 R4, R11, R7, R10 ;  /* 0x000000070b047227 */ /* 0x000fc800078e000a */
[----:B------:R-:W-:Y:S01]  /*0560*/  @!P2 IMAD.MOV R2, RZ, RZ, -R2 ;  /* 0x000000ffff02a224 */ /* 0x000fe200078e0a02 */
[----:B------:R-:W-:Y:S01]  /*0570*/  @!P1 LOP3.LUT R2, RZ, R13, RZ, 0x33, !PT ;  /* 0x0000000dff029212 */ /* 0x000fe200078e33ff */
[--C-:B-1----:R-:W-:Y:S02]  /*0580*/  IMAD.MOV R127, RZ, RZ, -R9.reuse ;  /* 0x000000ffff7f7224 */ /* 0x102fe400078e0a09 */
[----:B------:R-:W-:Y:S01]  /*0590*/  IMAD.MOV.U32 R8, RZ, RZ, RZ ;  /* 0x000000ffff087224 */ /* 0x000fe200078e00ff */
[----:B------:R-:W-:Y:S01]  /*05a0*/  SHF.L.U32 R3, R2, 0x8, RZ ;  /* 0x0000000802037819 */ /* 0x000fe200000006ff */
[----:B------:R-:W-:Y:S02]  /*05b0*/  IMAD.MOV R126, RZ, RZ, -R2 ;  /* 0x000000ffff7e7224 */ /* 0x000fe400078e0a02 */
[----:B------:R-:W-:Y:S01]  /*05c0*/  IMAD R127, R127, R6, RZ ;  /* 0x000000067f7f7224 */ /* 0x000fe200078e02ff */
[----:B------:R-:W-:Y:S01]  /*05d0*/  IABS R7, R3 ;  /* 0x0000000300077213 */ /* 0x000fe20000000000 */
[C---:B------:R-:W-:Y:S01]  /*05e0*/  VIADD R15, R3.reuse, 0xff ;  /* 0x000000ff030f7836 */ /* 0x040fe20000000000 */
[C---:B------:R-:W-:Y:S01]  /*05f0*/  IADD3 R23, R3.reuse, 0x17, RZ ;  /* 0x0000001703177810 */ /* 0x040fe20007ffe0ff */
[C---:B------:R-:W-:Y:S01]  /*0600*/  VIADD R2, R3.reuse, 0x1 ;  /* 0x0000000103027836 */ /* 0x040fe20000000000 */
[----:B------:R-:W-:Y:S01]  /*0610*/  IADD3 R39, R3, 0x26, RZ ;  /* 0x0000002603277810 */ /* 0x000fe20007ffe0ff */
[----:B------:R-:W-:Y:S01]  /*0620*/  IMAD.HI.U32 R0, R4, R7, RZ ;  /* 0x0000000704007227 */ /* 0x000fe200078e00ff */
[----:B------:R-:W-:Y:S01]  /*0630*/  IABS R10, R15 ;  /* 0x0000000f000a7213 */ /* 0x000fe20000000000 */
[----:B------:R-:W-:Y:S01]  /*0640*/  STL [R1+0x1314], R15 ;  /* 0x0013140f01007387 */ /* 0x000fe20000100800 */
[----:B------:R-:W-:Y:S01]  /*0650*/  IABS R11, R2 ;  /* 0x00000002000b7213 */ /* 0x000fe20000000000 */
[----:B------:R-:W-:Y:S01]  /*0660*/  IMAD.HI.U32 R127, R9, R127, R8 ;  /* 0x0000007f097f7227 */ /* 0x000fe200078e0008 */
[C---:B------:R-:W-:Y:S01]  /*0670*/  IADD3 R63, R3.reuse, 0x3f, RZ ;  /* 0x0000003f033f7810 */ /* 0x040fe20007ffe0ff */
[----:B------:R1:W-:Y:S01]  /*0680*/  STL [R1+0xf28], R2 ;  /* 0x000f280201007387 */ /* 0x0003e20000100800 */
[----:B------:R-:W-:Y:S01]  /*0690*/  MOV R8, R11 ;  /* 0x0000000b00087202 */ /* 0x000fe20000000f00 */
[----:B------:R-:W-:Y:S01]  /*06a0*/  IMAD.MOV R0, RZ, RZ, -R0 ;  /* 0x000000ffff007224 */ /* 0x000fe200078e0a00 */
[----:B------:R-:W-:Y:S01]  /*06b0*/  IADD3 R79, R3, 0x4e, RZ ;  /* 0x0000004e034f7810 */ /* 0x000fe20007ffe0ff */
[----:B------:R-:W-:Y:S01]  /*06c0*/  IMAD R126, R13, R126, R14 ;  /* 0x0000007e0d7e7224 */ /* 0x000fe200078e020e */
[----:B------:R-:W-:Y:S01]  /*06d0*/  IADD3 R103, R3, 0x67, RZ ;  /* 0x0000006703677810 */ /* 0x000fe20007ffe0ff */
[----:B------:R-:W-:Y:S01]  /*06e0*/  IMAD R0, R5, R0, R7 ;  /* 0x0000000005007224 */ /* 0x000fe200078e0207 */
[C---:B------:R-:W-:Y:S01]  /*06f0*/  IADD3 R119, R3.reuse, 0x76, RZ ;  /* 0x0000007603777810 */ /* 0x040fe20007ffe0ff */
[----:B------:R-:W-:-:S02]  /*0700*/  VIADD R13, R3, 0x2 ;  /* 0x00000002030d7836 */ /* 0x000fc40000000000 */
[C---:B-1----:R-:W-:Y:S01]  /*0710*/  IMAD.HI.U32 R2, R4.reuse, R10, RZ ;  /* 0x0000000a04027227 */ /* 0x042fe200078e00ff */
[----:B------:R1:W-:Y:S03]  /*0720*/  STL [R1+0x24], R0 ;  /* 0x0000240001007387 */ /* 0x0003e60000100800 */
[----:B------:R-:W-:Y:S01]  /*0730*/  IMAD.MOV R9, RZ, RZ, -R2 ;  /* 0x000000ffff097224 */ /* 0x000fe200078e0a02 */
[----:B------:R2:W-:Y:S01]  /*0740*/  STL [R1+0xf24], R13 ;  /* 0x000f240d01007387 */ /* 0x0005e20000100800 */
[----:B------:R-:W-:-:S04]  /*0750*/  IMAD.HI.U32 R2, R4, R8, RZ ;  /* 0x0000000804027227 */ /* 0x000fc800078e00ff */
[----:B------:R-:W-:Y:S02]  /*0760*/  IMAD.MOV R2, RZ, RZ, -R2 ;  /* 0x000000ffff027224 */ /* 0x000fe400078e0a02 */
[----:B------:R-:W-:Y:S02]  /*0770*/  IMAD.IADD R126, R12, 0x1, R126 ;  /* 0x000000010c7e7824 */ /* 0x000fe400078e027e */
[C---:B------:R-:W-:Y:S02]  /*0780*/  VIADD R11, R3.reuse, 0x3 ;  /* 0x00000003030b7836 */ /* 0x040fe40000000000 */
[C---:B------:R-:W-:Y:S02]  /*0790*/  VIADD R12, R3.reuse, 0x4 ;  /* 0x00000004030c7836 */ /* 0x040fe40000000000 */
[----:B------:R-:W-:Y:S01]  /*07a0*/  VIADD R7, R3, 0x5 ;  /* 0x0000000503077836 */ /* 0x000fe20000000000 */
[----:B------:R3:W-:Y:S01]  /*07b0*/  STL [R1+0xf20], R11 ;  /* 0x000f200b01007387 */ /* 0x0007e20000100800 */
[C---:B-1----:R-:W-:Y:S01]  /*07c0*/  IMAD R0, R5.reuse, R9, R10 ;  /* 0x0000000905007224 */ /* 0x042fe200078e020a */
[----:B------:R-:W-:Y:S01]  /*07d0*/  IABS R9, R13 ;  /* 0x0000000d00097213 */ /* 0x000fe20000000000 */
[----:B------:R-:W-:Y:S01]  /*07e0*/  IMAD R2, R5, R2, R8 ;  /* 0x0000000205027224 */ /* 0x000fe200078e0208 */
[----:B------:R1:W-:Y:S01]  /*07f0*/  STL [R1+0xf2c], R12 ;  /* 0x000f2c0c01007387 */ /* 0x0003e20000100800 */
[----:B--2---:R-:W-:Y:S01]  /*0800*/  IABS R13, R12 ;  /* 0x0000000c000d7213 */ /* 0x004fe20000000000 */
[C---:B------:R-:W-:Y:S01]  /*0810*/  VIADD R18, R3.reuse, 0xc ;  /* 0x0000000c03127836 */ /* 0x040fe20000000000 */
[----:B------:R-:W-:Y:S01]  /*0820*/  IABS R14, R7 ;  /* 0x00000007000e7213 */ /* 0x000fe20000000000 */
[----:B------:R2:W-:Y:S01]  /*0830*/  STL [R1+0xf44], R7 ;  /* 0x000f440701007387 */ /* 0x0005e20000100800 */
[C---:B------:R-:W-:Y:S01]  /*0840*/  VIADD R17, R3.reuse, 0xd ;  /* 0x0000000d03117836 */ /* 0x040fe20000000000 */
[----:B---3--:R-:W-:Y:S01]  /*0850*/  IABS R11, R11 ;  /* 0x0000000b000b7213 */ /* 0x008fe20000000000 */
[----:B------:R-:W-:Y:S01]  /*0860*/  IMAD.HI.U32 R8, R4, R13, RZ ;  /* 0x0000000d04087227 */ /* 0x000fe200078e00ff */
[----:B------:R3:W-:Y:S01]  /*0870*/  STL [R1+0x20], R2 ;  /* 0x0000200201007387 */ /* 0x0007e20000100800 */
[----:B-1----:R-:W-:-:S02]  /*0880*/  IADD3 R12, R3, 0x6, RZ ;  /* 0x00000006030c7810 */ /* 0x002fc40007ffe0ff */
[----:B------:R-:W-:Y:S02]  /*0890*/  IMAD.MOV R8, RZ, RZ, -R8 ;  /* 0x000000ffff087224 */ /* 0x000fe400078e0a08 */
[----:B------:R-:W-:Y:S01]  /*08a0*/  VIADD R16, R3, 0xe ;  /* 0x0000000e03107836 */ /* 0x000fe20000000000 */
[----:B------:R-:W-:Y:S01]  /*08b0*/  IABS R15, R12 ;  /* 0x0000000c000f7213 */ /* 0x000fe20000000000 */
[C---:B--2---:R-:W-:Y:S01]  /*08c0*/  IMAD.HI.U32 R7, R4.reuse, R11, RZ ;  /* 0x0000000b04077227 */ /* 0x044fe200078e00ff */
[----:B------:R1:W-:Y:S03]  /*08d0*/  STL [R1+0xf48], R12 ;  /* 0x000f480c01007387 */ /* 0x0003e60000100800 */
[----:B---3--:R-:W-:-:S04]  /*08e0*/  IMAD.HI.U32 R2, R4, R9, RZ ;  /* 0x0000000904027227 */ /* 0x008fc800078e00ff */
[----:B------:R-:W-:Y:S02]  /*08f0*/  IMAD.MOV R10, RZ, RZ, -R2 ;  /* 0x000000ffff0a7224 */ /* 0x000fe400078e0a02 */
[----:B------:R-:W-:-:S04]  /*0900*/  IMAD.HI.U32 R2, R4, R14, RZ ;  /* 0x0000000e04027227 */ /* 0x000fc800078e00ff */
[----:B-1----:R-:W-:Y:S02]  /*0910*/  IMAD.MOV R12, RZ, RZ, -R7 ;  /* 0x000000ffff0c7224 */ /* 0x002fe400078e0a07 */
[C---:B------:R-:W-:Y:S02]  /*0920*/  IMAD R10, R5.reuse, R10, R9 ;  /* 0x0000000a050a7224 */ /* 0x040fe400078e0209 */
[----:B------:R-:W-:Y:S02]  /*0930*/  IMAD.MOV R7, RZ, RZ, -R2 ;  /* 0x000000ffff077224 */ /* 0x000fe400078e0a02 */
[C---:B------:R-:W-:Y:S01]  /*0940*/  IMAD R2, R5.reuse, R12, R11 ;  /* 0x0000000c05027224 */ /* 0x040fe200078e020b */
[----:B------:R1:W-:Y:S01]  /*0950*/  STL [R1+0x1c], R10 ;  /* 0x00001c0a01007387 */ /* 0x0003e20000100800 */
[----:B------:R-:W-:Y:S02]  /*0960*/  IMAD.MOV.U32 R9, RZ, RZ, R15 ;  /* 0x000000ffff097224 */ /* 0x000fe400078e000f */
[C---:B------:R-:W-:Y:S01]  /*0970*/  IMAD R8, R5.reuse, R8, R13 ;  /* 0x0000000805087224 */ /* 0x040fe200078e020d */
[----:B------:R2:W-:Y:S01]  /*0980*/  STL [R1+0x18], R2 ;  /* 0x0000180201007387 */ /* 0x0005e20000100800 */
[----:B------:R-:W-:-:S02]  /*0990*/  IMAD R7, R5, R7, R14 ;  /* 0x0000000705077224 */ /* 0x000fc400078e020e */
[C---:B------:R-:W-:Y:S01]  /*09a0*/  VIADD R11, R3.reuse, 0x8 ;  /* 0x00000008030b7836 */ /* 0x040fe20000000000 */
[----:B------:R3:W-:Y:S01]  /*09b0*/  STL [R1+0x14], R8 ;  /* 0x0000140801007387 */ /* 0x0007e20000100800 */
[C---:B------:R-:W-:Y:S02]  /*09c0*/  VIADD R12, R3.reuse, 0xb ;  /* 0x0000000b030c7836 */ /* 0x040fe40000000000 */
[C---:B-1----:R-:W-:Y:S02]  /*09d0*/  VIADD R10, R3.reuse, 0x7 ;  /* 0x00000007030a7836 */ /* 0x042fe40000000000 */
[C---:B------:R-:W-:Y:S01]  /*09e0*/  VIADD R19, R3.reuse, 0x12 ;  /* 0x0000001203137836 */ /* 0x040fe20000000000 */
[----:B------:R-:W-:Y:S01]  /*09f0*/  IABS R15, R12 ;  /* 0x0000000c000f7213 */ /* 0x000fe20000000000 */
[----:B--2---:R-:W-:Y:S01]  /*0a00*/  IMAD.HI.U32 R2, R4, R9, RZ ;  /* 0x0000000904027227 */ /* 0x004fe200078e00ff */
[----:B------:R1:W-:Y:S01]  /*0a10*/  STL [R1+0xf4c], R10 ;  /* 0x000f4c0a01007387 */ /* 0x0003e20000100800 */
[----:B---3--:R-:W-:-:S02]  /*0a20*/  IADD3 R8, R3, 0x9, RZ ;  /* 0x0000000903087810 */ /* 0x008fc40007ffe0ff */
[----:B------:R-:W-:Y:S01]  /*0a30*/  IMAD.MOV R2, RZ, RZ, -R2 ;  /* 0x000000ffff027224 */ /* 0x000fe200078e0a02 */
[----:B------:R2:W-:Y:S01]  /*0a40*/  STL [R1+0x10], R7 ;  /* 0x0000100701007387 */ /* 0x0005e20000100800 */
[----:B------:R-:W-:Y:S01]  /*0a50*/  VIADD R29, R3, 0x1c ;  /* 0x0000001c031d7836 */ /* 0x000fe20000000000 */
[----:B------:R-:W-:Y:S01]  /*0a60*/  IABS R13, R8 ;  /* 0x00000008000d7213 */ /* 0x000fe20000000000 */
[----:B------:R-:W-:Y:S01]  /*0a70*/  IMAD R252, R5, R2, R9 ;  /* 0x0000000205fc7224 */ /* 0x000fe200078e0209 */
[----:B------:R3:W-:Y:S01]  /*0a80*/  STL [R1+0xf5c], R11 ;  /* 0x000f5c0b01007387 */ /* 0x0007e20000100800 */
[C---:B------:R-:W-:Y:S01]  /*0a90*/  VIADD R33, R3.reuse, 0x21 ;  /* 0x0000002103217836 */ /* 0x040fe20000000000 */
[----:B-1----:R-:W-:Y:S01]  /*0aa0*/  IABS R10, R10 ;  /* 0x0000000a000a7213 */ /* 0x002fe20000000000 */
[C---:B------:R-:W-:Y:S01]  /*0ab0*/  VIADD R43, R3.reuse, 0x2b ;  /* 0x0000002b032b7836 */ /* 0x040fe20000000000 */
[----:B------:R1:W-:Y:S01]  /*0ac0*/  STL [R1+0xf60], R8 ;  /* 0x000f600801007387 */ /* 0x0003e20000100800 */
[----:B------:R-:W-:-:S02]  /*0ad0*/  VIADD R49, R3, 0x30 ;  /* 0x0000003003317836 */ /* 0x000fc40000000000 */
[----:B--2---:R-:W-:Y:S02]  /*0ae0*/  VIADD R7, R3, 0xa ;  /* 0x0000000a03077836 */ /* 0x004fe40000000000 */
[C---:B------:R-:W-:Y:S01]  /*0af0*/  IMAD.HI.U32 R2, R4.reuse, R10, RZ ;  /* 0x0000000a04027227 */ /* 0x040fe200078e00ff */
[----:B---3--:R-:W-:Y:S02]  /*0b00*/  IABS R11, R11 ;  /* 0x0000000b000b7213 */ /* 0x008fe40000000000 */
[----:B------:R-:W-:Y:S01]  /*0b10*/  IABS R14, R7 ;  /* 0x00000007000e7213 */ /* 0x000fe20000000000 */
[----:B------:R2:W-:Y:S01]  /*0b20*/  STL [R1+0xf64], R7 ;  /* 0x000f640701007387 */ /* 0x0005e20000100800 */
[----:B------:R-:W-:Y:S02]  /*0b30*/  IMAD.MOV R9, RZ, RZ, -R2 ;  /* 0x000000ffff097224 */ /* 0x000fe400078e0a02 */
[C---:B-1----:R-:W-:Y:S01]  /*0b40*/  IMAD.HI.U32 R8, R4.reuse, R13, RZ ;  /* 0x0000000d04087227 */ /* 0x042fe200078e00ff */
[----:B------:R-:W-:Y:S03]  /*0b50*/  STL [R1+0x1368], R252 ;  /* 0x001368fc01007387 */ /* 0x000fe60000100800 */
[C---:B------:R-:W-:Y:S01]  /*0b60*/  IMAD.HI.U32 R2, R4.reuse, R14, RZ ;  /* 0x0000000e04027227 */ /* 0x040fe200078e00ff */
[----:B------:R1:W-:Y:S03]  /*0b70*/  STL [R1+0xf68], R12 ;  /* 0x000f680c01007387 */ /* 0x0003e60000100800 */
[----:B--2---:R-:W-:Y:S01]  /*0b80*/  IMAD.HI.U32 R7, R4, R11, RZ ;  /* 0x0000000b04077227 */ /* 0x004fe200078e00ff */
[----:B------:R-:W-:-:S03]  /*0b90*/  IADD3 R2, -R2, RZ, RZ ;  /* 0x000000ff02027210 */ /* 0x000fc60007ffe1ff */
[----:B------:R-:W-:Y:S02]  /*0ba0*/  IMAD.MOV R8, RZ, RZ, -R8 ;  /* 0x000000ffff087224 */ /* 0x000fe400078e0a08 */
[C---:B------:R-:W-:Y:S02]  /*0bb0*/  IMAD R251, R5.reuse, R9, R10 ;  /* 0x0000000905fb7224 */ /* 0x040fe400078e020a */
[----:B-1----:R-:W-:Y:S02]  /*0bc0*/  IMAD.MOV R12, RZ, RZ, -R7 ;  /* 0x000000ffff0c7224 */ /* 0x002fe400078e0a07 */
[C---:B------:R-:W-:Y:S01]  /*0bd0*/  IMAD R249, R5.reuse, R8, R13 ;  /* 0x0000000805f97224 */ /* 0x040fe200078e020d */
[----:B------:R-:W-:Y:S01]  /*0be0*/  IABS R13, R17 ;  /* 0x00000011000d7213 */ /* 0x000fe20000000000 */
[C---:B------:R-:W-:Y:S01]  /*0bf0*/  IMAD R250, R5.reuse, R12, R11 ;  /* 0x0000000c05fa7224 */ /* 0x040fe200078e020b */
[----:B------:R-:W-:Y:S01]  /*0c00*/  IABS R12, R18 ;  /* 0x00000012000c7213 */ /* 0x000fe20000000000 */
[----:B------:R-:W-:Y:S01]  /*0c10*/  IMAD.MOV.U32 R9, RZ, RZ, R15 ;  /* 0x000000ffff097224 */ /* 0x000fe200078e000f */
[----:B------:R-:W-:Y:S01]  /*0c20*/  IABS R15, R16 ;  /* 0x00000010000f7213 */ /* 0x000fe20000000000 */
[----:B------:R-:W-:Y:S01]  /*0c30*/  IMAD R2, R5, R2, R14 ;  /* 0x0000000205027224 */ /* 0x000fe200078e020e */
[----:B------:R-:W-:Y:S01]  /*0c40*/  STL [R1+0x135c], R250 ;  /* 0x00135cfa01007387 */ /* 0x000fe20000100800 */
[----:B------:R-:W-:-:S03]  /*0c50*/  IMAD.HI.U32 R7, R4, R9, RZ ;  /* 0x0000000904077227 */ /* 0x000fc600078e00ff */
[----:B------:R-:W-:Y:S01]  /*0c60*/  STL [R1+0x1358], R249 ;  /* 0x001358f901007387 */ /* 0x000fe20000100800 */
[----:B------:R-:W-:Y:S02]  /*0c70*/  IMAD.MOV R8, RZ, RZ, -R7 ;  /* 0x000000ffff087224 */ /* 0x000fe400078e0a07 */
[C---:B------:R-:W-:Y:S01]  /*0c80*/  IMAD.HI.U32 R10, R4.reuse, R15, RZ ;  /* 0x0000000f040a7227 */ /* 0x040fe200078e00ff */
[----:B------:R1:W-:Y:S03]  /*0c90*/  STL [R1+0x1360], R2 ;  /* 0x0013600201007387 */ /* 0x0003e60000100800 */
[----:B------:R-:W-:Y:S01]  /*0ca0*/  IMAD R7, R5, R8, R9 ;  /* 0x0000000805077224 */ /* 0x000fe200078e0209 */
[----:B------:R-:W-:Y:S01]  /*0cb0*/  STL [R1+0xf70], R18 ;  /* 0x000f701201007387 */ /* 0x000fe20000100800 */
[----:B------:R-:W-:-:S03]  /*0cc0*/  IMAD.HI.U32 R8, R4, R12, RZ ;  /* 0x0000000c04087227 */ /* 0x000fc600078e00ff */
[----:B------:R-:W-:Y:S01]  /*0cd0*/  STL [R1+0xf80], R17 ;  /* 0x000f801101007387 */ /* 0x000fe20000100800 */
[----:B------:R-:W-:-:S03]  /*0ce0*/  IMAD.HI.U32 R9, R4, R13, RZ ;  /* 0x0000000d04097227 */ /* 0x000fc600078e00ff */
[----:B------:R2:W-:Y:S01]  /*0cf0*/  STL [R1+0xf84], R16 ;  /* 0x000f841001007387 */ /* 0x0005e20000100800 */
[----:B-1----:R-:W-:Y:S01]  /*0d00*/  VIADD R2, R3, 0xf ;  /* 0x0000000f03027836 */ /* 0x002fe20000000000 */
[----:B------:R-:W-:Y:S01]  /*0d10*/  IADD3 R14, -R9, RZ, RZ ;  /* 0x000000ff090e7210 */ /* 0x000fe20007ffe1ff */
[----:B------:R-:W-:Y:S02]  /*0d20*/  IMAD.MOV R8, RZ, RZ, -R8 ;  /* 0x000000ffff087224 */ /* 0x000fe400078e0a08 */
[----:B------:R-:W-:Y:S01]  /*0d30*/  IMAD.MOV R10, RZ, RZ, -R10 ;  /* 0x000000ffff0a7224 */ /* 0x000fe200078e0a0a */
[----:B------:R1:W-:Y:S01]  /*0d40*/  STL [R1+0xf88], R2 ;  /* 0x000f880201007387 */ /* 0x0003e20000100800 */
[C---:B------:R-:W-:Y:S02]  /*0d50*/  IMAD R8, R5.reuse, R8, R12 ;  /* 0x0000000805087224 */ /* 0x040fe400078e020c */
[C---:B------:R-:W-:Y:S01]  /*0d60*/  IMAD R9, R5.reuse, R14, R13 ;  /* 0x0000000e05097224 */ /* 0x040fe200078e020d */
[----:B--2---:R-:W-:Y:S01]  /*0d70*/  IABS R16, R2 ;  /* 0x0000000200107213 */ /* 0x004fe20000000000 */
[----:B------:R2:W-:Y:S01]  /*0d80*/  STL [R1+0x1364], R7 ;  /* 0x0013640701007387 */ /* 0x0005e20000100800 */
[----:B------:R-:W-:Y:S01]  /*0d90*/  IABS R13, R19 ;  /* 0x00000013000d7213 */ /* 0x000fe20000000000 */
[----:B------:R-:W-:-:S02]  /*0da0*/  IMAD R10, R5, R10, R15 ;  /* 0x0000000a050a7224 */ /* 0x000fc400078e020f */
[C---:B------:R-:W-:Y:S02]  /*0db0*/  VIADD R53, R3.reuse, 0x35 ;  /* 0x0000003503357836 */ /* 0x040fe40000000000 */
[C---:B-1----:R-:W-:Y:S02]  /*0dc0*/  VIADD R2, R3.reuse, 0x10 ;  /* 0x0000001003027836 */ /* 0x042fe40000000000 */
[C---:B------:R-:W-:Y:S02]  /*0dd0*/  VIADD R59, R3.reuse, 0x3a ;  /* 0x0000003a033b7836 */ /* 0x040fe40000000000 */
[C---:B--2---:R-:W-:Y:S01]  /*0de0*/  VIADD R7, R3.reuse, 0x13 ;  /* 0x0000001303077836 */ /* 0x044fe20000000000 */
[----:B------:R-:W-:Y:S01]  /*0df0*/  IABS R17, R2 ;  /* 0x0000000200117213 */ /* 0x000fe20000000000 */
[----:B------:R1:W-:Y:S01]  /*0e00*/  STL [R1+0xf90], R2 ;  /* 0x000f900201007387 */ /* 0x0003e20000100800 */
[----:B------:R-:W-:Y:S02]  /*0e10*/  VIADD R69, R3, 0x44 ;  /* 0x0000004403457836 */ /* 0x000fe40000000000 */
[----:B------:R-:W-:-:S04]  /*0e20*/  IMAD.HI.U32 R11, R4, R16, RZ ;  /* 0x00000010040b7227 */ /* 0x000fc800078e00ff */
[----:B------:R-:W-:-:S04]  /*0e30*/  IMAD.HI.U32 R12, R4, R17, RZ ;  /* 0x00000011040c7227 */ /* 0x000fc800078e00ff */
[----:B-1----:R-:W-:Y:S02]  /*0e40*/  VIADD R2, R3, 0x11 ;  /* 0x0000001103027836 */ /* 0x002fe40000000000 */
[----:B------:R-:W-:Y:S02]  /*0e50*/  IMAD.MOV R12, RZ, RZ, -R12 ;  /* 0x000000ffff0c7224 */ /* 0x000fe400078e0a0c */
[----:B------:R-:W-:Y:S01]  /*0e60*/  IMAD.MOV R11, RZ, RZ, -R11 ;  /* 0x000000ffff0b7224 */ /* 0x000fe200078e0a0b */
[----:B------:R1:W-:Y:S01]  /*0e70*/  STL [R1+0xf94], R2 ;  /* 0x000f940201007387 */ /* 0x0003e20000100800 */
[----:B------:R-:W-:Y:S01]  /*0e80*/  IABS R18, R2 ;  /* 0x0000000200127213 */ /* 0x000fe20000000000 */
[C---:B------:R-:W-:Y:S01]  /*0e90*/  IMAD R12, R5.reuse, R12, R17 ;  /* 0x0000000c050c7224 */ /* 0x040fe200078e0211 */
[----:B------:R-:W-:Y:S01]  /*0ea0*/  MOV R17, R13 ;  /* 0x0000000d00117202 */ /* 0x000fe20000000f00 */
[----:B------:R2:W-:Y:S01]  /*0eb0*/  STL [R1+0xf9c], R19 ;  /* 0x000f9c1301007387 */ /* 0x0005e20000100800 */
[----:B------:R-:W-:-:S02]  /*0ec0*/  IMAD R11, R5, R11, R16 ;  /* 0x0000000b050b7224 */ /* 0x000fc400078e0210 */
[C---:B------:R-:W-:Y:S01]  /*0ed0*/  IMAD.HI.U32 R13, R4.reuse, R18, RZ ;  /* 0x00000012040d7227 */ /* 0x040fe200078e00ff */
[----:B------:R-:W-:Y:S03]  /*0ee0*/  STL [R1+0xfa4], R7 ;  /* 0x000fa40701007387 */ /* 0x000fe60000100800 */
[----:B-1----:R-:W-:Y:S02]  /*0ef0*/  VIADD R2, R3, 0x14 ;  /* 0x0000001403027836 */ /* 0x002fe40000000000 */
[----:B------:R-:W-:Y:S01]  /*0f00*/  IMAD.HI.U32 R14, R4, R17, RZ ;  /* 0x00000011040e7227 */ /* 0x000fe200078e00ff */
[----:B--2---:R-:W-:Y:S02]  /*0f10*/  IABS R19, R7 ;  /* 0x0000000700137213 */ /* 0x004fe40000000000 */
[----:B------:R1:W-:Y:S01]  /*0f20*/  STL [R1+0xfa8], R2 ;  /* 0x000fa80201007387 */ /* 0x0003e20000100800 */
[----:B------:R-:W-:Y:S01]  /*0f30*/  IABS R21, R2 ;  /* 0x0000000200157213 */ /* 0x000fe20000000000 */
[----:B------:R-:W-:-:S02]  /*0f40*/  IMAD.MOV R13, RZ, RZ, -R13 ;  /* 0x000000ffff0d7224 */ /* 0x000fc400078e0a0d */
[----:B------:R-:W-:Y:S02]  /*0f50*/  IMAD.MOV R14, RZ, RZ, -R14 ;  /* 0x000000ffff0e7224 */ /* 0x000fe400078e0a0e */
[C---:B------:R-:W-:Y:S02]  /*0f60*/  IMAD R13, R5.reuse, R13, R18 ;  /* 0x0000000d050d7224 */ /* 0x040fe400078e0212 */
[----:B------:R-:W-:Y:S02]  /*0f70*/  IMAD R14, R5, R14, R17 ;  /* 0x0000000e050e7224 */ /* 0x000fe400078e0211 */
[C---:B-1----:R-:W-:Y:S02]  /*0f80*/  VIADD R2, R3.reuse, 0x15 ;  /* 0x0000001503027836 */ /* 0x042fe40000000000 */
[----:B------:R-:W-:Y:S02]  /*0f90*/  VIADD R7, R3, 0x18 ;  /* 0x0000001803077836 */ /* 0x000fe40000000000 */
[----:B------:R-:W-:Y:S01]  /*0fa0*/  IMAD.HI.U32 R15, R4, R19, RZ ;  /* 0x00000013040f7227 */ /* 0x000fe200078e00ff */
[----:B------:R-:W-:Y:S01]  /*0fb0*/  IABS R22, R2 ;  /* 0x0000000200167213 */ /* 0x000fe20000000000 */
[----:B------:R1:W-:Y:S01]  /*0fc0*/  STL [R1+0xfb0], R2 ;  /* 0x000fb00201007387 */ /* 0x0003e20000100800 */
[----:B------:R-:W-:Y:S01]  /*0fd0*/  IABS R25, R7 ;  /* 0x0000000700197213 */ /* 0x000fe20000000000 */
[----:B------:R-:W-:-:S02]  /*0fe0*/  IMAD.MOV R20, RZ, RZ, -R15 ;  /* 0x000000ffff147224 */ /* 0x000fc400078e0a0f */
[----:B------:R-:W-:Y:S02]  /*0ff0*/  IMAD.MOV.U32 R18, RZ, RZ, R22 ;  /* 0x000000ffff127224 */ /* 0x000fe400078e0016 */
[----:B------:R-:W-:Y:S02]  /*1000*/  IMAD R15, R5, R20, R19 ;  /* 0x00000014050f7224 */ /* 0x000fe400078e0213 */
[----:B------:R-:W-:-:S04]  /*1010*/  IMAD.HI.U32 R17, R4, R18, RZ ;  /* 0x0000001204117227 */ /* 0x000fc800078e00ff */
[----:B-1----:R-:W-:Y:S02]  /*1020*/  VIADD R2, R3, 0x16 ;  /* 0x0000001603027836 */ /* 0x002fe40000000000 */
[----:B------:R-:W-:Y:S02]  /*1030*/  IMAD.MOV R17, RZ, RZ, -R17 ;  /* 0x000000ffff117224 */ /* 0x000fe400078e0a11 */
[----:B------:R-:W-:Y:S01]  /*1040*/  IMAD.HI.U32 R20, R4, R25, RZ ;  /* 0x0000001904147227 */ /* 0x000fe200078e00ff */
[----:B------:R1:W-:Y:S01]  /*1050*/  STL [R1+0xfb8], R2 ;  /* 0x000fb80201007387 */ /* 0x0003e20000100800 */
[----:B------:R-:W-:Y:S02]  /*1060*/  IABS R22, R2 ;  /* 0x0000000200167213 */ /* 0x000fe40000000000 */
[----:B------:R-:W-:Y:S01]  /*1070*/  IMAD R17, R5, R17, R18 ;  /* 0x0000001105117224 */ /* 0x000fe200078e0212 */
[----:B------:R2:W-:Y:S01]  /*1080*/  STL [R1+0xfc0], R23 ;  /* 0x000fc01701007387 */ /* 0x0005e20000100800 */
[----:B------:R-:W-:-:S02]  /*1090*/  IMAD.MOV R20, RZ, RZ, -R20 ;  /* 0x000000ffff147224 */ /* 0x000fc400078e0a14 */
[----:B------:R-:W-:Y:S01]  /*10a0*/  IMAD.HI.U32 R18, R4, R22, RZ ;  /* 0x0000001604127227 */ /* 0x000fe200078e00ff */
[----:B------:R-:W-:Y:S03]  /*10b0*/  STL [R1+0xfc8], R7 ;  /* 0x000fc80701007387 */ /* 0x000fe60000100800 */
[----:B-1----:R-:W-:Y:S02]  /*10c0*/  VIADD R2, R3, 0x19 ;  /* 0x0000001903027836 */ /* 0x002fe40000000000 */
[----:B------:R-:W-:Y:S01]  /*10d0*/  IMAD.MOV R18, RZ, RZ, -R18 ;  /* 0x000000ffff127224 */ /* 0x000fe200078e0a12 */
[----:B--2---:R-:W-:Y:S01]  /*10e0*/  IABS R23, R23 ;  /* 0x0000001700177213 */ /* 0x004fe20000000000 */
[C---:B------:R-:W-:Y:S01]  /*10f0*/  IMAD R20, R5.reuse, R20, R25 ;  /* 0x0000001405147224 */ /* 0x040fe200078e0219 */
[----:B------:R1:W-:Y:S01]  /*1100*/  STL [R1+0xfcc], R2 ;  /* 0x000fcc0201007387 */ /* 0x0003e20000100800 */
[----:B------:R-:W-:Y:S01]  /*1110*/  IABS R26, R2 ;  /* 0x00000002001a7213 */ /* 0x000fe20000000000 */
[----:B------:R-:W-:-:S02]  /*1120*/  IMAD R18, R5, R18, R22 ;  /* 0x0000001205127224 */ /* 0x000fc400078e0216 */
[----:B------:R-:W-:-:S04]  /*1130*/  IMAD.HI.U32 R19, R4, R23, RZ ;  /* 0x0000001704137227 */ /* 0x000fc800078e00ff */
[----:B------:R-:W-:Y:S02]  /*1140*/  IMAD.MOV R24, RZ, RZ, -R19 ;  /* 0x000000ffff187224 */ /* 0x000fe400078e0a13 */
[----:B-1----:R-:W-:Y:S02]  /*1150*/  VIADD R2, R3, 0x1a ;  /* 0x0000001a03027836 */ /* 0x002fe40000000000 */
[----:B------:R-:W-:Y:S01]  /*1160*/  IMAD R19, R5, R24, R23 ;  /* 0x0000001805137224 */ /* 0x000fe200078e0217 */
[----:B------:R-:W-:Y:S01]  /*1170*/  IABS R23, R29 ;  /* 0x0000001d00177213 */ /* 0x000fe20000000000 */
[----:B------:R-:W-:Y:S01]  /*1180*/  VIADD R7, R3, 0x1d ;  /* 0x0000001d03077836 */ /* 0x000fe20000000000 */
[----:B------:R-:W-:Y:S01]  /*1190*/  IABS R27, R2 ;  /* 0x00000002001b7213 */ /* 0x000fe20000000000 */
[----:B------:R1:W-:Y:S01]  /*11a0*/  STL [R1+0xfd0], R2 ;  /* 0x000fd00201007387 */ /* 0x0003e20000100800 */
[----:B------:R-:W-:-:S04]  /*11b0*/  IMAD.HI.U32 R16, R4, R21, RZ ;  /* 0x0000001504107227 */ /* 0x000fc800078e00ff */
[----:B------:R-:W-:-:S04]  /*11c0*/  IMAD.HI.U32 R22, R4, R27, RZ ;  /* 0x0000001b04167227 */ /* 0x000fc800078e00ff */
[----:B------:R-:W-:Y:S02]  /*11d0*/  IMAD.MOV R22, RZ, RZ, -R22 ;  /* 0x000000ffff167224 */ /* 0x000fe400078e0a16 */
[----:B-1----:R-:W-:Y:S02]  /*11e0*/  VIADD R2, R3, 0x1b ;  /* 0x0000001b03027836 */ /* 0x002fe40000000000 */
[----:B------:R-:W-:Y:S02]  /*11f0*/  IMAD R22, R5, R22, R27 ;  /* 0x0000001605167224 */ /* 0x000fe400078e021b */
[----:B------:R-:W-:Y:S01]  /*1200*/  IMAD.MOV.U32 R27, RZ, RZ, R23 ;  /* 0x000000ffff1b7224 */ /* 0x000fe200078e0017 */
[----:B------:R1:W-:Y:S01]  /*1210*/  STL [R1+0xfd8], R2 ;  /* 0x000fd80201007387 */ /* 0x0003e20000100800 */
[----:B------:R-:W-:Y:S01]  /*1220*/  IABS R28, R2 ;  /* 0x00000002001c7213 */ /* 0x000fe20000000000 */
[----:B------:R-:W-:Y:S02]  /*1230*/  IMAD.MOV R16, RZ, RZ, -R16 ;  /* 0x000000ffff107224 */ /* 0x000fe400078e0a10 */
[----:B------:R2:W-:Y:S01]  /*1240*/  STL [R1+0xfe4], R29 ;  /* 0x000fe41d01007387 */ /* 0x0005e20000100800 */
[----:B------:R-:W-:-:S03]  /*1250*/  IMAD.HI.U32 R24, R4, R27, RZ ;  /* 0x0000001b04187227 */ /* 0x000fc600078e00ff */
[----:B------:R3:W-:Y:S01]  /*1260*/  STL [R1+0xfec], R7 ;  /* 0x000fec0701007387 */ /* 0x0007e20000100800 */
[----:B------:R-:W-:-:S04]  /*1270*/  IMAD.HI.U32 R23, R4, R28, RZ ;  /* 0x0000001c04177227 */ /* 0x000fc800078e00ff */
[----:B-1----:R-:W-:Y:S01]  /*1280*/  VIADD R2, R3, 0x1e ;  /* 0x0000001e03027836 */ /* 0x002fe20000000000 */
[----:B------:R-:W-:Y:S01]  /*1290*/  IADD3 R23, -R23, RZ, RZ ;  /* 0x000000ff17177210 */ /* 0x000fe20007ffe1ff */
[----:B------:R-:W-:Y:S01]  /*12a0*/  IMAD.MOV R24, RZ, RZ, -R24 ;  /* 0x000000ffff187224 */ /* 0x000fe200078e0a18 */
[----:B--2---:R-:W-:Y:S01]  /*12b0*/  IABS R29, R7 ;  /* 0x00000007001d7213 */ /* 0x004fe20000000000 */
[C---:B------:R-:W-:Y:S01]  /*12c0*/  IMAD R16, R5.reuse, R16, R21 ;  /* 0x0000001005107224 */ /* 0x040fe200078e0215 */
[----:B------:R1:W-:Y:S01]  /*12d0*/  STL [R1+0xff0], R2 ;  /* 0x000ff00201007387 */ /* 0x0003e20000100800 */
[----:B------:R-:W-:Y:S01]  /*12e0*/  IABS R31, R2 ;  /* 0x00000002001f7213 */ /* 0x000fe20000000000 */
[C---:B------:R-:W-:Y:S02]  /*12f0*/  IMAD R23, R5.reuse, R23, R28 ;  /* 0x0000001705177224 */ /* 0x040fe400078e021c */
[----:B------:R-:W-:Y:S02]  /*1300*/  IMAD R24, R5, R24, R27 ;  /* 0x0000001805187224 */ /* 0x000fe400078e021b */
[----:B---3--:R-:W-:-:S02]  /*1310*/  VIADD R7, R3, 0x22 ;  /* 0x0000002203077836 */ /* 0x008fc40000000000 */
[----:B------:R-:W-:-:S03]  /*1320*/  IMAD.HI.U32 R25, R4, R29, RZ ;  /* 0x0000001d04197227 */ /* 0x000fc600078e00ff */
[----:B------:R-:W-:Y:S01]  /*1330*/  IABS R35, R7 ;  /* 0x0000000700237213 */ /* 0x000fe20000000000 */
[----:B-1----:R-:W-:Y:S02]  /*1340*/  VIADD R2, R3, 0x1f ;  /* 0x0000001f03027836 */ /* 0x002fe40000000000 */
[----:B------:R-:W-:Y:S02]  /*1350*/  IMAD.MOV R30, RZ, RZ, -R25 ;  /* 0x000000ffff1e7224 */ /* 0x000fe400078e0a19 */
[----:B------:R-:W-:Y:S01]  /*1360*/  IMAD.HI.U32 R21, R4, R26, RZ ;  /* 0x0000001a04157227 */ /* 0x000fe200078e00ff */
[----:B------:R-:W-:Y:S01]  /*1370*/  IABS R32, R2 ;  /* 0x0000000200207213 */ /* 0x000fe20000000000 */
[----:B------:R1:W-:Y:S02]  /*1380*/  STL [R1+0xff4], R2 ;  /* 0x000ff40201007387 */ /* 0x0003e40000100800 */
[----:B------:R-:W-:Y:S01]  /*1390*/  IMAD R25, R5, R30, R29 ;  /* 0x0000001e05197224 */ /* 0x000fe200078e021d */
[----:B------:R-:W-:Y:S01]  /*13a0*/  IADD3 R21, -R21, RZ, RZ ;  /* 0x000000ff15157210 */ /* 0x000fe20007ffe1ff */
[----:B------:R-:W-:-:S02]  /*13b0*/  IMAD.MOV.U32 R28, RZ, RZ, R32 ;  /* 0x000000ffff1c7224 */ /* 0x000fc400078e0020 */
[----:B------:R-:W-:-:S04]  /*13c0*/  IMAD.HI.U32 R30, R4, R35, RZ ;  /* 0x00000023041e7227 */ /* 0x000fc800078e00ff */
[----:B-1----:R-:W-:Y:S02]  /*13d0*/  VIADD R2, R3, 0x20 ;  /* 0x0000002003027836 */ /* 0x002fe40000000000 */
[----:B------:R-:W-:-:S03]  /*13e0*/  IMAD.HI.U32 R27, R4, R28, RZ ;  /* 0x0000001c041b7227 */ /* 0x000fc600078e00ff */
[----:B------:R1:W-:Y:S01]  /*13f0*/  STL [R1+0xff8], R2 ;  /* 0x000ff80201007387 */ /* 0x0003e20000100800 */
[----:B------:R-:W-:Y:S01]  /*1400*/  IABS R32, R2 ;  /* 0x0000000200207213 */ /* 0x000fe20000000000 */
[----:B------:R-:W-:Y:S01]  /*1410*/  IMAD.MOV R30, RZ, RZ, -R30 ;  /* 0x000000ffff1e7224 */ /* 0x000fe200078e0a1e */
[----:B------:R-:W-:Y:S01]  /*1420*/  IADD3 R27, -R27, RZ, RZ ;  /* 0x000000ff1b1b7210 */ /* 0x000fe20007ffe1ff */
[----:B------:R2:W-:Y:S01]  /*1430*/  STL [R1+0x100c], R33 ;  /* 0x00100c2101007387 */ /* 0x0005e20000100800 */
[----:B------:R-:W-:Y:S02]  /*1440*/  VIADD R73, R3, 0x49 ;  /* 0x0000004903497836 */ /* 0x000fe40000000000 */
[C---:B------:R-:W-:Y:S01]  /*1450*/  IMAD R30, R5.reuse, R30, R35 ;  /* 0x0000001e051e7224 */ /* 0x040fe200078e0223 */
[----:B------:R-:W-:Y:S01]  /*1460*/  STL [R1+0x1010], R7 ;  /* 0x0010100701007387 */ /* 0x000fe20000100800 */
[----:B------:R-:W-:Y:S02]  /*1470*/  IMAD R27, R5, R27, R28 ;  /* 0x0000001b051b7224 */ /* 0x000fe400078e021c */
[----:B-1----:R-:W-:-:S02]  /*1480*/  VIADD R2, R3, 0x23 ;  /* 0x0000002303027836 */ /* 0x002fc40000000000 */
[C---:B------:R-:W-:Y:S01]  /*1490*/  IMAD.HI.U32 R28, R4.reuse, R32, RZ ;  /* 0x00000020041c7227 */ /* 0x040fe200078e00ff */
[----:B--2---:R-:W-:Y:S02]  /*14a0*/  IABS R33, R33 ;  /* 0x0000002100217213 */ /* 0x004fe40000000000 */
[----:B------:R1:W-:Y:S01]  /*14b0*/  STL [R1+0x1014], R2 ;  /* 0x0010140201007387 */ /* 0x0003e20000100800 */
[----:B------:R-:W-:Y:S01]  /*14c0*/  IABS R36, R2 ;  /* 0x0000000200247213 */ /* 0x000fe20000000000 */
[----:B------:R-:W-:Y:S02]  /*14d0*/  IMAD.MOV R28, RZ, RZ, -R28 ;  /* 0x000000ffff1c7224 */ /* 0x000fe400078e0a1c */
[----:B------:R-:W-:-:S04]  /*14e0*/  IMAD.HI.U32 R29, R4, R33, RZ ;  /* 0x00000021041d7227 */ /* 0x000fc800078e00ff */
[----:B------:R-:W-:Y:S02]  /*14f0*/  IMAD.MOV R34, RZ, RZ, -R29 ;  /* 0x000000ffff227224 */ /* 0x000fe400078e0a1d */
[----:B-1----:R-:W-:Y:S02]  /*1500*/  VIADD R2, R3, 0x24 ;  /* 0x0000002403027836 */ /* 0x002fe40000000000 */
[----:B------:R-:W-:Y:S02]  /*1510*/  IMAD R28, R5, R28, R32 ;  /* 0x0000001c051c7224 */ /* 0x000fe400078e0220 */
[----:B------:R-:W-:Y:S01]  /*1520*/  VIADD R7, R3, 0x27 ;  /* 0x0000002703077836 */ /* 0x000fe20000000000 */
[----:B------:R-:W-:Y:S01]  /*1530*/  IABS R37, R2 ;  /* 0x0000000200257213 */ /* 0x000fe20000000000 */
[----:B------:R1:W-:Y:S01]  /*1540*/  STL [R1+0x1018], R2 ;  /* 0x0010180201007387 */ /* 0x0003e20000100800 */
[C---:B------:R-:W-:Y:S01]  /*1550*/  IMAD R29, R5.reuse, R34, R33 ;  /* 0x00000022051d7224 */ /* 0x040fe200078e0221 */
[----:B------:R-:W-:Y:S01]  /*1560*/  IABS R33, R39 ;  /* 0x0000002700217213 */ /* 0x000fe20000000000 */
[----:B------:R-:W-:-:S02]  /*1570*/  IMAD R21, R5, R21, R26 ;  /* 0x0000001505157224 */ /* 0x000fc400078e021a */
[----:B------:R-:W-:-:S04]  /*1580*/  IMAD.HI.U32 R32, R4, R37, RZ ;  /* 0x0000002504207227 */ /* 0x000fc800078e00ff */
[----:B------:R-:W-:Y:S02]  /*1590*/  IMAD.MOV R32, RZ, RZ, -R32 ;  /* 0x000000ffff207224 */ /* 0x000fe400078e0a20 */
[----:B-1----:R-:W-:Y:S02]  /*15a0*/  VIADD R2, R3, 0x25 ;  /* 0x0000002503027836 */ /* 0x002fe40000000000 */
[----:B------:R-:W-:Y:S02]  /*15b0*/  IMAD R32, R5, R32, R37 ;  /* 0x0000002005207224 */ /* 0x000fe400078e0225 */
[----:B------:R-:W-:Y:S01]  /*15c0*/  IMAD.MOV.U32 R37, RZ, RZ, R33 ;  /* 0x000000ffff257224 */ /* 0x000fe200078e0021 */
[----:B------:R1:W-:Y:S01]  /*15d0*/  STL [R1+0x1020], R2 ;  /* 0x0010200201007387 */ /* 0x0003e20000100800 */
[----:B------:R-:W-:Y:S01]  /*15e0*/  IABS R38, R2 ;  /* 0x0000000200267213 */ /* 0x000fe20000000000 */
[C---:B------:R-:W-:Y:S02]  /*15f0*/  IMAD.HI.U32 R26, R4.reuse, R31, RZ ;  /* 0x0000001f041a7227 */ /* 0x040fe400078e00ff */
[----:B------:R2:W-:Y:S02]  /*1600*/  STL [R1+0x1030], R39 ;  /* 0x0010302701007387 */ /* 0x0005e40000100800 */
[----:B------:R-:W-:-:S02]  /*1610*/  IMAD.HI.U32 R33, R4, R38, RZ ;  /* 0x0000002604217227 */ /* 0x000fc400078e00ff */
[----:B------:R-:W-:Y:S02]  /*1620*/  STL [R1+0x1034], R7 ;  /* 0x0010340701007387 */ /* 0x000fe40000100800 */
[----:B-1----:R-:W-:Y:S02]  /*1630*/  VIADD R2, R3, 0x28 ;  /* 0x0000002803027836 */ /* 0x002fe40000000000 */
[----:B------:R-:W-:Y:S01]  /*1640*/  IMAD.HI.U32 R34, R4, R37, RZ ;  /* 0x0000002504227227 */ /* 0x000fe200078e00ff */
[----:B--2---:R-:W-:Y:S02]  /*1650*/  IABS R39, R7 ;  /* 0x0000000700277213 */ /* 0x004fe40000000000 */
[----:B------:R1:W-:Y:S01]  /*1660*/  STL [R1+0x1038], R2 ;  /* 0x0010380201007387 */ /* 0x0003e20000100800 */
[----:B------:R-:W-:Y:S01]  /*1670*/  IABS R41, R2 ;  /* 0x0000000200297213 */ /* 0x000fe20000000000 */
[----:B------:R-:W-:Y:S02]  /*1680*/  IMAD.MOV R33, RZ, RZ, -R33 ;  /* 0x000000ffff217224 */ /* 0x000fe400078e0a21 */
[----:B------:R-:W-:-:S02]  /*1690*/  IMAD.MOV R34, RZ, RZ, -R34 ;  /* 0x000000ffff227224 */ /* 0x000fc400078e0a22 */
        /* <DEDUP_REMOVED lines=8> */
[----:B------:R-:W-:Y:S01]  /*1720*/  IMAD.MOV R26, RZ, RZ, -R26 ;  /* 0x000000ffff1a7224 */ /* 0x000fe200078e0a1a */
[----:B------:R-:W-:Y:S01]  /*1730*/  IADD3 R40, -R35, RZ, RZ ;  /* 0x000000ff23287210 */ /* 0x000fe20007ffe1ff */
[----:B------:R-:W-:-:S02]  /*1740*/  IMAD.MOV.U32 R38, RZ, RZ, R42 ;  /* 0x000000ffff267224 */ /* 0x000fc400078e002a */
[----:B------:R-:W-:Y:S02]  /*1750*/  IMAD R26, R5, R26, R31 ;  /* 0x0000001a051a7224 */ /* 0x000fe400078e021f */
[----:B------:R-:W-:-:S04]  /*1760*/  IMAD.HI.U32 R37, R4, R38, RZ ;  /* 0x0000002604257227 */ /* 0x000fc800078e00ff */
[----:B-1----:R-:W-:Y:S02]  /*1770*/  VIADD R2, R3, 0x2a ;  /* 0x0000002a03027836 */ /* 0x002fe40000000000 */
[----:B------:R-:W-:Y:S02]  /*1780*/  IMAD.MOV R37, RZ, RZ, -R37 ;  /* 0x000000ffff257224 */ /* 0x000fe400078e0a25 */
[C---:B------:R-:W-:Y:S01]  /*1790*/  IMAD R35, R5.reuse, R40, R39 ;  /* 0x0000002805237224 */ /* 0x040fe200078e0227 */
[----:B------:R1:W-:Y:S01]  /*17a0*/  STL [R1+0x1044], R2 ;  /* 0x0010440201007387 */ /* 0x0003e20000100800 */
[----:B------:R-:W-:Y:S01]  /*17b0*/  IABS R42, R2 ;  /* 0x00000002002a7213 */ /* 0x000fe20000000000 */
[----:B------:R-:W-:Y:S02]  /*17c0*/  IMAD R37, R5, R37, R38 ;  /* 0x0000002505257224 */ /* 0x000fe400078e0226 */
[----:B------:R2:W-:Y:S01]  /*17d0*/  STL [R1+0x104c], R43 ;  /* 0x00104c2b01007387 */ /* 0x0005e20000100800 */
[----:B------:R-:W-:-:S03]  /*17e0*/  IMAD.HI.U32 R40, R4, R45, RZ ;  /* 0x0000002d04287227 */ /* 0x000fc600078e00ff */
[----:B------:R-:W-:Y:S01]  /*17f0*/  STL [R1+0x1054], R7 ;  /* 0x0010540701007387 */ /* 0x000fe20000100800 */
[----:B------:R-:W-:-:S04]  /*1800*/  IMAD.HI.U32 R38, R4, R42, RZ ;  /* 0x0000002a04267227 */ /* 0x000fc800078e00ff */
[----:B-1----:R-:W-:Y:S01]  /*1810*/  VIADD R2, R3, 0x2d ;  /* 0x0000002d03027836 */ /* 0x002fe20000000000 */
[----:B--2---:R-:W-:Y:S01]  /*1820*/  IABS R43, R43 ;  /* 0x0000002b002b7213 */ /* 0x004fe20000000000 */
[----:B------:R-:W-:Y:S02]  /*1830*/  IMAD.MOV R38, RZ, RZ, -R38 ;  /* 0x000000ffff267224 */ /* 0x000fe400078e0a26 */
[----:B------:R-:W-:Y:S01]  /*1840*/  IMAD.MOV R40, RZ, RZ, -R40 ;  /* 0x000000ffff287224 */ /* 0x000fe200078e0a28 */
[----:B------:R1:W-:Y:S01]  /*1850*/  STL [R1+0x105c], R2 ;  /* 0x00105c0201007387 */ /* 0x0003e20000100800 */
[----:B------:R-:W-:Y:S01]  /*1860*/  IABS R46, R2 ;  /* 0x00000002002e7213 */ /* 0x000fe20000000000 */
[----:B------:R-:W-:-:S04]  /*1870*/  IMAD.HI.U32 R39, R4, R43, RZ ;  /* 0x0000002b04277227 */ /* 0x000fc800078e00ff */
[----:B------:R-:W-:Y:S02]  /*1880*/  IMAD R38, R5, R38, R42 ;  /* 0x0000002605267224 */ /* 0x000fe400078e022a */
[----:B------:R-:W-:Y:S01]  /*1890*/  IMAD.MOV R44, RZ, RZ, -R39 ;  /* 0x000000ffff2c7224 */ /* 0x000fe200078e0a27 */
[C---:B-1----:R-:W-:Y:S01]  /*18a0*/  IADD3 R2, R3.reuse, 0x2e, RZ ;  /* 0x0000002e03027810 */ /* 0x042fe20007ffe0ff */
[----:B------:R-:W-:Y:S02]  /*18b0*/  VIADD R7, R3, 0x31 ;  /* 0x0000003103077836 */ /* 0x000fe40000000000 */
[C---:B------:R-:W-:Y:S01]  /*18c0*/  IMAD R39, R5.reuse, R44, R43 ;  /* 0x0000002c05277224 */ /* 0x040fe200078e022b */
[----:B------:R-:W-:Y:S01]  /*18d0*/  IABS R47, R2 ;  /* 0x00000002002f7213 */ /* 0x000fe20000000000 */
[----:B------:R1:W-:Y:S01]  /*18e0*/  STL [R1+0x1060], R2 ;  /* 0x0010600201007387 */ /* 0x0003e20000100800 */
[----:B------:R-:W-:Y:S01]  /*18f0*/  IABS R43, R49 ;  /* 0x00000031002b7213 */ /* 0x000fe20000000000 */
[----:B------:R-:W-:-:S02]  /*1900*/  IMAD R40, R5, R40, R45 ;  /* 0x0000002805287224 */ /* 0x000fc400078e022d */
[----:B------:R-:W-:-:S04]  /*1910*/  IMAD.HI.U32 R42, R4, R47, RZ ;  /* 0x0000002f042a7227 */ /* 0x000fc800078e00ff */
[----:B------:R-:W-:Y:S01]  /*1920*/  IMAD.HI.U32 R31, R4, R36, RZ ;  /* 0x00000024041f7227 */ /* 0x000fe200078e00ff */
[----:B------:R-:W-:-:S03]  /*1930*/  IADD3 R42, -R42, RZ, RZ ;  /* 0x000000ff2a2a7210 */ /* 0x000fc60007ffe1ff */
        /* <DEDUP_REMOVED lines=11> */
[----:B--2---:R-:W-:Y:S01]  /*19f0*/  IABS R49, R7 ;  /* 0x0000000700317213 */ /* 0x004fe20000000000 */
[----:B------:R-:W-:Y:S02]  /*1a00*/  IMAD.MOV R43, RZ, RZ, -R43 ;  /* 0x000000ffff2b7224 */ /* 0x000fe400078e0a2b */
[----:B------:R-:W-:Y:S01]  /*1a10*/  IMAD.MOV R44, RZ, RZ, -R44 ;  /* 0x000000ffff2c7224 */ /* 0x000fe200078e0a2c */
        /* <DEDUP_REMOVED lines=9> */
[C---:B------:R-:W-:Y:S01]  /*1ab0*/  IMAD R31, R5.reuse, R31, R36 ;  /* 0x0000001f051f7224 */ /* 0x040fe200078e0224 */
[----:B------:R-:W-:Y:S01]  /*1ac0*/  IABS R52, R2 ;  /* 0x0000000200347213 */ /* 0x000fe20000000000 */
[----:B------:R1:W-:Y:S01]  /*1ad0*/  STL [R1+0x1084], R2 ;  /* 0x0010840201007387 */ /* 0x0003e20000100800 */
[----:B------:R-:W-:Y:S02]  /*1ae0*/  IMAD R45, R5, R50, R49 ;  /* 0x00000032052d7224 */ /* 0x000fe400078e0231 */
[----:B------:R-:W-:-:S04]  /*1af0*/  IMAD.HI.U32 R50, R4, R55, RZ ;  /* 0x0000003704327227 */ /* 0x000fc800078e00ff */
[----:B------:R-:W-:Y:S02]  /*1b00*/  IMAD.MOV.U32 R48, RZ, RZ, R52 ;  /* 0x000000ffff307224 */ /* 0x000fe400078e0034 */
[----:B------:R-:W-:Y:S02]  /*1b10*/  IMAD.MOV R50, RZ, RZ, -R50 ;  /* 0x000000ffff327224 */ /* 0x000fe400078e0a32 */
[----:B-1----:R-:W-:Y:S02]  /*1b20*/  VIADD R2, R3, 0x34 ;  /* 0x0000003403027836 */ /* 0x002fe40000000000 */
[----:B------:R-:W-:-:S03]  /*1b30*/  IMAD.HI.U32 R47, R4, R48, RZ ;  /* 0x00000030042f7227 */ /* 0x000fc600078e00ff */
[----:B------:R1:W-:Y:S01]  /*1b40*/  STL [R1+0x1088], R2 ;  /* 0x0010880201007387 */ /* 0x0003e20000100800 */
[----:B------:R-:W-:Y:S01]  /*1b50*/  IABS R52, R2 ;  /* 0x0000000200347213 */ /* 0x000fe20000000000 */
[----:B------:R-:W-:Y:S02]  /*1b60*/  IMAD.MOV R47, RZ, RZ, -R47 ;  /* 0x000000ffff2f7224 */ /* 0x000fe400078e0a2f */
[----:B------:R2:W-:Y:S01]  /*1b70*/  STL [R1+0x1098], R53 ;  /* 0x0010983501007387 */ /* 0x0005e20000100800 */
[C---:B------:R-:W-:Y:S02]  /*1b80*/  IMAD R50, R5.reuse, R50, R55 ;  /* 0x0000003205327224 */ /* 0x040fe400078e0237 */
[----:B------:R-:W-:Y:S01]  /*1b90*/  IMAD R47, R5, R47, R48 ;  /* 0x0000002f052f7224 */ /* 0x000fe200078e0230 */
[----:B------:R3:W-:Y:S01]  /*1ba0*/  STL [R1+0x109c], R7 ;  /* 0x00109c0701007387 */ /* 0x0007e20000100800 */
[----:B------:R-:W-:-:S04]  /*1bb0*/  IMAD.HI.U32 R48, R4, R52, RZ ;  /* 0x0000003404307227 */ /* 0x000fc800078e00ff */
[----:B-1----:R-:W-:Y:S01]  /*1bc0*/  VIADD R2, R3, 0x37 ;  /* 0x0000003703027836 */ /* 0x002fe20000000000 */
[----:B--2---:R-:W-:Y:S01]  /*1bd0*/  IABS R53, R53 ;  /* 0x0000003500357213 */ /* 0x004fe20000000000 */
[----:B------:R-:W-:Y:S02]  /*1be0*/  IMAD.MOV R48, RZ, RZ, -R48 ;  /* 0x000000ffff307224 */ /* 0x000fe400078e0a30 */
[C---:B------:R-:W-:Y:S01]  /*1bf0*/  IMAD.HI.U32 R36, R4.reuse, R41, RZ ;  /* 0x0000002904247227 */ /* 0x040fe200078e00ff */
[----:B------:R1:W-:Y:S01]  /*1c00*/  STL [R1+0x10a0], R2 ;  /* 0x0010a00201007387 */ /* 0x0003e20000100800 */
[----:B------:R-:W-:Y:S02]  /*1c10*/  IABS R56, R2 ;  /* 0x0000000200387213 */ /* 0x000fe40000000000 */
[----:B------:R-:W-:-:S04]  /*1c20*/  IMAD.HI.U32 R49, R4, R53, RZ ;  /* 0x0000003504317227 */ /* 0x000fc800078e00ff */
[----:B------:R-:W-:Y:S01]  /*1c30*/  IMAD R48, R5, R48, R52 ;  /* 0x0000003005307224 */ /* 0x000fe200078e0234 */
[----:B------:R-:W-:Y:S01]  /*1c40*/  IADD3 R54, -R49, RZ, RZ ;  /* 0x000000ff31367210 */ /* 0x000fe20007ffe1ff */
[C---:B---3--:R-:W-:Y:S02]  /*1c50*/  VIADD R7, R3.reuse, 0x3b ;  /* 0x0000003b03077836 */ /* 0x048fe40000000000 */
[----:B-1----:R-:W-:Y:S02]  /*1c60*/  VIADD R2, R3, 0x38 ;  /* 0x0000003803027836 */ /* 0x002fe40000000000 */
[----:B------:R-:W-:Y:S01]  /*1c70*/  IMAD R49, R5, R54, R53 ;  /* 0x0000003605317224 */ /* 0x000fe200078e0235 */
[----:B------:R-:W-:Y:S01]  /*1c80*/  IABS R53, R59 ;  /* 0x0000003b00357213 */ /* 0x000fe20000000000 */
[----:B------:R-:W-:Y:S01]  /*1c90*/  IMAD.MOV R36, RZ, RZ, -R36 ;  /* 0x000000ffff247224 */ /* 0x000fe200078e0a24 */
[----:B------:R-:W-:Y:S01]  /*1ca0*/  IABS R57, R2 ;  /* 0x0000000200397213 */ /* 0x000fe20000000000 */
[----:B------:R1:W-:Y:S01]  /*1cb0*/  STL [R1+0x10a8], R2 ;  /* 0x0010a80201007387 */ /* 0x0003e20000100800 */
[----:B------:R-:W-:-:S02]  /*1cc0*/  VIADD R83, R3, 0x53 ;  /* 0x0000005303537836 */ /* 0x000fc40000000000 */
[----:B------:R-:W-:Y:S02]  /*1cd0*/  IMAD R36, R5, R36, R41 ;  /* 0x0000002405247224 */ /* 0x000fe400078e0229 */
[----:B------:R-:W-:-:S04]  /*1ce0*/  IMAD.HI.U32 R52, R4, R57, RZ ;  /* 0x0000003904347227 */ /* 0x000fc800078e00ff */
[----:B------:R-:W-:Y:S02]  /*1cf0*/  IMAD.MOV R52, RZ, RZ, -R52 ;  /* 0x000000ffff347224 */ /* 0x000fe400078e0a34 */
[----:B-1----:R-:W-:Y:S02]  /*1d00*/  VIADD R2, R3, 0x39 ;  /* 0x0000003903027836 */ /* 0x002fe40000000000 */
[----:B------:R-:W-:Y:S01]  /*1d10*/  IMAD R52, R5, R52, R57 ;  /* 0x0000003405347224 */ /* 0x000fe200078e0239 */
[----:B------:R-:W-:Y:S01]  /*1d20*/  MOV R57, R53 ;  /* 0x0000003500397202 */ /* 0x000fe20000000f00 */
[C---:B------:R-:W-:Y:S01]  /*1d30*/  IMAD.HI.U32 R41, R4.reuse, R46, RZ ;  /* 0x0000002e04297227 */ /* 0x040fe200078e00ff */
[----:B------:R1:W-:Y:S01]  /*1d40*/  STL [R1+0x10ac], R2 ;  /* 0x0010ac0201007387 */ /* 0x0003e20000100800 */
[----:B------:R-:W-:Y:S02]  /*1d50*/  IABS R58, R2 ;  /* 0x00000002003a7213 */ /* 0x000fe40000000000 */
[C---:B------:R-:W-:Y:S01]  /*1d60*/  IMAD.HI.U32 R54, R4.reuse, R57, RZ ;  /* 0x0000003904367227 */ /* 0x040fe200078e00ff */
[----:B------:R2:W-:Y:S03]  /*1d70*/  STL [R1+0x10bc], R59 ;  /* 0x0010bc3b01007387 */ /* 0x0005e60000100800 */
[----:B------:R-:W-:Y:S01]  /*1d80*/  IMAD.HI.U32 R53, R4, R58, RZ ;  /* 0x0000003a04357227 */ /* 0x000fe200078e00ff */
[----:B------:R3:W-:Y:S03]  /*1d90*/  STL [R1+0x10c4], R7 ;  /* 0x0010c40701007387 */ /* 0x0007e60000100800 */
[----:B-1----:R-:W-:-:S02]  /*1da0*/  VIADD R2, R3, 0x3c ;  /* 0x0000003c03027836 */ /* 0x002fc40000000000 */
[----:B------:R-:W-:Y:S01]  /*1db0*/  IMAD.MOV R53, RZ, RZ, -R53 ;  /* 0x000000ffff357224 */ /* 0x000fe200078e0a35 */
[----:B--2---:R-:W-:Y:S01]  /*1dc0*/  IABS R59, R7 ;  /* 0x00000007003b7213 */ /* 0x004fe20000000000 */
[----:B------:R-:W-:Y:S01]  /*1dd0*/  IMAD.MOV R54, RZ, RZ, -R54 ;  /* 0x000000ffff367224 */ /* 0x000fe200078e0a36 */
[----:B------:R1:W-:Y:S01]  /*1de0*/  STL [R1+0x10c8], R2 ;  /* 0x0010c80201007387 */ /* 0x0003e20000100800 */
[----:B------:R-:W-:Y:S01]  /*1df0*/  IABS R61, R2 ;  /* 0x00000002003d7213 */ /* 0x000fe20000000000 */
[C---:B------:R-:W-:Y:S02]  /*1e00*/  IMAD R53, R5.reuse, R53, R58 ;  /* 0x0000003505357224 */ /* 0x040fe400078e023a */
[----:B------:R-:W-:Y:S02]  /*1e10*/  IMAD R54, R5, R54, R57 ;  /* 0x0000003605367224 */ /* 0x000fe400078e0239 */
[----:B---3--:R-:W-:Y:S02]  /*1e20*/  VIADD R7, R3, 0x40 ;  /* 0x0000004003077836 */ /* 0x008fe40000000000 */
[----:B------:R-:W-:-:S03]  /*1e30*/  IMAD.HI.U32 R55, R4, R59, RZ ;  /* 0x0000003b04377227 */ /* 0x000fc600078e00ff */
[----:B------:R-:W-:Y:S01]  /*1e40*/  IABS R65, R7 ;  /* 0x0000000700417213 */ /* 0x000fe20000000000 */
[----:B-1----:R-:W-:Y:S02]  /*1e50*/  VIADD R2, R3, 0x3d ;  /* 0x0000003d03027836 */ /* 0x002fe40000000000 */
[----:B------:R-:W-:Y:S02]  /*1e60*/  IMAD.MOV R60, RZ, RZ, -R55 ;  /* 0x000000ffff3c7224 */ /* 0x000fe400078e0a37 */
[----:B------:R-:W-:Y:S01]  /*1e70*/  IMAD.MOV R41, RZ, RZ, -R41 ;  /* 0x000000ffff297224 */ /* 0x000fe200078e0a29 */
        /* <DEDUP_REMOVED lines=14> */
[----:B------:R-:W-:Y:S01]  /*1f60*/  STL [R1+0x10e4], R7 ;  /* 0x0010e40701007387 */ /* 0x000fe20000100800 */
[----:B------:R-:W-:-:S04]  /*1f70*/  IMAD.HI.U32 R58, R4, R62, RZ ;  /* 0x0000003e043a7227 */ /* 0x000fc800078e00ff */
[----:B-1----:R-:W-:Y:S01]  /*1f80*/  VIADD R2, R3, 0x41 ;  /* 0x0000004103027836 */ /* 0x002fe20000000000 */
[----:B--2---:R-:W-:Y:S01]  /*1f90*/  IABS R63, R63 ;  /* 0x0000003f003f7213 */ /* 0x004fe20000000000 */
[----:B------:R-:W-:Y:S02]  /*1fa0*/  IMAD.MOV R58, RZ, RZ, -R58 ;  /* 0x000000ffff3a7224 */ /* 0x000fe400078e0a3a */
[----:B------:R-:W-:Y:S01]  /*1fb0*/  IMAD R41, R5, R41, R46 ;  /* 0x0000002905297224 */ /* 0x000fe200078e022e */
[----:B------:R1:W-:Y:S01]  /*1fc0*/  STL [R1+0x10ec], R2 ;  /* 0x0010ec0201007387 */ /* 0x0003e20000100800 */
[----:B------:R-:W-:Y:S01]  /*1fd0*/  IABS R66, R2 ;  /* 0x0000000200427213 */ /* 0x000fe20000000000 */
[----:B------:R-:W-:-:S04]  /*1fe0*/  IMAD.HI.U32 R59, R4, R63, RZ ;  /* 0x0000003f043b7227 */ /* 0x000fc800078e00ff */
[----:B------:R-:W-:Y:S02]  /*1ff0*/  IMAD.MOV R64, RZ, RZ, -R59 ;  /* 0x000000ffff407224 */ /* 0x000fe400078e0a3b */
[----:B------:R-:W-:Y:S02]  /*2000*/  IMAD R58, R5, R58, R62 ;  /* 0x0000003a053a7224 */ /* 0x000fe400078e023e */
[----:B-1----:R-:W-:Y:S02]  /*2010*/  VIADD R2, R3, 0x42 ;  /* 0x0000004203027836 */ /* 0x002fe40000000000 */
[----:B------:R-:W-:Y:S01]  /*2020*/  IMAD R59, R5, R64, R63 ;  /* 0x00000040053b7224 */ /* 0x000fe200078e023f */
[----:B------:R-:W-:Y:S01]  /*2030*/  IABS R63, R69 ;  /* 0x00000045003f7213 */ /* 0x000fe20000000000 */
[----:B------:R-:W-:Y:S01]  /*2040*/  VIADD R7, R3, 0x45 ;  /* 0x0000004503077836 */ /* 0x000fe20000000000 */
[----:B------:R-:W-:Y:S01]  /*2050*/  IABS R67, R2 ;  /* 0x0000000200437213 */ /* 0x000fe20000000000 */
[----:B------:R1:W-:Y:S01]  /*2060*/  STL [R1+0x10f0], R2 ;  /* 0x0010f00201007387 */ /* 0x0003e20000100800 */
[----:B------:R-:W-:-:S04]  /*2070*/  IMAD.HI.U32 R46, R4, R51, RZ ;  /* 0x00000033042e7227 */ /* 0x000fc800078e00ff */
[----:B------:R-:W-:Y:S01]  /*2080*/  IMAD.HI.U32 R62, R4, R67, RZ ;  /* 0x00000043043e7227 */ /* 0x000fe200078e00ff */
[----:B------:R-:W-:-:S03]  /*2090*/  IADD3 R46, -R46, RZ, RZ ;  /* 0x000000ff2e2e7210 */ /* 0x000fc60007ffe1ff */
[----:B------:R-:W-:Y:S02]  /*20a0*/  IMAD.MOV R62, RZ, RZ, -R62 ;  /* 0x000000ffff3e7224 */ /* 0x000fe400078e0a3e */
[----:B-1----:R-:W-:Y:S02]  /*20b0*/  VIADD R2, R3, 0x43 ;  /* 0x0000004303027836 */ /* 0x002fe40000000000 */
[C---:B------:R-:W-:Y:S02]  /*20c0*/  IMAD R62, R5.reuse, R62, R67 ;  /* 0x0000003e053e7224 */ /* 0x040fe400078e0243 */
[----:B------:R-:W-:Y:S01]  /*20d0*/  IMAD.MOV.U32 R67, RZ, RZ, R63 ;  /* 0x000000ffff437224 */ /* 0x000fe200078e003f */
[----:B------:R1:W-:Y:S01]  /*20e0*/  STL [R1+0x10f4], R2 ;  /* 0x0010f40201007387 */ /* 0x0003e20000100800 */
[----:B------:R-:W-:Y:S01]  /*20f0*/  IABS R68, R2 ;  /* 0x0000000200447213 */ /* 0x000fe20000000000 */
[----:B------:R-:W-:Y:S02]  /*2100*/  IMAD R46, R5, R46, R51 ;  /* 0x0000002e052e7224 */ /* 0x000fe400078e0233 */
        /* <DEDUP_REMOVED lines=8> */
[----:B------:R-:W-:Y:S01]  /*2190*/  IMAD.HI.U32 R51, R4, R56, RZ ;  /* 0x0000003804337227 */ /* 0x000fe200078e00ff */
[----:B------:R1:W-:Y:S01]  /*21a0*/  STL [R1+0x110c], R2 ;  /* 0x00110c0201007387 */ /* 0x0003e20000100800 */
[----:B------:R-:W-:Y:S02]  /*21b0*/  IABS R71, R2 ;  /* 0x0000000200477213 */ /* 0x000fe40000000000 */
[C---:B------:R-:W-:Y:S02]  /*21c0*/  IMAD R63, R5.reuse, R63, R68 ;  /* 0x0000003f053f7224 */ /* 0x040fe400078e0244 */
[----:B------:R-:W-:-:S02]  /*21d0*/  IMAD R64, R5, R64, R67 ;  /* 0x0000004005407224 */ /* 0x000fc400078e0243 */
[----:B---3--:R-:W-:Y:S02]  /*21e0*/  VIADD R7, R3, 0x4a ;  /* 0x0000004a03077836 */ /* 0x008fe40000000000 */
[----:B------:R-:W-:-:S03]  /*21f0*/  IMAD.HI.U32 R65, R4, R69, RZ ;  /* 0x0000004504417227 */ /* 0x000fc600078e00ff */
[----:B------:R-:W-:Y:S01]  /*2200*/  IABS R75, R7 ;  /* 0x00000007004b7213 */ /* 0x000fe20000000000 */
[C---:B-1----:R-:W-:Y:S02]  /*2210*/  VIADD R2, R3.reuse, 0x47 ;  /* 0x0000004703027836 */ /* 0x042fe40000000000 */
[----:B------:R-:W-:Y:S02]  /*2220*/  IMAD.MOV R70, RZ, RZ, -R65 ;  /* 0x000000ffff467224 */ /* 0x000fe400078e0a41 */
[----:B------:R-:W-:Y:S01]  /*2230*/  VIADD R89, R3, 0x58 ;  /* 0x0000005803597836 */ /* 0x000fe20000000000 */
        /* <DEDUP_REMOVED lines=10> */
[----:B------:R-:W-:Y:S01]  /*22e0*/  IMAD R70, R5, R70, R75 ;  /* 0x0000004605467224 */ /* 0x000fe200078e024b */
[----:B------:R-:W-:Y:S01]  /*22f0*/  IADD3 R67, -R67, RZ, RZ ;  /* 0x000000ff43437210 */ /* 0x000fe20007ffe1ff */
[----:B------:R2:W-:Y:S01]  /*2300*/  STL [R1+0x1124], R73 ;  /* 0x0011244901007387 */ /* 0x0005e20000100800 */
[----:B------:R-:W-:Y:S02]  /*2310*/  IMAD.MOV R51, RZ, RZ, -R51 ;  /* 0x000000ffff337224 */ /* 0x000fe400078e0a33 */
[----:B------:R-:W-:Y:S01]  /*2320*/  VIADD R93, R3, 0x5d ;  /* 0x0000005d035d7836 */ /* 0x000fe20000000000 */
        /* <DEDUP_REMOVED lines=58> */
[----:B------:R-:W-:Y:S01]  /*26d0*/  IMAD.HI.U32 R78, R4, R82, RZ ;  /* 0x00000052044e7227 */ /* 0x000fe200078e00ff */
[----:B------:R-:W-:-:S03]  /*26e0*/  IADD3 R61, -R61, RZ, RZ ;  /* 0x000000ff3d3d7210 */ /* 0x000fc60007ffe1ff */
[----:B-1----:R-:W-:Y:S01]  /*26f0*/  VIADD R2, R3, 0x55 ;  /* 0x0000005503027836 */ /* 0x002fe20000000000 */
[----:B--2---:R-:W-:Y:S01]  /*2700*/  IABS R83, R83 ;  /* 0x0000005300537213 */ /* 0x004fe20000000000 */
[----:B------:R-:W-:Y:S02]  /*2710*/  IMAD.MOV R78, RZ, RZ, -R78 ;  /* 0x000000ffff4e7224 */ /* 0x000fe400078e0a4e */
[C---:B------:R-:W-:Y:S01]  /*2720*/  IMAD.HI.U32 R80, R4.reuse, R85, RZ ;  /* 0x0000005504507227 */ /* 0x040fe200078e00ff */
[----:B------:R1:W-:Y:S01]  /*2730*/  STL [R1+0x117c], R2 ;  /* 0x00117c0201007387 */ /* 0x0003e20000100800 */
[----:B------:R-:W-:Y:S02]  /*2740*/  IABS R86, R2 ;  /* 0x0000000200567213 */ /* 0x000fe40000000000 */
[----:B------:R-:W-:-:S04]  /*2750*/  IMAD.HI.U32 R79, R4, R83, RZ ;  /* 0x00000053044f7227 */ /* 0x000fc800078e00ff */
[----:B------:R-:W-:Y:S02]  /*2760*/  IMAD R78, R5, R78, R82 ;  /* 0x0000004e054e7224 */ /* 0x000fe400078e0252 */
[----:B------:R-:W-:Y:S01]  /*2770*/  IMAD.MOV R84, RZ, RZ, -R79 ;  /* 0x000000ffff547224 */ /* 0x000fe200078e0a4f */
[C---:B-1----:R-:W-:Y:S01]  /*2780*/  IADD3 R2, R3.reuse, 0x56, RZ ;  /* 0x0000005603027810 */ /* 0x042fe20007ffe0ff */
[----:B------:R-:W-:Y:S02]  /*2790*/  VIADD R7, R3, 0x59 ;  /* 0x0000005903077836 */ /* 0x000fe40000000000 */
[----:B------:R-:W-:Y:S01]  /*27a0*/  IMAD R79, R5, R84, R83 ;  /* 0x00000054054f7224 */ /* 0x000fe200078e0253 */
[----:B------:R-:W-:Y:S01]  /*27b0*/  IABS R87, R2 ;  /* 0x0000000200577213 */ /* 0x000fe20000000000 */
[----:B------:R1:W-:Y:S01]  /*27c0*/  STL [R1+0x1178], R2 ;  /* 0x0011780201007387 */ /* 0x0003e20000100800 */
[----:B------:R-:W-:Y:S01]  /*27d0*/  IABS R83, R89 ;  /* 0x0000005900537213 */ /* 0x000fe20000000000 */
[----:B------:R-:W-:-:S02]  /*27e0*/  IMAD.MOV R80, RZ, RZ, -R80 ;  /* 0x000000ffff507224 */ /* 0x000fc400078e0a50 */
[----:B------:R-:W-:-:S04]  /*27f0*/  IMAD.HI.U32 R82, R4, R87, RZ ;  /* 0x0000005704527227 */ /* 0x000fc800078e00ff */
[----:B------:R-:W-:Y:S01]  /*2800*/  IMAD R61, R5, R61, R66 ;  /* 0x0000003d053d7224 */ /* 0x000fe200078e0242 */
[----:B------:R-:W-:Y:S01]  /*2810*/  IADD3 R82, -R82, RZ, RZ ;  /* 0x000000ff52527210 */ /* 0x000fe20007ffe1ff */
[----:B-1----:R-:W-:Y:S02]  /*2820*/  VIADD R2, R3, 0x57 ;  /* 0x0000005703027836 */ /* 0x002fe40000000000 */
[C---:B------:R-:W-:Y:S02]  /*2830*/  IMAD R80, R5.reuse, R80, R85 ;  /* 0x0000005005507224 */ /* 0x040fe400078e0255 */
[----:B------:R-:W-:Y:S01]  /*2840*/  IMAD R82, R5, R82, R87 ;  /* 0x0000005205527224 */ /* 0x000fe200078e0257 */
[----:B------:R1:W-:Y:S01]  /*2850*/  STL [R1+0x1184], R2 ;  /* 0x0011840201007387 */ /* 0x0003e20000100800 */
[----:B------:R-:W-:Y:S01]  /*2860*/  IABS R88, R2 ;  /* 0x0000000200587213 */ /* 0x000fe20000000000 */
[----:B------:R-:W-:Y:S02]  /*2870*/  IMAD.MOV.U32 R87, RZ, RZ, R83 ;  /* 0x000000ffff577224 */ /* 0x000fe400078e0053 */
[----:B------:R2:W-:Y:S01]  /*2880*/  STL [R1+0x118c], R89 ;  /* 0x00118c5901007387 */ /* 0x0005e20000100800 */
[----:B------:R-:W-:-:S03]  /*2890*/  IMAD.HI.U32 R66, R4, R71, RZ ;  /* 0x0000004704427227 */ /* 0x000fc600078e00ff */
[----:B------:R-:W-:Y:S01]  /*28a0*/  STL [R1+0x1198], R7 ;  /* 0x0011980701007387 */ /* 0x000fe20000100800 */
[----:B------:R-:W-:-:S04]  /*28b0*/  IMAD.HI.U32 R83, R4, R88, RZ ;  /* 0x0000005804537227 */ /* 0x000fc800078e00ff */
[----:B-1----:R-:W-:Y:S01]  /*28c0*/  VIADD R2, R3, 0x5a ;  /* 0x0000005a03027836 */ /* 0x002fe20000000000 */
[----:B--2---:R-:W-:Y:S01]  /*28d0*/  IABS R89, R7 ;  /* 0x0000000700597213 */ /* 0x004fe20000000000 */
[----:B------:R-:W-:-:S03]  /*28e0*/  IMAD.HI.U32 R84, R4, R87, RZ ;  /* 0x0000005704547227 */ /* 0x000fc600078e00ff */
[----:B------:R1:W-:Y:S01]  /*28f0*/  STL [R1+0x1194], R2 ;  /* 0x0011940201007387 */ /* 0x0003e20000100800 */
[----:B------:R-:W-:Y:S01]  /*2900*/  IABS R91, R2 ;  /* 0x00000002005b7213 */ /* 0x000fe20000000000 */
[----:B------:R-:W-:Y:S02]  /*2910*/  IMAD.MOV R83, RZ, RZ, -R83 ;  /* 0x000000ffff537224 */ /* 0x000fe400078e0a53 */
[----:B------:R-:W-:Y:S02]  /*2920*/  IMAD.MOV R84, RZ, RZ, -R84 ;  /* 0x000000ffff547224 */ /* 0x000fe400078e0a54 */
[C---:B------:R-:W-:Y:S02]  /*2930*/  IMAD R83, R5.reuse, R83, R88 ;  /* 0x0000005305537224 */ /* 0x040fe400078e0258 */
[----:B------:R-:W-:Y:S02]  /*2940*/  IMAD R84, R5, R84, R87 ;  /* 0x0000005405547224 */ /* 0x000fe400078e0257 */
[----:B-1----:R-:W-:-:S02]  /*2950*/  VIADD R2, R3, 0x5b ;  /* 0x0000005b03027836 */ /* 0x002fc40000000000 */
[----:B------:R-:W-:Y:S02]  /*2960*/  VIADD R7, R3, 0x5e ;  /* 0x0000005e03077836 */ /* 0x000fe40000000000 */
[----:B------:R-:W-:Y:S01]  /*2970*/  IMAD.HI.U32 R85, R4, R89, RZ ;  /* 0x0000005904557227 */ /* 0x000fe200078e00ff */
[----:B------:R-:W-:Y:S01]  /*2980*/  IABS R92, R2 ;  /* 0x00000002005c7213 */ /* 0x000fe20000000000 */
[----:B------:R1:W-:Y:S01]  /*2990*/  STL [R1+0x119c], R2 ;  /* 0x00119c0201007387 */ /* 0x0003e20000100800 */
[----:B------:R-:W-:Y:S01]  /*29a0*/  IABS R95, R7 ;  /* 0x00000007005f7213 */ /* 0x000fe20000000000 */
[----:B------:R-:W-:Y:S02]  /*29b0*/  IMAD.MOV R66, RZ, RZ, -R66 ;  /* 0x000000ffff427224 */ /* 0x000fe400078e0a42 */
[----:B------:R-:W-:Y:S02]  /*29c0*/  IMAD.MOV.U32 R88, RZ, RZ, R92 ;  /* 0x000000ffff587224 */ /* 0x000fe400078e005c */
[----:B------:R-:W-:-:S02]  /*29d0*/  IMAD.MOV R90, RZ, RZ, -R85 ;  /* 0x000000ffff5a7224 */ /* 0x000fc400078e0a55 */
[----:B------:R-:W-:-:S04]  /*29e0*/  IMAD.HI.U32 R87, R4, R88, RZ ;  /* 0x0000005804577227 */ /* 0x000fc800078e00ff */
[----:B-1----:R-:W-:Y:S02]  /*29f0*/  VIADD R2, R3, 0x5c ;  /* 0x0000005c03027836 */ /* 0x002fe40000000000 */
[----:B------:R-:W-:Y:S02]  /*2a00*/  IMAD.MOV R87, RZ, RZ, -R87 ;  /* 0x000000ffff577224 */ /* 0x000fe400078e0a57 */
[C---:B------:R-:W-:Y:S01]  /*2a10*/  IMAD R66, R5.reuse, R66, R71 ;  /* 0x0000004205427224 */ /* 0x040fe200078e0247 */
[----:B------:R1:W-:Y:S01]  /*2a20*/  STL [R1+0x11a4], R2 ;  /* 0x0011a40201007387 */ /* 0x0003e20000100800 */
[----:B------:R-:W-:Y:S01]  /*2a30*/  IABS R92, R2 ;  /* 0x00000002005c7213 */ /* 0x000fe20000000000 */
[C---:B------:R-:W-:Y:S02]  /*2a40*/  IMAD R87, R5.reuse, R87, R88 ;  /* 0x0000005705577224 */ /* 0x040fe400078e0258 */
        /* <DEDUP_REMOVED lines=10> */
[----:B------:R-:W-:-:S04]  /*2af0*/  IMAD.HI.U32 R89, R4, R93, RZ ;  /* 0x0000005d04597227 */ /* 0x000fc800078e00ff */
[----:B------:R-:W-:Y:S01]  /*2b00*/  IMAD.MOV R71, RZ, RZ, -R71 ;  /* 0x000000ffff477224 */ /* 0x000fe200078e0a47 */
[----:B------:R-:W-:Y:S01]  /*2b10*/  IADD3 R94, -R89, RZ, RZ ;  /* 0x000000ff595e7210 */ /* 0x000fe20007ffe1ff */
[----:B-1----:R-:W-:Y:S02]  /*2b20*/  VIADD R2, R3, 0x60 ;  /* 0x0000006003027836 */ /* 0x002fe40000000000 */
[----:B------:R-:W-:Y:S02]  /*2b30*/  IMAD R88, R5, R88, R92 ;  /* 0x0000005805587224 */ /* 0x000fe400078e025c */
[----:B------:R-:W-:Y:S01]  /*2b40*/  VIADD R99, R3, 0x62 ;  /* 0x0000006203637836 */ /* 0x000fe20000000000 */
[----:B------:R-:W-:Y:S01]  /*2b50*/  IABS R97, R2 ;  /* 0x0000000200617213 */ /* 0x000fe20000000000 */
[----:B------:R1:W-:Y:S01]  /*2b60*/  STL [R1+0x11c0], R2 ;  /* 0x0011c00201007387 */ /* 0x0003e20000100800 */
[----:B------:R-:W-:Y:S02]  /*2b70*/  IMAD R71, R5, R71, R76 ;  /* 0x0000004705477224 */ /* 0x000fe400078e024c */
[----:B------:R-:W-:-:S02]  /*2b80*/  VIADD R7, R3, 0x63 ;  /* 0x0000006303077836 */ /* 0x000fc40000000000 */
[----:B------:R-:W-:-:S04]  /*2b90*/  IMAD.HI.U32 R92, R4, R97, RZ ;  /* 0x00000061045c7227 */ /* 0x000fc800078e00ff */
[----:B------:R-:W-:-:S04]  /*2ba0*/  IMAD.HI.U32 R76, R4, R81, RZ ;  /* 0x00000051044c7227 */ /* 0x000fc800078e00ff */
[----:B-1----:R-:W-:Y:S02]  /*2bb0*/  VIADD R2, R3, 0x61 ;  /* 0x0000006103027836 */ /* 0x002fe40000000000 */
[C---:B------:R-:W-:Y:S01]  /*2bc0*/  IMAD R89, R5.reuse, R94, R93 ;  /* 0x0000005e05597224 */ /* 0x040fe200078e025d */
[----:B------:R-:W-:Y:S01]  /*2bd0*/  IABS R93, R99 ;  /* 0x00000063005d7213 */ /* 0x000fe20000000000 */
[----:B------:R-:W-:Y:S01]  /*2be0*/  IMAD.MOV R92, RZ, RZ, -R92 ;  /* 0x000000ffff5c7224 */ /* 0x000fe200078e0a5c */
[----:B------:R1:W-:Y:S01]  /*2bf0*/  STL [R1+0x11d8], R2 ;  /* 0x0011d80201007387 */ /* 0x0003e20000100800 */
[----:B------:R-:W-:Y:S01]  /*2c00*/  IABS R98, R2 ;  /* 0x0000000200627213 */ /* 0x000fe20000000000 */
[----:B------:R-:W-:Y:S02]  /*2c10*/  IMAD.MOV R76, RZ, RZ, -R76 ;  /* 0x000000ffff4c7224 */ /* 0x000fe400078e0a4c */
[----:B------:R2:W-:Y:S01]  /*2c20*/  STL [R1+0x11c4], R99 ;  /* 0x0011c46301007387 */ /* 0x0005e20000100800 */
[----:B------:R-:W-:Y:S01]  /*2c30*/  IMAD R92, R5, R92, R97 ;  /* 0x0000005c055c7224 */ /* 0x000fe200078e0261 */
[----:B------:R-:W-:Y:S01]  /*2c40*/  MOV R97, R93 ;  /* 0x0000005d00617202 */ /* 0x000fe20000000f00 */
[----:B------:R-:W-:Y:S01]  /*2c50*/  IMAD.HI.U32 R93, R4, R98, RZ ;  /* 0x00000062045d7227 */ /* 0x000fe200078e00ff */
[----:B------:R-:W-:Y:S03]  /*2c60*/  STL [R1+0x11dc], R7 ;  /* 0x0011dc0701007387 */ /* 0x000fe60000100800 */
[----:B-1----:R-:W-:-:S02]  /*2c70*/  VIADD R2, R3, 0x64 ;  /* 0x0000006403027836 */ /* 0x002fc40000000000 */
[----:B------:R-:W-:Y:S01]  /*2c80*/  IMAD R76, R5, R76, R81 ;  /* 0x0000004c054c7224 */ /* 0x000fe200078e0251 */
[----:B--2---:R-:W-:Y:S01]  /*2c90*/  IABS R99, R7 ;  /* 0x0000000700637213 */ /* 0x004fe20000000000 */
[C---:B------:R-:W-:Y:S01]  /*2ca0*/  IMAD.HI.U32 R81, R4.reuse, R86, RZ ;  /* 0x0000005604517227 */ /* 0x040fe200078e00ff */
[----:B------:R1:W-:Y:S01]  /*2cb0*/  STL [R1+0x11e0], R2 ;  /* 0x0011e00201007387 */ /* 0x0003e20000100800 */
[----:B------:R-:W-:Y:S02]  /*2cc0*/  IABS R101, R2 ;  /* 0x0000000200657213 */ /* 0x000fe40000000000 */
[----:B------:R-:W-:-:S04]  /*2cd0*/  IMAD.HI.U32 R94, R4, R97, RZ ;  /* 0x00000061045e7227 */ /* 0x000fc800078e00ff */
[----:B------:R-:W-:Y:S02]  /*2ce0*/  IMAD.MOV R93, RZ, RZ, -R93 ;  /* 0x000000ffff5d7224 */ /* 0x000fe400078e0a5d */
[----:B------:R-:W-:Y:S02]  /*2cf0*/  IMAD.MOV R81, RZ, RZ, -R81 ;  /* 0x000000ffff517224 */ /* 0x000fe400078e0a51 */
[----:B-1----:R-:W-:Y:S02]  /*2d00*/  VIADD R2, R3, 0x65 ;  /* 0x0000006503027836 */ /* 0x002fe40000000000 */
[----:B------:R-:W-:-:S03]  /*2d10*/  IMAD.HI.U32 R90, R4, R95, RZ ;  /* 0x0000005f045a7227 */ /* 0x000fc600078e00ff */
[----:B------:R-:W-:Y:S01]  /*2d20*/  IABS R102, R2 ;  /* 0x0000000200667213 */ /* 0x000fe20000000000 */
[----:B------:R1:W-:Y:S01]  /*2d30*/  STL [R1+0x11e8], R2 ;  /* 0x0011e80201007387 */ /* 0x0003e20000100800 */
[----:B------:R-:W-:Y:S02]  /*2d40*/  IMAD.MOV R94, RZ, RZ, -R94 ;  /* 0x000000ffff5e7224 */ /* 0x000fe400078e0a5e */
[C---:B------:R-:W-:Y:S02]  /*2d50*/  IMAD R93, R5.reuse, R93, R98 ;  /* 0x0000005d055d7224 */ /* 0x040fe400078e0262 */
[----:B------:R-:W-:Y:S02]  /*2d60*/  IMAD.MOV.U32 R98, RZ, RZ, R102 ;  /* 0x000000ffff627224 */ /* 0x000fe400078e0066 */
[----:B------:R-:W-:Y:S02]  /*2d70*/  IMAD R81, R5, R81, R86 ;  /* 0x0000005105517224 */ /* 0x000fe400078e0256 */
[----:B------:R-:W-:-:S04]  /*2d80*/  IMAD.HI.U32 R86, R4, R91, RZ ;  /* 0x0000005b04567227 */ /* 0x000fc800078e00ff */
[----:B-1----:R-:W-:Y:S01]  /*2d90*/  VIADD R2, R3, 0x66 ;  /* 0x0000006603027836 */ /* 0x002fe20000000000 */
[----:B------:R-:W-:Y:S01]  /*2da0*/  IADD3 R86, -R86, RZ, RZ ;  /* 0x000000ff56567210 */ /* 0x000fe20007ffe1ff */
[----:B------:R-:W-:Y:S02]  /*2db0*/  IMAD.MOV R90, RZ, RZ, -R90 ;  /* 0x000000ffff5a7224 */ /* 0x000fe400078e0a5a */
[----:B------:R-:W-:Y:S01]  /*2dc0*/  IMAD R94, R5, R94, R97 ;  /* 0x0000005e055e7224 */ /* 0x000fe200078e0261 */
[----:B------:R1:W-:Y:S01]  /*2dd0*/  STL [R1+0x11e4], R2 ;  /* 0x0011e40201007387 */ /* 0x0003e20000100800 */
[----:B------:R-:W-:Y:S01]  /*2de0*/  IMAD.HI.U32 R97, R4, R98, RZ ;  /* 0x0000006204617227 */ /* 0x000fe200078e00ff */
[----:B------:R-:W-:Y:S02]  /*2df0*/  IABS R102, R2 ;  /* 0x0000000200667213 */ /* 0x000fe40000000000 */
[----:B------:R2:W-:Y:S01]  /*2e00*/  STL [R1+0x120c], R103 ;  /* 0x00120c6701007387 */ /* 0x0005e20000100800 */
[----:B------:R-:W-:-:S02]  /*2e10*/  VIADD R7, R3, 0x68 ;  /* 0x0000006803077836 */ /* 0x000fc40000000000 */
[----:B------:R-:W-:Y:S02]  /*2e20*/  IMAD R90, R5, R90, R95 ;  /* 0x0000005a055a7224 */ /* 0x000fe400078e025f */
[----:B------:R-:W-:Y:S01]  /*2e30*/  IMAD.HI.U32 R95, R4, R99, RZ ;  /* 0x00000063045f7227 */ /* 0x000fe200078e00ff */
[----:B------:R-:W-:Y:S01]  /*2e40*/  STL [R1+0x1218], R7 ;  /* 0x0012180701007387 */ /* 0x000fe20000100800 */
[----:B------:R-:W-:Y:S02]  /*2e50*/  IABS R105, R7 ;  /* 0x0000000700697213 */ /* 0x000fe40000000000 */
[----:B-1----:R-:W-:Y:S01]  /*2e60*/  VIADD R2, R3, 0x69 ;  /* 0x0000006903027836 */ /* 0x002fe20000000000 */
[----:B--2---:R-:W-:Y:S01]  /*2e70*/  IABS R103, R103 ;  /* 0x0000006700677213 */ /* 0x004fe20000000000 */
[----:B------:R-:W-:Y:S02]  /*2e80*/  IMAD.MOV R97, RZ, RZ, -R97 ;  /* 0x000000ffff617224 */ /* 0x000fe400078e0a61 */
[----:B------:R-:W-:Y:S01]  /*2e90*/  IMAD R86, R5, R86, R91 ;  /* 0x0000005605567224 */ /* 0x000fe200078e025b */
[----:B------:R1:W-:Y:S01]  /*2ea0*/  STL [R1+0x1220], R2 ;  /* 0x0012200201007387 */ /* 0x0003e20000100800 */
[----:B------:R-:W-:Y:S01]  /*2eb0*/  IABS R106, R2 ;  /* 0x00000002006a7213 */ /* 0x000fe20000000000 */
[----:B------:R-:W-:-:S02]  /*2ec0*/  IMAD.MOV R100, RZ, RZ, -R95 ;  /* 0x000000ffff647224 */ /* 0x000fc400078e0a5f */
[----:B------:R-:W-:Y:S02]  /*2ed0*/  IMAD R97, R5, R97, R98 ;  /* 0x0000006105617224 */ /* 0x000fe400078e0262 */
[----:B------:R-:W-:-:S04]  /*2ee0*/  IMAD.HI.U32 R91, R4, R96, RZ ;  /* 0x00000060045b7227 */ /* 0x000fc800078e00ff */
[----:B-1----:R-:W-:Y:S02]  /*2ef0*/  VIADD R2, R3, 0x6a ;  /* 0x0000006a03027836 */ /* 0x002fe40000000000 */
[----:B------:R-:W-:-:S03]  /*2f00*/  IMAD.HI.U32 R98, R4, R102, RZ ;  /* 0x0000006604627227 */ /* 0x000fc600078e00ff */
[----:B------:R-:W-:Y:S01]  /*2f10*/  IABS R107, R2 ;  /* 0x00000002006b7213 */ /* 0x000fe20000000000 */
[----:B------:R-:W-:Y:S01]  /*2f20*/  IMAD R95, R5, R100, R99 ;  /* 0x00000064055f7224 */ /* 0x000fe200078e0263 */
[----:B------:R1:W-:Y:S01]  /*2f30*/  STL [R1+0x121c], R2 ;  /* 0x00121c0201007387 */ /* 0x0003e20000100800 */
[----:B------:R-:W-:Y:S02]  /*2f40*/  IMAD.MOV R91, RZ, RZ, -R91 ;  /* 0x000000ffff5b7224 */ /* 0x000fe400078e0a5b */
[----:B------:R-:W-:-:S04]  /*2f50*/  IMAD.HI.U32 R99, R4, R103, RZ ;  /* 0x0000006704637227 */ /* 0x000fc800078e00ff */
[----:B------:R-:W-:Y:S02]  /*2f60*/  IMAD.MOV R98, RZ, RZ, -R98 ;  /* 0x000000ffff627224 */ /* 0x000fe400078e0a62 */
[C---:B------:R-:W-:Y:S02]  /*2f70*/  IMAD R91, R5.reuse, R91, R96 ;  /* 0x0000005b055b7224 */ /* 0x040fe400078e0260 */
[----:B------:R-:W-:Y:S02]  /*2f80*/  IMAD.MOV R104, RZ, RZ, -R99 ;  /* 0x000000ffff687224 */ /* 0x000fe400078e0a63 */
[----:B------:R-:W-:Y:S02]  /*2f90*/  IMAD R98, R5, R98, R102 ;  /* 0x0000006205627224 */ /* 0x000fe400078e0266 */
[----:B------:R-:W-:Y:S02]  /*2fa0*/  VIADD R109, R3, 0x6c ;  /* 0x0000006c036d7836 */ /* 0x000fe40000000000 */
[----:B------:R-:W-:-:S04]  /*2fb0*/  IMAD.HI.U32 R96, R4, R101, RZ ;  /* 0x0000006504607227 */ /* 0x000fc800078e00ff */
[----:B-1----:R-:W-:Y:S02]  /*2fc0*/  VIADD R2, R3, 0x6b ;  /* 0x0000006b03027836 */ /* 0x002fe40000000000 */
[----:B------:R-:W-:-:S03]  /*2fd0*/  IMAD.HI.U32 R102, R4, R107, RZ ;  /* 0x0000006b04667227 */ /* 0x000fc600078e00ff */
[----:B------:R1:W-:Y:S01]  /*2fe0*/  STL [R1+0x1234], R2 ;  /* 0x0012340201007387 */ /* 0x0003e20000100800 */
[----:B------:R-:W-:Y:S01]  /*2ff0*/  IMAD R99, R5, R104, R103 ;  /* 0x0000006805637224 */ /* 0x000fe200078e0267 */
[----:B------:R-:W-:Y:S01]  /*3000*/  IABS R103, R109 ;  /* 0x0000006d00677213 */ /* 0x000fe20000000000 */
[----:B------:R-:W-:Y:S01]  /*3010*/  IMAD.MOV R96, RZ, RZ, -R96 ;  /* 0x000000ffff607224 */ /* 0x000fe200078e0a60 */
[----:B------:R-:W-:Y:S01]  /*3020*/  IABS R108, R2 ;  /* 0x00000002006c7213 */ /* 0x000fe20000000000 */
[----:B------:R-:W-:Y:S01]  /*3030*/  IMAD.MOV R102, RZ, RZ, -R102 ;  /* 0x000000ffff667224 */ /* 0x000fe200078e0a66 */
[----:B------:R2:W-:Y:S01]  /*3040*/  STL [R1+0x1250], R109 ;  /* 0x0012506d01007387 */ /* 0x0005e20000100800 */
[----:B------:R-:W-:Y:S02]  /*3050*/  VIADD R7, R3, 0x6d ;  /* 0x0000006d03077836 */ /* 0x000fe40000000000 */
[----:B------:R-:W-:Y:S02]  /*3060*/  IMAD R96, R5, R96, R101 ;  /* 0x0000006005607224 */ /* 0x000fe400078e0265 */
[----:B-1----:R-:W-:Y:S01]  /*3070*/  VIADD R2, R3, 0x6e ;  /* 0x0000006e03027836 */ /* 0x002fe20000000000 */
[----:B------:R-:W-:Y:S01]  /*3080*/  STL [R1+0x125c], R7 ;  /* 0x00125c0701007387 */ /* 0x000fe20000100800 */
[----:B------:R-:W-:-:S02]  /*3090*/  IMAD R102, R5, R102, R107 ;  /* 0x0000006605667224 */ /* 0x000fc400078e026b */
[C---:B------:R-:W-:Y:S01]  /*30a0*/  IMAD.HI.U32 R101, R4.reuse, R106, RZ ;  /* 0x0000006a04657227 */ /* 0x040fe200078e00ff */
[----:B------:R1:W-:Y:S01]  /*30b0*/  STL [R1+0x1264], R2 ;  /* 0x0012640201007387 */ /* 0x0003e20000100800 */
[----:B------:R-:W-:Y:S02]  /*30c0*/  IABS R111, R2 ;  /* 0x00000002006f7213 */ /* 0x000fe40000000000 */
[----:B------:R-:W-:Y:S01]  /*30d0*/  IMAD.MOV.U32 R107, RZ, RZ, R103 ;  /* 0x000000ffff6b7224 */ /* 0x000fe200078e0067 */
[----:B------:R-:W-:Y:S01]  /*30e0*/  IADD3 R101, -R101, RZ, RZ ;  /* 0x000000ff65657210 */ /* 0x000fe20007ffe1ff */
[----:B------:R-:W-:Y:S01]  /*30f0*/  IMAD.HI.U32 R103, R4, R108, RZ ;  /* 0x0000006c04677227 */ /* 0x000fe200078e00ff */
[----:B--2---:R-:W-:-:S03]  /*3100*/  IABS R109, R7 ;  /* 0x00000007006d7213 */ /* 0x004fc60000000000 */
[----:B------:R-:W-:Y:S01]  /*3110*/  IMAD.HI.U32 R104, R4, R107, RZ ;  /* 0x0000006b04687227 */ /* 0x000fe200078e00ff */
[----:B------:R-:W-:-:S03]  /*3120*/  IADD3 R103, -R103, RZ, RZ ;  /* 0x000000ff67677210 */ /* 0x000fc60007ffe1ff */
[----:B-1----:R-:W-:Y:S02]  /*3130*/  VIADD R2, R3, 0x6f ;  /* 0x0000006f03027836 */ /* 0x002fe40000000000 */
[----:B------:R-:W-:-:S03]  /*3140*/  IMAD.HI.U32 R100, R4, R105, RZ ;  /* 0x0000006904647227 */ /* 0x000fc600078e00ff */
[----:B------:R1:W-:Y:S01]  /*3150*/  STL [R1+0x126c], R2 ;  /* 0x00126c0201007387 */ /* 0x0003e20000100800 */
[----:B------:R-:W-:Y:S01]  /*3160*/  IABS R112, R2 ;  /* 0x0000000200707213 */ /* 0x000fe20000000000 */
[----:B------:R-:W-:Y:S02]  /*3170*/  IMAD.MOV R104, RZ, RZ, -R104 ;  /* 0x000000ffff687224 */ /* 0x000fe400078e0a68 */
[----:B------:R-:W-:Y:S02]  /*3180*/  IMAD R101, R5, R101, R106 ;  /* 0x0000006505657224 */ /* 0x000fe400078e026a */
[----:B------:R-:W-:Y:S02]  /*3190*/  IMAD.MOV R100, RZ, RZ, -R100 ;  /* 0x000000ffff647224 */ /* 0x000fe400078e0a64 */
[----:B------:R-:W-:-:S04]  /*31a0*/  IMAD.HI.U32 R106, R4, R111, RZ ;  /* 0x0000006f046a7227 */ /* 0x000fc800078e00ff */
[----:B-1----:R-:W-:Y:S02]  /*31b0*/  VIADD R2, R3, 0x70 ;  /* 0x0000007003027836 */ /* 0x002fe40000000000 */
[C---:B------:R-:W-:Y:S02]  /*31c0*/  IMAD R104, R5.reuse, R104, R107 ;  /* 0x0000006805687224 */ /* 0x040fe400078e026b */
[----:B------:R-:W-:Y:S01]  /*31d0*/  IMAD R103, R5, R103, R108 ;  /* 0x0000006705677224 */ /* 0x000fe200078e026c */
[----:B------:R1:W-:Y:S01]  /*31e0*/  STL [R1+0x1274], R2 ;  /* 0x0012740201007387 */ /* 0x0003e20000100800 */
[----:B------:R-:W-:Y:S01]  /*31f0*/  IMAD.HI.U32 R107, R4, R112, RZ ;  /* 0x00000070046b7227 */ /* 0x000fe200078e00ff */
[----:B------:R-:W-:-:S03]  /*3200*/  IABS R108, R2 ;  /* 0x00000002006c7213 */ /* 0x000fc60000000000 */
[C---:B------:R-:W-:Y:S02]  /*3210*/  VIADD R113, R3.reuse, 0x71 ;  /* 0x0000007103717836 */ /* 0x040fe40000000000 */
[----:B------:R-:W-:Y:S02]  /*3220*/  VIADD R7, R3, 0x72 ;  /* 0x0000007203077836 */ /* 0x000fe40000000000 */
[----:B------:R-:W-:Y:S01]  /*3230*/  IMAD R100, R5, R100, R105 ;  /* 0x0000006405647224 */ /* 0x000fe200078e0269 */
[----:B-1----:R-:W-:Y:S01]  /*3240*/  IADD3 R2, R3, 0x73, RZ ;  /* 0x0000007303027810 */ /* 0x002fe20007ffe0ff */
[----:B------:R-:W-:Y:S01]  /*3250*/  IMAD.MOV R106, RZ, RZ, -R106 ;  /* 0x000000ffff6a7224 */ /* 0x000fe200078e0a6a */
[----:B------:R-:W-:Y:S01]  /*3260*/  STL [R1+0x1298], R113 ;  /* 0x0012987101007387 */ /* 0x000fe20000100800 */
[----:B------:R-:W-:-:S03]  /*3270*/  IMAD.HI.U32 R105, R4, R109, RZ ;  /* 0x0000006d04697227 */ /* 0x000fc600078e00ff */
[----:B------:R-:W-:Y:S01]  /*3280*/  STL [R1+0x12a0], R7 ;  /* 0x0012a00701007387 */ /* 0x000fe20000100800 */
[----:B------:R-:W-:Y:S02]  /*3290*/  IMAD.MOV R107, RZ, RZ, -R107 ;  /* 0x000000ffff6b7224 */ /* 0x000fe400078e0a6b */
[C---:B------:R-:W-:Y:S01]  /*32a0*/  IMAD R106, R5.reuse, R106, R111 ;  /* 0x0000006a056a7224 */ /* 0x040fe200078e026f */
[----:B------:R1:W-:Y:S01]  /*32b0*/  STL [R1+0x12a8], R2 ;  /* 0x0012a80201007387 */ /* 0x0003e20000100800 */
[----:B------:R-:W-:Y:S01]  /*32c0*/  IMAD.MOV R110, RZ, RZ, -R105 ;  /* 0x000000ffff6e7224 */ /* 0x000fe200078e0a69 */
[----:B------:R-:W-:Y:S01]  /*32d0*/  IABS R111, R2 ;  /* 0x00000002006f7213 */ /* 0x000fe20000000000 */
[----:B------:R-:W-:Y:S02]  /*32e0*/  IMAD R107, R5, R107, R112 ;  /* 0x0000006b056b7224 */ /* 0x000fe400078e0270 */
[----:B------:R-:W-:-:S04]  /*32f0*/  IMAD.HI.U32 R112, R4, R108, RZ ;  /* 0x0000006c04707227 */ /* 0x000fc800078e00ff */
[----:B------:R-:W-:Y:S01]  /*3300*/  IMAD R105, R5, R110, R109 ;  /* 0x0000006e05697224 */ /* 0x000fe200078e026d */
[----:B------:R-:W-:Y:S01]  /*3310*/  IABS R109, R113 ;  /* 0x00000071006d7213 */ /* 0x000fe20000000000 */
[----:B-1----:R-:W-:Y:S01]  /*3320*/  VIADD R2, R3, 0x74 ;  /* 0x0000007403027836 */ /* 0x002fe20000000000 */
[----:B------:R-:W-:Y:S01]  /*3330*/  IABS R110, R7 ;  /* 0x00000007006e7213 */ /* 0x000fe20000000000 */
[----:B------:R-:W-:Y:S02]  /*3340*/  IMAD.MOV R112, RZ, RZ, -R112 ;  /* 0x000000ffff707224 */ /* 0x000fe400078e0a70 */
[----:B------:R-:W-:Y:S01]  /*3350*/  IMAD.HI.U32 R113, R4, R109, RZ ;  /* 0x0000006d04717227 */ /* 0x000fe200078e00ff */
[----:B------:R-:W-:Y:S01]  /*3360*/  IABS R117, R2 ;  /* 0x0000000200757213 */ /* 0x000fe20000000000 */
[----:B------:R1:W-:Y:S02]  /*3370*/  STL [R1+0x12ac], R2 ;  /* 0x0012ac0201007387 */ /* 0x0003e40000100800 */
[----:B------:R-:W-:-:S02]  /*3380*/  IMAD R108, R5, R112, R108 ;  /* 0x00000070056c7224 */ /* 0x000fc400078e026c */
[----:B------:R-:W-:Y:S02]  /*3390*/  IMAD.MOV.U32 R112, RZ, RZ, R117 ;  /* 0x000000ffff707224 */ /* 0x000fe400078e0075 */
[----:B------:R-:W-:Y:S02]  /*33a0*/  IMAD.MOV R116, RZ, RZ, -R113 ;  /* 0x000000ffff747224 */ /* 0x000fe400078e0a71 */
[----:B------:R-:W-:-:S04]  /*33b0*/  IMAD.HI.U32 R113, R4, R112, RZ ;  /* 0x0000007004717227 */ /* 0x000fc800078e00ff */
[----:B-1----:R-:W-:Y:S02]  /*33c0*/  VIADD R2, R3, 0x75 ;  /* 0x0000007503027836 */ /* 0x002fe40000000000 */
[----:B------:R-:W-:Y:S02]  /*33d0*/  IMAD R109, R5, R116, R109 ;  /* 0x00000074056d7224 */ /* 0x000fe400078e026d */
[----:B------:R-:W-:Y:S01]  /*33e0*/  VIADD R7, R3, 0x77 ;  /* 0x0000007703077836 */ /* 0x000fe20000000000 */
[----:B------:R-:W-:Y:S01]  /*33f0*/  IABS R117, R2 ;  /* 0x0000000200757213 */ /* 0x000fe20000000000 */
[----:B------:R1:W-:Y:S01]  /*3400*/  STL [R1+0x12b4], R2 ;  /* 0x0012b40201007387 */ /* 0x0003e20000100800 */
[----:B------:R-:W-:Y:S02]  /*3410*/  IMAD.MOV R116, RZ, RZ, -R113 ;  /* 0x000000ffff747224 */ /* 0x000fe400078e0a71 */
[----:B------:R-:W-:Y:S01]  /*3420*/  IMAD.HI.U32 R115, R4, R111, RZ ;  /* 0x0000006f04737227 */ /* 0x000fe200078e00ff */
[----:B------:R-:W-:Y:S03]  /*3430*/  STL [R1+0x12e4], R119 ;  /* 0x0012e47701007387 */ /* 0x000fe60000100800 */
[----:B------:R-:W-:Y:S01]  /*3440*/  IMAD.MOV.U32 R113, RZ, RZ, R117 ;  /* 0x000000ffff717224 */ /* 0x000fe200078e0075 */
[----:B------:R-:W-:Y:S01]  /*3450*/  STL [R1+0x12fc], R7 ;  /* 0x0012fc0701007387 */ /* 0x000fe20000100800 */
[----:B------:R-:W-:-:S02]  /*3460*/  IMAD R112, R5, R116, R112 ;  /* 0x0000007405707224 */ /* 0x000fc400078e0270 */
[----:B-1----:R-:W-:Y:S02]  /*3470*/  VIADD R2, R3, 0x78 ;  /* 0x0000007803027836 */ /* 0x002fe40000000000 */
[----:B------:R-:W-:Y:S01]  /*3480*/  IMAD.MOV R118, RZ, RZ, -R115 ;  /* 0x000000ffff767224 */ /* 0x000fe200078e0a73 */
[----:B------:R-:W-:Y:S01]  /*3490*/  IABS R115, R7 ;  /* 0x0000000700737213 */ /* 0x000fe20000000000 */
[C---:B------:R-:W-:Y:S01]  /*34a0*/  IMAD.HI.U32 R121, R4.reuse, R113, RZ ;  /* 0x0000007104797227 */ /* 0x040fe200078e00ff */
[----:B------:R1:W-:Y:S01]  /*34b0*/  STL [R1+0x1308], R2 ;  /* 0x0013080201007387 */ /* 0x0003e20000100800 */
[----:B------:R-:W-:Y:S02]  /*34c0*/  IABS R116, R2 ;  /* 0x0000000200747213 */ /* 0x000fe40000000000 */
[----:B------:R-:W-:-:S04]  /*34d0*/  IMAD.HI.U32 R114, R4, R110, RZ ;  /* 0x0000006e04727227 */ /* 0x000fc800078e00ff */
[----:B------:R-:W-:Y:S02]  /*34e0*/  IMAD R111, R5, R118, R111 ;  /* 0x00000076056f7224 */ /* 0x000fe400078e026f */
[----:B------:R-:W-:-:S04]  /*34f0*/  IMAD.HI.U32 R118, R4, R116, RZ ;  /* 0x0000007404767227 */ /* 0x000fc800078e00ff */
[----:B-1----:R-:W-:Y:S02]  /*3500*/  VIADD R2, R3, 0x79 ;  /* 0x0000007903027836 */ /* 0x002fe40000000000 */
[----:B------:R-:W-:Y:S02]  /*3510*/  IMAD.MOV R121, RZ, RZ, -R121 ;  /* 0x000000ffff797224 */ /* 0x000fe400078e0a79 */
[----:B------:R-:W-:Y:S01]  /*3520*/  IMAD.MOV R114, RZ, RZ, -R114 ;  /* 0x000000ffff727224 */ /* 0x000fe200078e0a72 */
[----:B------:R-:W-:Y:S01]  /*3530*/  IABS R117, R2 ;  /* 0x0000000200757213 */ /* 0x000fe20000000000 */
[----:B------:R1:W-:Y:S01]  /*3540*/  STL [R1+0x1310], R2 ;  /* 0x0013100201007387 */ /* 0x0003e20000100800 */
[----:B------:R-:W-:Y:S02]  /*3550*/  IMAD.MOV R118, RZ, RZ, -R118 ;  /* 0x000000ffff767224 */ /* 0x000fe400078e0a76 */
[----:B------:R-:W-:Y:S02]  /*3560*/  IMAD R113, R5, R121, R113 ;  /* 0x0000007905717224 */ /* 0x000fe400078e0271 */
[----:B------:R-:W-:-:S04]  /*3570*/  IMAD.HI.U32 R121, R4, R117, RZ ;  /* 0x0000007504797227 */ /* 0x000fc800078e00ff */
[----:B------:R-:W-:Y:S01]  /*3580*/  IMAD R110, R5, R114, R110 ;  /* 0x00000072056e7224 */ /* 0x000fe200078e026e */
[----:B------:R-:W-:Y:S01]  /*3590*/  IABS R114, R119 ;  /* 0x0000007700727213 */ /* 0x000fe20000000000 */
[----:B-1----:R-:W-:Y:S02]  /*35a0*/  VIADD R2, R3, 0x7a ;  /* 0x0000007a03027836 */ /* 0x002fe40000000000 */
[----:B------:R-:W-:Y:S02]  /*35b0*/  IMAD R116, R5, R118, R116 ;  /* 0x0000007605747224 */ /* 0x000fe400078e0274 */
[C---:B------:R-:W-:Y:S01]  /*35c0*/  VIADD R122, R3.reuse, 0x7b ;  /* 0x0000007b037a7836 */ /* 0x040fe20000000000 */
[----:B------:R1:W-:Y:S01]  /*35d0*/  STL [R1+0x12ec], R2 ;  /* 0x0012ec0201007387 */ /* 0x0003e20000100800 */
[----:B------:R-:W-:Y:S01]  /*35e0*/  IMAD.HI.U32 R119, R4, R115, RZ ;  /* 0x0000007304777227 */ /* 0x000fe200078e00ff */
[----:B------:R-:W-:Y:S02]  /*35f0*/  IABS R118, R2 ;  /* 0x0000000200767213 */ /* 0x000fe40000000000 */
[----:B------:R-:W-:Y:S01]  /*3600*/  STL [R1+0x12f8], R122 ;  /* 0x0012f87a01007387 */ /* 0x000fe20000100800 */
[----:B------:R-:W-:Y:S01]  /*3610*/  VIADD R7, R3, 0x7c ;  /* 0x0000007c03077836 */ /* 0x000fe20000000000 */
[----:B------:R-:W-:Y:S01]  /*3620*/  IADD3 R119, -R119, RZ, RZ ;  /* 0x000000ff77777210 */ /* 0x000fe20007ffe1ff */
[----:B------:R-:W-:-:S02]  /*3630*/  IMAD.MOV R121, RZ, RZ, -R121 ;  /* 0x000000ffff797224 */ /* 0x000fc400078e0a79 */
[----:B------:R-:W-:Y:S01]  /*3640*/  IMAD.HI.U32 R128, R4, R118, RZ ;  /* 0x0000007604807227 */ /* 0x000fe200078e00ff */
[----:B------:R-:W-:Y:S03]  /*3650*/  STL [R1+0x1304], R7 ;  /* 0x0013040701007387 */ /* 0x000fe60000100800 */
[----:B-1----:R-:W-:Y:S01]  /*3660*/  VIADD R2, R3, 0x7d ;  /* 0x0000007d03027836 */ /* 0x002fe20000000000 */
[----:B------:R-:W-:Y:S01]  /*3670*/  IADD3 R128, -R128, RZ, RZ ;  /* 0x000000ff80807210 */ /* 0x000fe20007ffe1ff */
[----:B------:R-:W-:Y:S02]  /*3680*/  IMAD R117, R5, R121, R117 ;  /* 0x0000007905757224 */ /* 0x000fe400078e0275 */
[----:B------:R-:W-:Y:S01]  /*3690*/  IMAD.HI.U32 R120, R4, R114, RZ ;  /* 0x0000007204787227 */ /* 0x000fe200078e00ff */
[----:B------:R1:W-:Y:S01]  /*36a0*/  STL [R1+0x130c], R2 ;  /* 0x00130c0201007387 */ /* 0x0003e20000100800 */
[----:B------:R-:W-:-:S02]  /*36b0*/  IABS R121, R2 ;  /* 0x0000000200797213 */ /* 0x000fc40000000000 */
[----:B------:R-:W-:Y:S01]  /*36c0*/  IMAD R115, R5, R119, R115 ;  /* 0x0000007705737224 */ /* 0x000fe200078e0273 */
[----:B------:R-:W-:Y:S01]  /*36d0*/  IABS R119, R122 ;  /* 0x0000007a00777213 */ /* 0x000fe20000000000 */
[----:B------:R-:W-:Y:S02]  /*36e0*/  IMAD.MOV R120, RZ, RZ, -R120 ;  /* 0x000000ffff787224 */ /* 0x000fe400078e0a78 */
[----:B------:R-:W-:-:S04]  /*36f0*/  IMAD.HI.U32 R123, R4, R121, RZ ;  /* 0x00000079047b7227 */ /* 0x000fc800078e00ff */
[----:B-1----:R-:W-:Y:S02]  /*3700*/  VIADD R2, R3, 0x7e ;  /* 0x0000007e03027836 */ /* 0x002fe40000000000 */
[----:B------:R-:W-:Y:S02]  /*3710*/  IMAD.MOV R123, RZ, RZ, -R123 ;  /* 0x000000ffff7b7224 */ /* 0x000fe400078e0a7b */
[C---:B------:R-:W-:Y:S01]  /*3720*/  IMAD R114, R5.reuse, R120, R114 ;  /* 0x0000007805727224 */ /* 0x040fe200078e0272 */
[----:B------:R-:W-:Y:S01]  /*3730*/  IABS R122, R2 ;  /* 0x00000002007a7213 */ /* 0x000fe20000000000 */
[----:B------:R1:W-:Y:S01]  /*3740*/  STL [R1+0x1300], R2 ;  /* 0x0013000201007387 */ /* 0x0003e20000100800 */
[C---:B------:R-:W-:Y:S01]  /*3750*/  IMAD R118, R5.reuse, R128, R118 ;  /* 0x0000008005767224 */ /* 0x040fe200078e0276 */
[----:B------:R-:W-:Y:S01]  /*3760*/  IABS R120, R7 ;  /* 0x0000000700787213 */ /* 0x000fe20000000000 */
[----:B------:R-:W-:Y:S02]  /*3770*/  IMAD R121, R5, R123, R121 ;  /* 0x0000007b05797224 */ /* 0x000fe400078e0279 */
[----:B------:R-:W-:-:S04]  /*3780*/  IMAD.HI.U32 R128, R4, R122, RZ ;  /* 0x0000007a04807227 */ /* 0x000fc800078e00ff */
[C---:B------:R-:W-:Y:S02]  /*3790*/  VIADD R129, R3.reuse, 0x80 ;  /* 0x0000008003817836 */ /* 0x040fe40000000000 */
[C---:B-1----:R-:W-:Y:S02]  /*37a0*/  VIADD R2, R3.reuse, 0x7f ;  /* 0x0000007f03027836 */ /* 0x042fe40000000000 */
[----:B------:R-:W-:Y:S02]  /*37b0*/  VIADD R7, R3, 0x81 ;  /* 0x0000008103077836 */ /* 0x000fe40000000000 */
[----:B------:R-:W-:Y:S01]  /*37c0*/  IMAD.MOV R128, RZ, RZ, -R128 ;  /* 0x000000ffff807224 */ /* 0x000fe200078e0a80 */
[----:B------:R1:W-:Y:S01]  /*37d0*/  STL [R1+0x12dc], R2 ;  /* 0x0012dc0201007387 */ /* 0x0003e20000100800 */
[----:B------:R-:W-:Y:S01]  /*37e0*/  IABS R123, R2 ;  /* 0x00000002007b7213 */ /* 0x000fe20000000000 */
[----:B------:R-:W-:Y:S02]  /*37f0*/  IMAD.HI.U32 R124, R4, R120, RZ ;  /* 0x00000078047c7227 */ /* 0x000fe400078e00ff */
[----:B------:R-:W-:Y:S02]  /*3800*/  STL [R1+0x12e0], R129 ;  /* 0x0012e08101007387 */ /* 0x000fe40000100800 */
[----:B------:R-:W-:-:S02]  /*3810*/  IMAD R122, R5, R128, R122 ;  /* 0x00000080057a7224 */ /* 0x000fc400078e027a */
[----:B------:R-:W-:Y:S01]  /*3820*/  STL [R1+0x12f4], R7 ;  /* 0x0012f40701007387 */ /* 0x000fe20000100800 */
[----:B------:R-:W-:Y:S01]  /*3830*/  IMAD.MOV R124, RZ, RZ, -R124 ;  /* 0x000000ffff7c7224 */ /* 0x000fe200078e0a7c */
[----:B-1----:R-:W-:Y:S01]  /*3840*/  IADD3 R2, R3, 0x82, RZ ;  /* 0x0000008203027810 */ /* 0x002fe20007ffe0ff */
[----:B------:R-:W-:-:S03]  /*3850*/  IMAD.HI.U32 R125, R4, R119, RZ ;  /* 0x00000077047d7227 */ /* 0x000fc600078e00ff */
[----:B------:R-:W-:Y:S01]  /*3860*/  IABS R128, R2 ;  /* 0x0000000200807213 */ /* 0x000fe20000000000 */
[----:B------:R1:W-:Y:S01]  /*3870*/  STL [R1+0x12f0], R2 ;  /* 0x0012f00201007387 */ /* 0x0003e20000100800 */
[----:B------:R-:W-:-:S04]  /*3880*/  IMAD.HI.U32 R133, R4, R123, RZ ;  /* 0x0000007b04857227 */ /* 0x000fc800078e00ff */
[----:B------:R-:W-:Y:S01]  /*3890*/  IMAD R120, R5, R124, R120 ;  /* 0x0000007c05787224 */ /* 0x000fe200078e0278 */
[----:B------:R-:W-:Y:S01]  /*38a0*/  IABS R124, R129 ;  /* 0x00000081007c7213 */ /* 0x000fe20000000000 */
[----:B------:R-:W-:-:S04]  /*38b0*/  IMAD.HI.U32 R130, R4, R128, RZ ;  /* 0x0000008004827227 */ /* 0x000fc800078e00ff */
[----:B-1----:R-:W-:Y:S02]  /*38c0*/  VIADD R2, R3, 0x83 ;  /* 0x0000008303027836 */ /* 0x002fe40000000000 */
[----:B------:R-:W-:Y:S02]  /*38d0*/  IMAD.MOV R125, RZ, RZ, -R125 ;  /* 0x000000ffff7d7224 */ /* 0x000fe400078e0a7d */
[----:B------:R-:W-:Y:S01]  /*38e0*/  IMAD.MOV R133, RZ, RZ, -R133 ;  /* 0x000000ffff857224 */ /* 0x000fe200078e0a85 */
[----:B------:R-:W-:Y:S01]  /*38f0*/  IABS R129, R2 ;  /* 0x0000000200817213 */ /* 0x000fe20000000000 */
[----:B------:R1:W-:Y:S01]  /*3900*/  STL [R1+0x12e8], R2 ;  /* 0x0012e80201007387 */ /* 0x0003e20000100800 */
[----:B------:R-:W-:Y:S02]  /*3910*/  IMAD.MOV R130, RZ, RZ, -R130 ;  /* 0x000000ffff827224 */ /* 0x000fe400078e0a82 */
[C---:B------:R-:W-:Y:S01]  /*3920*/  IMAD R119, R5.reuse, R125, R119 ;  /* 0x0000007d05777224 */ /* 0x040fe200078e0277 */
[----:B------:R-:W-:Y:S01]  /*3930*/  IABS R125, R7 ;  /* 0x00000007007d7213 */ /* 0x000fe20000000000 */
[----:B------:R-:W-:Y:S01]  /*3940*/  IMAD R123, R5, R133, R123 ;  /* 0x00000085057b7224 */ /* 0x000fe200078e027b */
[----:B------:R-:W-:Y:S01]  /*3950*/  IADD3 R7, R3, 0x86, RZ ;  /* 0x0000008603077810 */ /* 0x000fe20007ffe0ff */
[----:B------:R-:W-:-:S04]  /*3960*/  IMAD.HI.U32 R133, R4, R129, RZ ;  /* 0x0000008104857227 */ /* 0x000fc800078e00ff */
[----:B-1----:R-:W-:Y:S02]  /*3970*/  VIADD R2, R3, 0x84 ;  /* 0x0000008403027836 */ /* 0x002fe40000000000 */
[----:B------:R-:W-:Y:S02]  /*3980*/  IMAD R128, R5, R130, R128 ;  /* 0x0000008205807224 */ /* 0x000fe400078e0280 */
[----:B------:R-:W-:Y:S01]  /*3990*/  VIADD R134, R3, 0x85 ;  /* 0x0000008503867836 */ /* 0x000fe20000000000 */
[----:B------:R1:W-:Y:S01]  /*39a0*/  STL [R1+0x12c8], R2 ;  /* 0x0012c80201007387 */ /* 0x0003e20000100800 */
[----:B------:R-:W-:Y:S01]  /*39b0*/  IABS R130, R2 ;  /* 0x0000000200827213 */ /* 0x000fe20000000000 */
[----:B------:R-:W-:Y:S02]  /*39c0*/  IMAD.MOV R133, RZ, RZ, -R133 ;  /* 0x000000ffff857224 */ /* 0x000fe400078e0a85 */
[----:B------:R-:W-:Y:S01]  /*39d0*/  IMAD.HI.U32 R131, R4, R125, RZ ;  /* 0x0000007d04837227 */ /* 0x000fe200078e00ff */
[----:B------:R-:W-:Y:S03]  /*39e0*/  STL [R1+0x12d0], R134 ;  /* 0x0012d08601007387 */ /* 0x000fe60000100800 */
[----:B------:R-:W-:Y:S01]  /*39f0*/  IMAD R129, R5, R133, R129 ;  /* 0x0000008505817224 */ /* 0x000fe200078e0281 */
[----:B------:R-:W-:Y:S01]  /*3a00*/  STL [R1+0x12d4], R7 ;  /* 0x0012d40701007387 */ /* 0x000fe20000100800 */
[----:B-1----:R-:W-:-:S02]  /*3a10*/  VIADD R2, R3, 0x87 ;  /* 0x0000008703027836 */ /* 0x002fc40000000000 */
[----:B------:R-:W-:Y:S02]  /*3a20*/  IMAD.MOV R131, RZ, RZ, -R131 ;  /* 0x000000ffff837224 */ /* 0x000fe400078e0a83 */
[C---:B------:R-:W-:Y:S01]  /*3a30*/  IMAD.HI.U32 R132, R4.reuse, R124, RZ ;  /* 0x0000007c04847227 */ /* 0x040fe200078e00ff */
[----:B------:R1:W-:Y:S01]  /*3a40*/  STL [R1+0x12d8], R2 ;  /* 0x0012d80201007387 */ /* 0x0003e20000100800 */
[----:B------:R-:W-:Y:S02]  /*3a50*/  IABS R133, R2 ;  /* 0x0000000200857213 */ /* 0x000fe40000000000 */
        /* <DEDUP_REMOVED lines=12> */
[----:B------:R-:W-:-:S02]  /*3b20*/  IMAD R130, R5, R138, R130 ;  /* 0x0000008a05827224 */ /* 0x000fc400078e0282 */
[----:B------:R-:W-:Y:S01]  /*3b30*/  IMAD.HI.U32 R138, R4, R134, RZ ;  /* 0x00000086048a7227 */ /* 0x000fe200078e00ff */
[----:B-1----:R-:W-:-:S03]  /*3b40*/  IADD3 R2, R3, 0x89, RZ ;  /* 0x0000008903027810 */ /* 0x002fc60007ffe0ff */
[----:B------:R-:W-:Y:S02]  /*3b50*/  IMAD R133, R5, R135, R133 ;  /* 0x0000008705857224 */ /* 0x000fe400078e0285 */
[C---:B------:R-:W-:Y:S01]  /*3b60*/  VIADD R139, R3.reuse, 0x8a ;  /* 0x0000008a038b7836 */ /* 0x040fe20000000000 */
[----:B------:R-:W-:Y:S01]  /*3b70*/  IABS R135, R2 ;  /* 0x0000000200877213 */ /* 0x000fe20000000000 */
[----:B------:R1:W-:Y:S01]  /*3b80*/  STL [R1+0x12c0], R2 ;  /* 0x0012c00201007387 */ /* 0x0003e20000100800 */
[----:B------:R-:W-:Y:S02]  /*3b90*/  VIADD R7, R3, 0x8b ;  /* 0x0000008b03077836 */ /* 0x000fe40000000000 */
[----:B------:R-:W-:Y:S01]  /*3ba0*/  IMAD.MOV R138, RZ, RZ, -R138 ;  /* 0x000000ffff8a7224 */ /* 0x000fe200078e0a8a */
[----:B------:R-:W-:Y:S01]  /*3bb0*/  STL [R1+0x12b0], R139 ;  /* 0x0012b08b01007387 */ /* 0x000fe20000100800 */
[----:B------:R-:W-:-:S03]  /*3bc0*/  IMAD.HI.U32 R136, R4, R132, RZ ;  /* 0x0000008404887227 */ /* 0x000fc600078e00ff */
[----:B------:R-:W-:Y:S01]  /*3bd0*/  STL [R1+0x12bc], R7 ;  /* 0x0012bc0701007387 */ /* 0x000fe20000100800 */
[----:B------:R-:W-:Y:S02]  /*3be0*/  IMAD R134, R5, R138, R134 ;  /* 0x0000008a05867224 */ /* 0x000fe400078e0286 */
[----:B-1----:R-:W-:Y:S02]  /*3bf0*/  VIADD R2, R3, 0x8c ;  /* 0x0000008c03027836 */ /* 0x002fe40000000000 */
[----:B------:R-:W-:-:S03]  /*3c00*/  IMAD.HI.U32 R137, R4, R131, RZ ;  /* 0x0000008304897227 */ /* 0x000fc600078e00ff */
[----:B------:R1:W-:Y:S01]  /*3c10*/  STL [R1+0x12c4], R2 ;  /* 0x0012c40201007387 */ /* 0x0003e20000100800 */
[----:B------:R-:W-:Y:S01]  /*3c20*/  IMAD.MOV R136, RZ, RZ, -R136 ;  /* 0x000000ffff887224 */ /* 0x000fe200078e0a88 */
[----:B------:R-:W-:Y:S01]  /*3c30*/  IABS R138, R2 ;  /* 0x00000002008a7213 */ /* 0x000fe20000000000 */
[----:B------:R-:W-:-:S04]  /*3c40*/  IMAD.HI.U32 R143, R4, R135, RZ ;  /* 0x00000087048f7227 */ /* 0x000fc800078e00ff */
[----:B------:R-:W-:Y:S02]  /*3c50*/  IMAD.MOV R137, RZ, RZ, -R137 ;  /* 0x000000ffff897224 */ /* 0x000fe400078e0a89 */
[----:B------:R-:W-:Y:S01]  /*3c60*/  IMAD R132, R5, R136, R132 ;  /* 0x0000008805847224 */ /* 0x000fe200078e0284 */
[----:B------:R-:W-:Y:S01]  /*3c70*/  IABS R136, R139 ;  /* 0x0000008b00887213 */ /* 0x000fe20000000000 */
[----:B-1----:R-:W-:Y:S02]  /*3c80*/  VIADD R2, R3, 0x8d ;  /* 0x0000008d03027836 */ /* 0x002fe40000000000 */
[----:B------:R-:W-:-:S03]  /*3c90*/  IMAD.HI.U32 R140, R4, R138, RZ ;  /* 0x0000008a048c7227 */ /* 0x000fc600078e00ff */
[----:B------:R-:W-:Y:S01]  /*3ca0*/  IABS R139, R2 ;  /* 0x00000002008b7213 */ /* 0x000fe20000000000 */
[----:B------:R-:W-:Y:S01]  /*3cb0*/  IMAD.MOV R143, RZ, RZ, -R143 ;  /* 0x000000ffff8f7224 */ /* 0x000fe200078e0a8f */
[----:B------:R1:W-:Y:S01]  /*3cc0*/  STL [R1+0x12b8], R2 ;  /* 0x0012b80201007387 */ /* 0x0003e20000100800 */
[C---:B------:R-:W-:Y:S01]  /*3cd0*/  IMAD R131, R5.reuse, R137, R131 ;  /* 0x0000008905837224 */ /* 0x040fe200078e0283 */
[----:B------:R-:W-:Y:S01]  /*3ce0*/  IABS R137, R7 ;  /* 0x0000000700897213 */ /* 0x000fe20000000000 */
[----:B------:R-:W-:Y:S02]  /*3cf0*/  IMAD.MOV R140, RZ, RZ, -R140 ;  /* 0x000000ffff8c7224 */ /* 0x000fe400078e0a8c */
[----:B------:R-:W-:Y:S02]  /*3d00*/  IMAD R135, R5, R143, R135 ;  /* 0x0000008f05877224 */ /* 0x000fe400078e0287 */
[----:B------:R-:W-:-:S04]  /*3d10*/  IMAD.HI.U32 R143, R4, R139, RZ ;  /* 0x0000008b048f7227 */ /* 0x000fc800078e00ff */
        /* <DEDUP_REMOVED lines=503> */
[C---:B------:R-:W-:Y:S02]  /*5c90*/  IMAD R220, R5.reuse, R228, R220 ;  /* 0x000000e405dc7224 */ /* 0x040fe400078e02dc */
[----:B------:R-:W-:Y:S01]  /*5ca0*/  IMAD.MOV R225, RZ, RZ, -R225 ;  /* 0x000000ffffe17224 */ /* 0x000fe200078e0ae1 */
        /* <DEDUP_REMOVED lines=8> */
[----:B------:R-:W-:Y:S02]  /*5d30*/  IMAD.MOV R228, RZ, RZ, -R228 ;  /* 0x000000ffffe47224 */ /* 0x000fe400078e0ae4 */
[----:B------:R-:W-:Y:S01]  /*5d40*/  VIADD R7, R3, 0xe5 ;  /* 0x000000e503077836 */ /* 0x000fe20000000000 */
        /* <DEDUP_REMOVED lines=11> */
[----:B------:R-:W-:Y:S01]  /*5e00*/  IMAD R222, R5, R226, R222 ;  /* 0x000000e205de7224 */ /* 0x000fe200078e02de */
[----:B------:R-:W-:Y:S01]  /*5e10*/  IABS R226, R229 ;  /* 0x000000e500e27213 */ /* 0x000fe20000000000 */
[----:B------:R-:W-:Y:S02]  /*5e20*/  IMAD.MOV R227, RZ, RZ, -R227 ;  /* 0x000000ffffe37224 */ /* 0x000fe400078e0ae3 */
[----:B------:R-:W-:-:S04]  /*5e30*/  IMAD.HI.U32 R230, R4, R228, RZ ;  /* 0x000000e404e67227 */ /* 0x000fc800078e00ff */
[----:B------:R-:W-:Y:S02]  /*5e40*/  IMAD.MOV R230, RZ, RZ, -R230 ;  /* 0x000000ffffe67224 */ /* 0x000fe400078e0ae6 */
[----:B-1----:R-:W-:Y:S02]  /*5e50*/  VIADD R2, R3, 0xe7 ;  /* 0x000000e703027836 */ /* 0x002fe40000000000 */
[C---:B------:R-:W-:Y:S02]  /*5e60*/  IMAD R228, R5.reuse, R230, R228 ;  /* 0x000000e605e47224 */ /* 0x040fe400078e02e4 */
[----:B------:R-:W-:Y:S01]  /*5e70*/  IMAD R221, R5, R227, R221 ;  /* 0x000000e305dd7224 */ /* 0x000fe200078e02dd */
[----:B------:R1:W-:Y:S01]  /*5e80*/  STL [R1+0xfe8], R2 ;  /* 0x000fe80201007387 */ /* 0x0003e20000100800 */
[----:B------:R-:W-:Y:S01]  /*5e90*/  IABS R229, R2 ;  /* 0x0000000200e57213 */ /* 0x000fe20000000000 */
[----:B------:R-:W-:Y:S01]  /*5ea0*/  IMAD.HI.U32 R233, R4, R225, RZ ;  /* 0x000000e104e97227 */ /* 0x000fe200078e00ff */
[----:B------:R-:W-:-:S02]  /*5eb0*/  IABS R227, R7 ;  /* 0x0000000700e37213 */ /* 0x000fc40000000000 */
[----:B------:R-:W-:Y:S01]  /*5ec0*/  IADD3 R7, R3, 0xea, RZ ;  /* 0x000000ea03077810 */ /* 0x000fe20007ffe0ff */
[----:B------:R-:W-:-:S04]  /*5ed0*/  IMAD.HI.U32 R232, R4, R226, RZ ;  /* 0x000000e204e87227 */ /* 0x000fc800078e00ff */
[----:B-1----:R-:W-:Y:S02]  /*5ee0*/  VIADD R2, R3, 0xe8 ;  /* 0x000000e803027836 */ /* 0x002fe40000000000 */
[----:B------:R-:W-:-:S03]  /*5ef0*/  IMAD.HI.U32 R231, R4, R227, RZ ;  /* 0x000000e304e77227 */ /* 0x000fc600078e00ff */
[----:B------:R1:W-:Y:S01]  /*5f00*/  STL [R1+0xfe0], R2 ;  /* 0x000fe00201007387 */ /* 0x0003e20000100800 */
[----:B------:R-:W-:Y:S01]  /*5f10*/  IABS R230, R2 ;  /* 0x0000000200e67213 */ /* 0x000fe20000000000 */
[----:B------:R-:W-:Y:S02]  /*5f20*/  IMAD.MOV R233, RZ, RZ, -R233 ;  /* 0x000000ffffe97224 */ /* 0x000fe400078e0ae9 */
[----:B------:R-:W-:Y:S02]  /*5f30*/  IMAD.MOV R231, RZ, RZ, -R231 ;  /* 0x000000ffffe77224 */ /* 0x000fe400078e0ae7 */
[----:B------:R-:W-:Y:S02]  /*5f40*/  VIADD R234, R3, 0xe9 ;  /* 0x000000e903ea7836 */ /* 0x000fe40000000000 */
[----:B------:R-:W-:Y:S01]  /*5f50*/  IMAD.MOV R232, RZ, RZ, -R232 ;  /* 0x000000ffffe87224 */ /* 0x000fe200078e0ae8 */
[----:B-1----:R-:W1:Y:S01]  /*5f60*/  S2R R2, SR_TID.X ;  /* 0x0000000000027919 */ /* 0x002e620000002100 */
[----:B------:R-:W-:-:S02]  /*5f70*/  IMAD R225, R5, R233, R225 ;  /* 0x000000e905e17224 */ /* 0x000fc400078e02e1 */
[C---:B------:R-:W-:Y:S01]  /*5f80*/  IMAD.HI.U32 R233, R4.reuse, R229, RZ ;  /* 0x000000e504e97227 */ /* 0x040fe200078e00ff */
[----:B------:R2:W-:Y:S03]  /*5f90*/  STL [R1+0xfdc], R234 ;  /* 0x000fdcea01007387 */ /* 0x0005e60000100800 */
[C---:B------:R-:W-:Y:S01]  /*5fa0*/  IMAD R227, R5.reuse, R231, R227 ;  /* 0x000000e705e37224 */ /* 0x040fe200078e02e3 */
[----:B------:R-:W-:Y:S01]  /*5fb0*/  IABS R231, R234 ;  /* 0x000000ea00e77213 */ /* 0x000fe20000000000 */
[----:B------:R-:W-:Y:S01]  /*5fc0*/  IMAD R226, R5, R232, R226 ;  /* 0x000000e805e27224 */ /* 0x000fe200078e02e2 */
[----:B------:R3:W-:Y:S01]  /*5fd0*/  STL [R1+0xfd4], R7 ;  /* 0x000fd40701007387 */ /* 0x0007e20000100800 */
[----:B------:R-:W-:Y:S01]  /*5fe0*/  IMAD.MOV R233, RZ, RZ, -R233 ;  /* 0x000000ffffe97224 */ /* 0x000fe200078e0ae9 */
[----:B------:R-:W-:Y:S01]  /*5ff0*/  IABS R232, R7 ;  /* 0x0000000700e87213 */ /* 0x000fe20000000000 */
[----:B------:R-:W-:-:S04]  /*6000*/  IMAD.HI.U32 R237, R4, R231, RZ ;  /* 0x000000e704ed7227 */ /* 0x000fc800078e00ff */
[----:B--2---:R-:W-:Y:S02]  /*6010*/  VIADD R234, R3, 0xeb ;  /* 0x000000eb03ea7836 */ /* 0x004fe40000000000 */
[----:B------:R-:W-:Y:S02]  /*6020*/  IMAD R229, R5, R233, R229 ;  /* 0x000000e905e57224 */ /* 0x000fe400078e02e5 */
[C---:B---3--:R-:W-:Y:S01]  /*6030*/  VIADD R7, R3.reuse, 0xec ;  /* 0x000000ec03077836 */ /* 0x048fe20000000000 */
[----:B------:R2:W-:Y:S01]  /*6040*/  STL [R1+0xfc4], R234 ;  /* 0x000fc4ea01007387 */ /* 0x0005e20000100800 */
[----:B------:R-:W-:Y:S01]  /*6050*/  IABS R233, R234 ;  /* 0x000000ea00e97213 */ /* 0x000fe20000000000 */
[C---:B------:R-:W-:Y:S02]  /*6060*/  VIADD R240, R3.reuse, 0xed ;  /* 0x000000ed03f07836 */ /* 0x040fe40000000000 */
[----:B------:R-:W-:Y:S01]  /*6070*/  IMAD.HI.U32 R236, R4, R230, RZ ;  /* 0x000000e604ec7227 */ /* 0x000fe200078e00ff */
[----:B------:R3:W-:Y:S03]  /*6080*/  STL [R1+0xfbc], R7 ;  /* 0x000fbc0701007387 */ /* 0x0007e60000100800 */
[----:B------:R-:W-:Y:S01]  /*6090*/  VIADD R239, R3, 0xee ;  /* 0x000000ee03ef7836 */ /* 0x000fe20000000000 */
[----:B------:R-:W-:Y:S01]  /*60a0*/  STL [R1+0xfb4], R240 ;  /* 0x000fb4f001007387 */ /* 0x000fe20000100800 */
[----:B--2---:R-:W-:Y:S01]  /*60b0*/  IABS R234, R7 ;  /* 0x0000000700ea7213 */ /* 0x004fe20000000000 */
[----:B------:R-:W-:-:S02]  /*60c0*/  IMAD.MOV R237, RZ, RZ, -R237 ;  /* 0x000000ffffed7224 */ /* 0x000fc400078e0aed */
[----:B------:R-:W-:Y:S01]  /*60d0*/  IMAD.MOV R236, RZ, RZ, -R236 ;  /* 0x000000ffffec7224 */ /* 0x000fe200078e0aec */
[----:B------:R-:W-:Y:S01]  /*60e0*/  STL [R1+0xfac], R239 ;  /* 0x000facef01007387 */ /* 0x000fe20000100800 */
[----:B---3--:R-:W-:Y:S02]  /*60f0*/  VIADD R7, R3, 0xef ;  /* 0x000000ef03077836 */ /* 0x008fe40000000000 */
[C---:B------:R-:W-:Y:S02]  /*6100*/  IMAD R231, R5.reuse, R237, R231 ;  /* 0x000000ed05e77224 */ /* 0x040fe400078e02e7 */
[----:B------:R-:W-:Y:S01]  /*6110*/  IMAD R230, R5, R236, R230 ;  /* 0x000000ec05e67224 */ /* 0x000fe200078e02e6 */
[----:B------:R1:W-:Y:S01]  /*6120*/  STL [R1+0xfa0], R7 ;  /* 0x000fa00701007387 */ /* 0x0003e20000100800 */
[----:B------:R-:W-:Y:S01]  /*6130*/  IABS R237, R7 ;  /* 0x0000000700ed7213 */ /* 0x000fe20000000000 */
[----:B------:R-:W-:-:S04]  /*6140*/  IMAD.HI.U32 R236, R4, R233, RZ ;  /* 0x000000e904ec7227 */ /* 0x000fc800078e00ff */
[----:B------:R-:W-:Y:S01]  /*6150*/  IMAD.HI.U32 R238, R4, R234, RZ ;  /* 0x000000ea04ee7227 */ /* 0x000fe200078e00ff */
[----:B------:R-:W-:Y:S02]  /*6160*/  IADD3 R236, -R236, RZ, RZ ;  /* 0x000000ffecec7210 */ /* 0x000fe40007ffe1ff */
[----:B-1----:R-:W-:Y:S01]  /*6170*/  LOP3.LUT R7, R2, 0x7f, RZ, 0xc0, !PT ;  /* 0x0000007f02077812 */ /* 0x002fe200078ec0ff */
[----:B------:R-:W-:-:S04]  /*6180*/  IMAD.HI.U32 R235, R4, R232, RZ ;  /* 0x000000e804eb7227 */ /* 0x000fc800078e00ff */
[----:B------:R-:W-:Y:S02]  /*6190*/  IMAD R252, R126, 0x80, R7 ;  /* 0x000000807efc7824 */ /* 0x000fe400078e0207 */
[----:B------:R-:W-:Y:S02]  /*61a0*/  IMAD.MOV R238, RZ, RZ, -R238 ;  /* 0x000000ffffee7224 */ /* 0x000fe400078e0aee */
[----:B------:R-:W-:Y:S01]  /*61b0*/  VIADD R2, R3, 0xf0 ;  /* 0x000000f003027836 */ /* 0x000fe20000000000 */
[----:B------:R-:W-:Y:S01]  /*61c0*/  IABS R126, R252 ;  /* 0x000000fc007e7213 */ /* 0x000fe20000000000 */
[----:B------:R-:W-:Y:S02]  /*61d0*/  IMAD.MOV R235, RZ, RZ, -R235 ;  /* 0x000000ffffeb7224 */ /* 0x000fe400078e0aeb */
[C---:B------:R-:W-:Y:S01]  /*61e0*/  IMAD R233, R5.reuse, R236, R233 ;  /* 0x000000ec05e97224 */ /* 0x040fe200078e02e9 */
[----:B------:R-:W-:Y:S01]  /*61f0*/  IABS R236, R239 ;  /* 0x000000ef00ec7213 */ /* 0x000fe20000000000 */
[----:B------:R-:W-:Y:S01]  /*6200*/  IMAD.HI.U32 R239, R4, R237, RZ ;  /* 0x000000ed04ef7227 */ /* 0x000fe200078e00ff */
[----:B------:R1:W-:Y:S03]  /*6210*/  STL [R1+0xf98], R2 ;  /* 0x000f980201007387 */ /* 0x0003e60000100800 */
[----:B------:R-:W-:Y:S01]  /*6220*/  IMAD R234, R5, R238, R234 ;  /* 0x000000ee05ea7224 */ /* 0x000fe200078e02ea */
[----:B------:R-:W-:Y:S01]  /*6230*/  IABS R238, R2 ;  /* 0x0000000200ee7213 */ /* 0x000fe20000000000 */
[----:B------:R-:W-:Y:S01]  /*6240*/  IMAD.HI.U32 R127, R127, R126, RZ ;  /* 0x0000007e7f7f7227 */ /* 0x000fe200078e00ff */
[----:B------:R-:W-:Y:S01]  /*6250*/  IADD3 R239, -R239, RZ, RZ ;  /* 0x000000ffefef7210 */ /* 0x000fe20007ffe1ff */
[----:B------:R-:W-:Y:S02]  /*6260*/  STL [R1+0xf14], R252 ;  /* 0x000f14fc01007387 */ /* 0x000fe40000100800 */
[----:B------:R-:W-:Y:S01]  /*6270*/  IMAD R232, R5, R235, R232 ;  /* 0x000000eb05e87224 */ /* 0x000fe200078e02e8 */
[----:B------:R-:W-:Y:S01]  /*6280*/  IABS R235, R240 ;  /* 0x000000f000eb7213 */ /* 0x000fe20000000000 */
[----:B------:R-:W-:-:S02]  /*6290*/  IMAD.MOV R127, RZ, RZ, -R127 ;  /* 0x000000ffff7f7224 */ /* 0x000fc400078e0a7f */
[----:B------:R-:W-:Y:S02]  /*62a0*/  VIADD R243, R3, 0xf1 ;  /* 0x000000f103f37836 */ /* 0x000fe40000000000 */
[----:B------:R-:W-:-:S03]  /*62b0*/  IMAD.HI.U32 R240, R4, R236, RZ ;  /* 0x000000ec04f07227 */ /* 0x000fc600078e00ff */
[----:B------:R-:W-:Y:S01]  /*62c0*/  STL [R1+0xf8c], R243 ;  /* 0x000f8cf301007387 */ /* 0x000fe20000100800 */
[----:B------:R-:W-:-:S04]  /*62d0*/  IMAD.HI.U32 R242, R4, R238, RZ ;  /* 0x000000ee04f27227 */ /* 0x000fc800078e00ff */
[----:B------:R-:W-:-:S04]  /*62e0*/  IMAD.HI.U32 R241, R4, R235, RZ ;  /* 0x000000eb04f17227 */ /* 0x000fc800078e00ff */
[C---:B------:R-:W-:Y:S02]  /*62f0*/  IMAD R126, R6.reuse, R127, R126 ;  /* 0x0000007f067e7224 */ /* 0x040fe400078e027e */
[----:B------:R-:W-:Y:S01]  /*6300*/  IMAD R237, R5, R239, R237 ;  /* 0x000000ef05ed7224 */ /* 0x000fe200078e02ed */
[----:B------:R-:W-:Y:S01]  /*6310*/  IABS R239, R243 ;  /* 0x000000f300ef7213 */ /* 0x000fe20000000000 */
[----:B------:R-:W-:Y:S01]  /*6320*/  IMAD.MOV R240, RZ, RZ, -R240 ;  /* 0x000000fffff07224 */ /* 0x000fe200078e0af0 */
[----:B------:R-:W-:Y:S01]  /*6330*/  ISETP.GT.U32.AND P0, PT, R6, R126, PT ;  /* 0x0000007e0600720c */ /* 0x000fe20003f04070 */
[C---:B------:R-:W-:Y:S02]  /*6340*/  VIADD R7, R3.reuse, 0xf2 ;  /* 0x000000f203077836 */ /* 0x040fe40000000000 */
[----:B------:R-:W-:Y:S02]  /*6350*/  IMAD.MOV R242, RZ, RZ, -R242 ;  /* 0x000000fffff27224 */ /* 0x000fe400078e0af2 */
[----:B------:R-:W-:Y:S01]  /*6360*/  IMAD.MOV R241, RZ, RZ, -R241 ;  /* 0x000000fffff17224 */ /* 0x000fe200078e0af1 */
[----:B------:R2:W-:Y:S01]  /*6370*/  STL [R1+0xf7c], R7 ;  /* 0x000f7c0701007387 */ /* 0x0005e20000100800 */
[----:B-1----:R-:W-:-:S02]  /*6380*/  VIADD R2, R3, 0xf3 ;  /* 0x000000f303027836 */ /* 0x002fc40000000000 */
[C---:B------:R-:W-:Y:S01]  /*6390*/  IMAD R236, R5.reuse, R240, R236 ;  /* 0x000000f005ec7224 */ /* 0x040fe200078e02ec */
[----:B------:R-:W-:Y:S01]  /*63a0*/  IABS R240, R7 ;  /* 0x0000000700f07213 */ /* 0x000fe20000000000 */
[C---:B------:R-:W-:Y:S01]  /*63b0*/  IMAD R238, R5.reuse, R242, R238 ;  /* 0x000000f205ee7224 */ /* 0x040fe200078e02ee */
[----:B------:R1:W-:Y:S01]  /*63c0*/  STL [R1+0xf78], R2 ;  /* 0x000f780201007387 */ /* 0x0003e20000100800 */
[----:B------:R-:W-:Y:S01]  /*63d0*/  IMAD R235, R5, R241, R235 ;  /* 0x000000f105eb7224 */ /* 0x000fe200078e02eb */
[----:B------:R-:W-:Y:S01]  /*63e0*/  IABS R241, R2 ;  /* 0x0000000200f17213 */ /* 0x000fe20000000000 */
[----:B------:R-:W-:-:S04]  /*63f0*/  IMAD.HI.U32 R242, R4, R239, RZ ;  /* 0x000000ef04f27227 */ /* 0x000fc800078e00ff */
[----:B--2---:R-:W-:Y:S01]  /*6400*/  VIADD R7, R3, 0xf4 ;  /* 0x000000f403077836 */ /* 0x004fe20000000000 */
[----:B------:R-:W-:Y:S01]  /*6410*/  IADD3 R242, -R242, RZ, RZ ;  /* 0x000000fff2f27210 */ /* 0x000fe20007ffe1ff */
[----:B------:R-:W-:-:S03]  /*6420*/  IMAD.HI.U32 R127, R4, R241, RZ ;  /* 0x000000f1047f7227 */ /* 0x000fc600078e00ff */
[----:B------:R-:W-:Y:S01]  /*6430*/  IABS R244, R7 ;  /* 0x0000000700f47213 */ /* 0x000fe20000000000 */
[----:B-1----:R-:W-:Y:S01]  /*6440*/  VIADD R2, R3, 0xf5 ;  /* 0x000000f503027836 */ /* 0x002fe20000000000 */
[----:B------:R1:W-:Y:S01]  /*6450*/  STL [R1+0xf74], R7 ;  /* 0x000f740701007387 */ /* 0x0003e20000100800 */
[----:B------:R-:W-:-:S03]  /*6460*/  IMAD.HI.U32 R243, R4, R240, RZ ;  /* 0x000000f004f37227 */ /* 0x000fc600078e00ff */
[----:B------:R2:W-:Y:S01]  /*6470*/  STL [R1+0xf6c], R2 ;  /* 0x000f6c0201007387 */ /* 0x0005e20000100800 */
[----:B------:R-:W-:Y:S02]  /*6480*/  IMAD.MOV R127, RZ, RZ, -R127 ;  /* 0x000000ffff7f7224 */ /* 0x000fe400078e0a7f */
[----:B------:R-:W-:Y:S02]  /*6490*/  IMAD R239, R5, R242, R239 ;  /* 0x000000f205ef7224 */ /* 0x000fe400078e02ef */
[----:B------:R-:W-:Y:S01]  /*64a0*/  IMAD.MOV R245, RZ, RZ, -R243 ;  /* 0x000000fffff57224 */ /* 0x000fe200078e0af3 */
[----:B------:R-:W-:Y:S01]  /*64b0*/  IABS R243, R2 ;  /* 0x0000000200f37213 */ /* 0x000fe20000000000 */
[----:B------:R-:W-:Y:S01]  /*64c0*/  IMAD.MOV.U32 R242, RZ, RZ, R244 ;  /* 0x000000fffff27224 */ /* 0x000fe200078e00f4 */
[----:B-1----:R-:W3:Y:S01]  /*64d0*/  LDL.LU R7, [R1+0xf18] ;  /* 0x000f180001077983 */ /* 0x002ee20000300800 */
[----:B------:R-:W-:Y:S02]  /*64e0*/  @!P0 IMAD.IADD R126, R126, 0x1, -R6 ;  /* 0x000000017e7e8824 */ /* 0x000fe400078e0a06 */
[----:B------:R-:W-:Y:S01]  /*64f0*/  VIADD R248, R3, 0xf6 ;  /* 0x000000f603f87836 */ /* 0x000fe20000000000 */
[----:B--2---:R-:W2:Y:S01]  /*6500*/  LDL.LU R2, [R1+0x24] ;  /* 0x0000240001027983 */ /* 0x004ea20000300800 */
[C---:B------:R-:W-:Y:S01]  /*6510*/  IMAD R241, R5.reuse, R127, R241 ;  /* 0x0000007f05f17224 */ /* 0x040fe200078e02f1 */
[----:B------:R-:W-:Y:S01]  /*6520*/  ISETP.GT.U32.AND P0, PT, R6, R126, PT ;  /* 0x0000007e0600720c */ /* 0x000fe20003f04070 */
[C---:B------:R-:W-:Y:S01]  /*6530*/  IMAD.HI.U32 R127, R4.reuse, R242, RZ ;  /* 0x000000f2047f7227 */ /* 0x040fe200078e00ff */
[----:B------:R-:W4:Y:S03]  /*6540*/  LDL.LU R250, [R1+0x20] ;  /* 0x0000200001fa7983 */ /* 0x000f260000300800 */
[----:B------:R-:W-:Y:S01]  /*6550*/  IMAD R240, R5, R245, R240 ;  /* 0x000000f505f07224 */ /* 0x000fe200078e02f0 */
[----:B------:R-:W-:Y:S01]  /*6560*/  IABS R245, R248 ;  /* 0x000000f800f57213 */ /* 0x000fe20000000000 */
[----:B------:R-:W-:Y:S01]  /*6570*/  IMAD.HI.U32 R244, R4, R243, RZ ;  /* 0x000000f304f47227 */ /* 0x000fe200078e00ff */
[----:B------:R-:W4:Y:S01]  /*6580*/  LDL.LU R249, [R1+0x1c] ;  /* 0x00001c0001f97983 */ /* 0x000f220000300800 */
[----:B------:R-:W-:-:S02]  /*6590*/  IADD3 R127, -R127, RZ, RZ ;  /* 0x000000ff7f7f7210 */ /* 0x000fc40007ffe1ff */
[C---:B------:R-:W-:Y:S01]  /*65a0*/  VIADD R247, R3.reuse, 0xf7 ;  /* 0x000000f703f77836 */ /* 0x040fe20000000000 */
[----:B------:R1:W-:Y:S01]  /*65b0*/  STL [R1+0xf58], R248 ;  /* 0x000f58f801007387 */ /* 0x0003e20000100800 */
[----:B------:R-:W-:Y:S01]  /*65c0*/  VIADD R246, R3, 0xf8 ;  /* 0x000000f803f67836 */ /* 0x000fe20000000000 */
[----:B------:R-:W-:Y:S01]  /*65d0*/  ISETP.GE.AND P1, PT, R252, RZ, PT ;  /* 0x000000fffc00720c */ /* 0x000fe20003f26270 */
[----:B------:R-:W-:Y:S01]  /*65e0*/  IMAD R242, R5, R127, R242 ;  /* 0x0000007f05f27224 */ /* 0x000fe200078e02f2 */
[----:B------:R1:W-:Y:S04]  /*65f0*/  STL [R1+0xf54], R247 ;  /* 0x000f54f701007387 */ /* 0x0003e80000100800 */
[----:B------:R1:W-:Y:S02]  /*6600*/  STL [R1+0xf50], R246 ;  /* 0x000f50f601007387 */ /* 0x0003e40000100800 */
[----:B-1----:R-:W-:-:S02]  /*6610*/  IMAD.MOV R248, RZ, RZ, -R244 ;  /* 0x000000fffff87224 */ /* 0x002fc400078e0af4 */
[----:B------:R-:W-:Y:S01]  /*6620*/  IMAD.MOV.U32 R244, RZ, RZ, R245 ;  /* 0x000000fffff47224 */ /* 0x000fe200078e00f5 */
[----:B------:R-:W4:Y:S01]  /*6630*/  LDL.LU R252, [R1+0x1368] ;  /* 0x0013680001fc7983 */ /* 0x000f220000300800 */
[----:B------:R-:W-:Y:S01]  /*6640*/  @!P0 IMAD.IADD R126, R126, 0x1, -R6 ;  /* 0x000000017e7e8824 */ /* 0x000fe200078e0a06 */
[----:B------:R-:W-:Y:S01]  /*6650*/  IABS R247, R247 ;  /* 0x000000f700f77213 */ /* 0x000fe20000000000 */
[----:B------:R-:W-:Y:S01]  /*6660*/  IMAD.HI.U32 R127, R4, R244, RZ ;  /* 0x000000f4047f7227 */ /* 0x000fe200078e00ff */
[----:B------:R-:W-:-:S03]  /*6670*/  IABS R246, R246 ;  /* 0x000000f600f67213 */ /* 0x000fc60000000000 */
[C---:B------:R-:W-:Y:S02]  /*6680*/  IMAD R243, R5.reuse, R248, R243 ;  /* 0x000000f805f37224 */ /* 0x040fe400078e02f3 */
[----:B------:R-:W-:Y:S02]  /*6690*/  IMAD.MOV R6, RZ, RZ, -R127 ;  /* 0x000000ffff067224 */ /* 0x000fe400078e0a7f */
[----:B------:R-:W-:Y:S01]  /*66a0*/  IMAD.HI.U32 R248, R4, R246, RZ ;  /* 0x000000f604f87227 */ /* 0x000fe200078e00ff */
[----:B------:R-:W4:Y:S03]  /*66b0*/  LDL.LU R127, [R1+0x10] ;  /* 0x00001000017f7983 */ /* 0x000f260000300800 */
[----:B------:R-:W-:Y:S02]  /*66c0*/  IMAD R244, R5, R6, R244 ;  /* 0x0000000605f47224 */ /* 0x000fe400078e02f4 */
[----:B------:R-:W-:-:S02]  /*66d0*/  IMAD.MOV R6, RZ, RZ, -R248 ;  /* 0x000000ffff067224 */ /* 0x000fc400078e0af8 */
[----:B------:R-:W4:Y:S01]  /*66e0*/  LDL.LU R248, [R1+0x14] ;  /* 0x0000140001f87983 */ /* 0x000f220000300800 */
[----:B------:R-:W-:Y:S01]  /*66f0*/  @!P1 IADD3 R126, -R126, RZ, RZ ;  /* 0x000000ff7e7e9210 */ /* 0x000fe20007ffe1ff */
[----:B------:R-:W-:Y:S02]  /*6700*/  IMAD R246, R5, R6, R246 ;  /* 0x0000000605f67224 */ /* 0x000fe400078e02f6 */
[----:B------:R-:W4:Y:S01]  /*6710*/  LDL.LU R6, [R1+0x18] ;  /* 0x0000180001067983 */ /* 0x000f220000300800 */
[----:B------:R-:W-:-:S04]  /*6720*/  IMAD.MOV.U32 R245, RZ, RZ, R247 ;  /* 0x000000fffff57224 */ /* 0x000fc800078e00f7 */
[----:B------:R-:W-:-:S04]  /*6730*/  IMAD.HI.U32 R247, R4, R245, RZ ;  /* 0x000000f504f77227 */ /* 0x000fc800078e00ff */
[----:B------:R-:W-:-:S04]  /*6740*/  IMAD.MOV R247, RZ, RZ, -R247 ;  /* 0x000000fffff77224 */ /* 0x000fc800078e0af7 */
[----:B------:R-:W-:Y:S02]  /*6750*/  IMAD R245, R5, R247, R245 ;  /* 0x000000f705f57224 */ /* 0x000fe400078e02f5 */
[----:B------:R-:W-:Y:S01]  /*6760*/  VIADD R247, R3, 0xf9 ;  /* 0x000000f903f77836 */ /* 0x000fe20000000000 */
[----:B---3--:R-:W-:Y:S02]  /*6770*/  ISETP.NE.AND P2, PT, R7, RZ, PT ;  /* 0x000000ff0700720c */ /* 0x008fe40003f45270 */
[C---:B--2---:R-:W-:Y:S02]  /*6780*/  ISETP.GT.U32.AND P4, PT, R5.reuse, R2, PT ;  /* 0x000000020500720c */ /* 0x044fe40003f84070 */
[----:B----4-:R-:W-:-:S09]  /*6790*/  ISETP.GT.U32.AND P0, PT, R5, R250, PT ;  /* 0x000000fa0500720c */ /* 0x010fd20003f04070 */
[----:B------:R-:W-:Y:S02]  /*67a0*/  @!P2 LOP3.LUT R126, RZ, R7, RZ, 0x33, !PT ;  /* 0x00000007ff7ea212 */ /* 0x000fe400078e33ff */
[----:B------:R-:W-:Y:S01]  /*67b0*/  ISETP.GT.U32.AND P1, PT, R5, R249, PT ;  /* 0x000000f90500720c */ /* 0x000fe20003f24070 */
[----:B------:R-:W2:Y:S01]  /*67c0*/  LDL.LU R7, [R1+0x1364] ;  /* 0x0013640001077983 */ /* 0x000ea20000300800 */
[--C-:B------:R-:W-:Y:S02]  /*67d0*/  @!P4 IMAD.IADD R2, R2, 0x1, -R5.reuse ;  /* 0x000000010202c824 */ /* 0x100fe400078e0a05 */
[----:B------:R-:W-:-:S03]  /*67e0*/  @!P0 IMAD.IADD R250, R250, 0x1, -R5 ;  /* 0x00000001fafa8824 */ /* 0x000fc600078e0a05 */
[----:B------:R-:W-:-:S06]  /*67f0*/  ISETP.GT.U32.AND P0, PT, R5, R2, PT ;  /* 0x000000020500720c */ /* 0x000fcc0003f04070 */
[----:B------:R-:W-:Y:S01]  /*6800*/  @!P1 IMAD.IADD R249, R249, 0x1, -R5 ;  /* 0x00000001f9f99824 */ /* 0x000fe200078e0a05 */
[C---:B------:R-:W-:Y:S02]  /*6810*/  ISETP.GT.U32.AND P4, PT, R5.reuse, R127, PT ;  /* 0x0000007f0500720c */ /* 0x040fe40003f84070 */
[----:B------:R-:W-:-:S11]  /*6820*/  ISETP.GT.U32.AND P2, PT, R5, R6, PT ;  /* 0x000000060500720c */ /* 0x000fd60003f44070 */
[----:B------:R-:W-:Y:S02]  /*6830*/  @!P4 IADD3 R127, R127, -R5, RZ ;  /* 0x800000057f7fc210 */ /* 0x000fe40007ffe0ff */
[C---:B------:R-:W-:Y:S01]  /*6840*/  ISETP.GT.U32.AND P4, PT, R5.reuse, R249, PT ;  /* 0x000000f90500720c */ /* 0x040fe20003f84070 */
[--C-:B------:R-:W-:Y:S01]  /*6850*/  @!P2 IMAD.IADD R6, R6, 0x1, -R5.reuse ;  /* 0x000000010606a824 */ /* 0x100fe200078e0a05 */
[----:B------:R-:W-:Y:S01]  /*6860*/  ISETP.GT.U32.AND P2, PT, R5, R250, PT ;  /* 0x000000fa0500720c */ /* 0x000fe20003f44070 */
[--C-:B------:R-:W-:Y:S01]  /*6870*/  @!P0 IMAD.IADD R2, R2, 0x1, -R5.reuse ;  /* 0x0000000102028824 */ /* 0x100fe200078e0a05 */
[----:B------:R-:W-:Y:S09]  /*6880*/  STL [R1+0xf40], R247 ;  /* 0x000f40f701007387 */ /* 0x000ff20000100800 */
[--C-:B------:R-:W-:Y:S01]  /*6890*/  @!P4 IMAD.IADD R249, R249, 0x1, -R5.reuse ;  /* 0x00000001f9f9c824 */ /* 0x100fe200078e0a05 */
[----:B------:R1:W-:Y:S01]  /*68a0*/  STL [R1+0x24], R2 ;  /* 0x0000240201007387 */ /* 0x0003e20000100800 */
[----:B------:R-:W-:-:S03]  /*68b0*/  @!P2 IMAD.IADD R250, R250, 0x1, -R5 ;  /* 0x00000001fafaa824 */ /* 0x000fc600078e0a05 */
[----:B-1----:R-:W3:Y:S04]  /*68c0*/  LDL.LU R2, [R1+0x1360] ;  /* 0x0013600001027983 */ /* 0x002ee80000300800 */
[----:B------:R1:W-:Y:S04]  /*68d0*/  STL [R1+0x20], R250 ;  /* 0x000020fa01007387 */ /* 0x0003e80000100800 */
[----:B-1----:R-:W4:Y:S04]  /*68e0*/  LDL.LU R250, [R1+0x135c] ;  /* 0x00135c0001fa7983 */ /* 0x002f280000300800 */
[----:B------:R1:W-:Y:S04]  /*68f0*/  STL [R1+0x1c], R249 ;  /* 0x00001cf901007387 */ /* 0x0003e80000100800 */
[----:B-1----:R-:W4:Y:S01]  /*6900*/  LDL.LU R249, [R1+0x1358] ;  /* 0x0013580001f97983 */ /* 0x002f220000300800 */
[----:B------:R-:W-:-:S02]  /*6910*/  ISETP.GT.U32.AND P3, PT, R5, R0, PT ;  /* 0x000000000500720c */ /* 0x000fc40003f64070 */
[C---:B------:R-:W-:Y:S02]  /*6920*/  ISETP.GT.U32.AND P5, PT, R5.reuse, R252, PT ;  /* 0x000000fc0500720c */ /* 0x040fe40003fa4070 */
[----:B------:R-:W-:-:S09]  /*6930*/  ISETP.GT.U32.AND P6, PT, R5, R248, PT ;  /* 0x000000f80500720c */ /* 0x000fd20003fc4070 */
[--C-:B------:R-:W-:Y:S01]  /*6940*/  @!P3 IMAD.IADD R0, R0, 0x1, -R5.reuse ;  /* 0x000000010000b824 */ /* 0x100fe200078e0a05 */
[C---:B------:R-:W-:Y:S01]  /*6950*/  ISETP.GT.U32.AND P3, PT, R5.reuse, R251, PT ;  /* 0x000000fb0500720c */ /* 0x040fe20003f64070 */
[--C-:B------:R-:W-:Y:S01]  /*6960*/  @!P5 IMAD.IADD R252, R252, 0x1, -R5.reuse ;  /* 0x00000001fcfcd824 */ /* 0x100fe200078e0a05 */
[C---:B------:R-:W-:Y:S02]  /*6970*/  ISETP.GT.U32.AND P5, PT, R5.reuse, R6, PT ;  /* 0x000000060500720c */ /* 0x040fe40003fa4070 */
[C---:B------:R-:W-:Y:S01]  /*6980*/  ISETP.GT.U32.AND P1, PT, R5.reuse, R0, PT ;  /* 0x000000000500720c */ /* 0x040fe20003f24070 */
[----:B------:R-:W-:Y:S01]  /*6990*/  @!P6 IMAD.IADD R248, R248, 0x1, -R5 ;  /* 0x00000001f8f8e824 */ /* 0x000fe200078e0a05 */
[----:B------:R-:W-:-:S07]  /*69a0*/  ISETP.GT.U32.AND P0, PT, R5, R127, PT ;  /* 0x0000007f0500720c */ /* 0x000fce0003f04070 */
[--C-:B------:R-:W-:Y:S01]  /*69b0*/  @!P3 IMAD.IADD R251, R251, 0x1, -R5.reuse ;  /* 0x00000001fbfbb824 */ /* 0x100fe200078e0a05 */
[C---:B------:R-:W-:Y:S01]  /*69c0*/  ISETP.GT.U32.AND P3, PT, R5.reuse, R248, PT ;  /* 0x000000f80500720c */ /* 0x040fe20003f64070 */
[--C-:B------:R-:W-:Y:S02]  /*69d0*/  @!P5 IMAD.IADD R6, R6, 0x1, -R5.reuse ;  /* 0x000000010606d824 */ /* 0x100fe400078e0a05 */
[--C-:B------:R-:W-:Y:S01]  /*69e0*/  @!P1 IMAD.IADD R0, R0, 0x1, -R5.reuse ;  /* 0x0000000100009824 */ /* 0x100fe200078e0a05 */
[----:B------:R-:W-:Y:S01]  /*69f0*/  ISETP.GT.U32.AND P1, PT, R5, R252, PT ;  /* 0x000000fc0500720c */ /* 0x000fe20003f24070 */
[----:B------:R-:W-:Y:S01]  /*6a00*/  @!P0 IMAD.IADD R127, R127, 0x1, -R5 ;  /* 0x000000017f7f8824 */ /* 0x000fe200078e0a05 */
[C---:B------:R-:W-:Y:S02]  /*6a10*/  ISETP.GT.U32.AND P0, PT, R5.reuse, R8, PT ;  /* 0x000000080500720c */ /* 0x040fe40003f04070 */
[----:B------:R-:W-:-:S05]  /*6a20*/  ISETP.GT.U32.AND P6, PT, R5, R251, PT ;  /* 0x000000fb0500720c */ /* 0x000fca0003fc4070 */
[----:B------:R-:W-:-:S04]  /*6a30*/  @!P3 IADD3 R248, R248, -R5, RZ ;  /* 0x80000005f8f8b210 */ /* 0x000fc80007ffe0ff */
[--C-:B------:R-:W-:Y:S01]  /*6a40*/  @!P1 IMAD.IADD R252, R252, 0x1, -R5.reuse ;  /* 0x00000001fcfc9824 */ /* 0x100fe200078e0a05 */
[C---:B------:R-:W-:Y:S02]  /*6a50*/  ISETP.GT.U32.AND P1, PT, R5.reuse, R9, PT ;  /* 0x000000090500720c */ /* 0x040fe40003f24070 */
[----:B------:R-:W-:Y:S02]  /*6a60*/  @!P0 IADD3 R8, R8, -R5, RZ ;  /* 0x8000000508088210 */ /* 0x000fe40007ffe0ff */
[----:B------:R-:W-:Y:S01]  /*6a70*/  ISETP.GT.U32.AND P0, PT, R5, R15, PT ;  /* 0x0000000f0500720c */ /* 0x000fe20003f04070 */
[----:B------:R-:W-:Y:S01]  /*6a80*/  @!P6 IMAD.IADD R251, R251, 0x1, -R5 ;  /* 0x00000001fbfbe824 */ /* 0x000fe200078e0a05 */
[----:B------:R-:W-:-:S07]  /*6a90*/  ISETP.GT.U32.AND P6, PT, R5, R10, PT ;  /* 0x0000000a0500720c */ /* 0x000fce0003fc4070 */
[----:B------:R-:W-:Y:S01]  /*6aa0*/  @!P1 IMAD.IADD R9, R9, 0x1, -R5 ;  /* 0x0000000109099824 */ /* 0x000fe200078e0a05 */
[----:B------:R-:W-:-:S03]  /*6ab0*/  ISETP.GT.U32.AND P1, PT, R5, R16, PT ;  /* 0x000000100500720c */ /* 0x000fc60003f24070 */
[--C-:B------:R-:W-:Y:S01]  /*6ac0*/  @!P0 IMAD.IADD R15, R15, 0x1, -R5.reuse ;  /* 0x000000010f0f8824 */ /* 0x100fe200078e0a05 */
[----:B------:R-:W-:Y:S01]  /*6ad0*/  ISETP.GT.U32.AND P0, PT, R5, R9, PT ;  /* 0x000000090500720c */ /* 0x000fe20003f04070 */
[----:B------:R-:W-:-:S08]  /*6ae0*/  @!P6 IMAD.IADD R10, R10, 0x1, -R5 ;  /* 0x000000010a0ae824 */ /* 0x000fd000078e0a05 */
[----:B------:R-:W-:Y:S02]  /*6af0*/  @!P1 IADD3 R16, R16, -R5, RZ ;  /* 0x8000000510109210 */ /* 0x000fe40007ffe0ff */
[----:B------:R-:W-:Y:S02]  /*6b00*/  ISETP.GT.U32.AND P1, PT, R5, R10, PT ;  /* 0x0000000a0500720c */ /* 0x000fe40003f24070 */
[----:B------:R-:W-:Y:S01]  /*6b10*/  @!P0 IMAD.IADD R9, R9, 0x1, -R5 ;  /* 0x0000000109098824 */ /* 0x000fe200078e0a05 */
[----:B------:R-:W-:-:S10]  /*6b20*/  ISETP.GT.U32.AND P0, PT, R5, R15, PT ;  /* 0x0000000f0500720c */ /* 0x000fd40003f04070 */
[----:B------:R-:W-:Y:S02]  /*6b30*/  @!P1 IADD3 R10, R10, -R5, RZ ;  /* 0x800000050a0a9210 */ /* 0x000fe40007ffe0ff */
[----:B------:R-:W-:Y:S01]  /*6b40*/  ISETP.GT.U32.AND P1, PT, R5, R17, PT ;  /* 0x000000110500720c */ /* 0x000fe20003f24070 */
[----:B------:R-:W-:Y:S01]  /*6b50*/  @!P0 IMAD.IADD R15, R15, 0x1, -R5 ;  /* 0x000000010f0f8824 */ /* 0x000fe200078e0a05 */
[----:B------:R-:W-:-:S11]  /*6b60*/  ISETP.GT.U32.AND P0, PT, R5, R22, PT ;  /* 0x000000160500720c */ /* 0x000fd60003f04070 */
[--C-:B------:R-:W-:Y:S01]  /*6b70*/  @!P1 IMAD.IADD R17, R17, 0x1, -R5.reuse ;  /* 0x0000000111119824 */ /* 0x100fe200078e0a05 */
[C---:B------:R-:W-:Y:S01]  /*6b80*/  ISETP.GT.U32.AND P1, PT, R5.reuse, R24, PT ;  /* 0x000000180500720c */ /* 0x040fe20003f24070 */
[----:B------:R-:W-:Y:S01]  /*6b90*/  @!P0 IMAD.IADD R22, R22, 0x1, -R5 ;  /* 0x0000000116168824 */ /* 0x000fe200078e0a05 */
[----:B------:R-:W-:-:S11]  /*6ba0*/  ISETP.GT.U32.AND P0, PT, R5, R29, PT ;  /* 0x0000001d0500720c */ /* 0x000fd60003f04070 */
[--C-:B------:R-:W-:Y:S02]  /*6bb0*/  @!P1 IMAD.IADD R24, R24, 0x1, -R5.reuse ;  /* 0x0000000118189824 */ /* 0x100fe400078e0a05 */
[----:B------:R-:W-:Y:S01]  /*6bc0*/  @!P0 IMAD.IADD R29, R29, 0x1, -R5 ;  /* 0x000000011d1d8824 */ /* 0x000fe200078e0a05 */
[----:B--2---:R-:W-:-:S13]  /*6bd0*/  ISETP.GT.U32.AND P3, PT, R5, R7, PT ;  /* 0x000000070500720c */ /* 0x004fda0003f64070 */
[----:B------:R-:W-:Y:S01]  /*6be0*/  @!P3 IMAD.IADD R7, R7, 0x1, -R5 ;  /* 0x000000010707b824 */ /* 0x000fe200078e0a05 */
[----:B------:R-:W-:-:S13]  /*6bf0*/  ISETP.GT.U32.AND P3, PT, R5, R14, PT ;  /* 0x0000000e0500720c */ /* 0x000fda0003f64070 */
[----:B------:R-:W-:Y:S01]  /*6c00*/  @!P3 IMAD.IADD R14, R14, 0x1, -R5 ;  /* 0x000000010e0eb824 */ /* 0x000fe200078e0a05 */
[C---:B------:R-:W-:Y:S02]  /*6c10*/  ISETP.GT.U32.AND P3, PT, R5.reuse, R8, PT ;  /* 0x000000080500720c */ /* 0x040fe40003f64070 */
[C---:B---3--:R-:W-:Y:S02]  /*6c20*/  ISETP.GT.U32.AND P5, PT, R5.reuse, R2, PT ;  /* 0x000000020500720c */ /* 0x048fe40003fa4070 */
[C---:B----4-:R-:W-:Y:S02]  /*6c30*/  ISETP.GT.U32.AND P2, PT, R5.reuse, R250, PT ;  /* 0x000000fa0500720c */ /* 0x050fe40003f44070 */
[----:B------:R-:W-:-:S09]  /*6c40*/  ISETP.GT.U32.AND P4, PT, R5, R249, PT ;  /* 0x000000f90500720c */ /* 0x000fd20003f84070 */
[--C-:B------:R-:W-:Y:S01]  /*6c50*/  @!P5 IMAD.IADD R2, R2, 0x1, -R5.reuse ;  /* 0x000000010202d824 */ /* 0x100fe200078e0a05 */
[C---:B------:R-:W-:Y:S01]  /*6c60*/  ISETP.GT.U32.AND P5, PT, R5.reuse, R13, PT ;  /* 0x0000000d0500720c */ /* 0x040fe20003fa4070 */
[--C-:B------:R-:W-:Y:S01]  /*6c70*/  @!P2 IMAD.IADD R250, R250, 0x1, -R5.reuse ;  /* 0x00000001fafaa824 */ /* 0x100fe200078e0a05 */
[----:B------:R-:W-:Y:S01]  /*6c80*/  ISETP.GT.U32.AND P2, PT, R5, R11, PT ;  /* 0x0000000b0500720c */ /* 0x000fe20003f44070 */
[----:B------:R-:W-:Y:S01]  /*6c90*/  @!P4 IMAD.IADD R249, R249, 0x1, -R5 ;  /* 0x00000001f9f9c824 */ /* 0x000fe200078e0a05 */
[----:B------:R-:W-:-:S09]  /*6ca0*/  ISETP.GT.U32.AND P4, PT, R5, R12, PT ;  /* 0x0000000c0500720c */ /* 0x000fd20003f84070 */
[--C-:B------:R-:W-:Y:S01]  /*6cb0*/  @!P5 IMAD.IADD R13, R13, 0x1, -R5.reuse ;  /* 0x000000010d0dd824 */ /* 0x100fe200078e0a05 */
[----:B------:R-:W-:Y:S01]  /*6cc0*/  ISETP.GT.U32.AND P5, PT, R5, R7, PT ;  /* 0x000000070500720c */ /* 0x000fe20003fa4070 */
[--C-:B------:R-:W-:Y:S01]  /*6cd0*/  @!P2 IMAD.IADD R11, R11, 0x1, -R5.reuse ;  /* 0x000000010b0ba824 */ /* 0x100fe200078e0a05 */
[C---:B------:R-:W-:Y:S01]  /*6ce0*/  ISETP.GT.U32.AND P2, PT, R5.reuse, R249, PT ;  /* 0x000000f90500720c */ /* 0x040fe20003f44070 */
[----:B------:R-:W-:Y:S01]  /*6cf0*/  @!P4 IMAD.IADD R12, R12, 0x1, -R5 ;  /* 0x000000010c0cc824 */ /* 0x000fe200078e0a05 */
[----:B------:R-:W-:-:S09]  /*6d00*/  ISETP.GT.U32.AND P4, PT, R5, R2, PT ;  /* 0x000000020500720c */ /* 0x000fd20003f84070 */
[--C-:B------:R-:W-:Y:S01]  /*6d10*/  @!P5 IMAD.IADD R7, R7, 0x1, -R5.reuse ;  /* 0x000000010707d824 */ /* 0x100fe200078e0a05 */
[----:B------:R-:W-:Y:S01]  /*6d20*/  ISETP.GT.U32.AND P5, PT, R5, R13, PT ;  /* 0x0000000d0500720c */ /* 0x000fe20003fa4070 */
[--C-:B------:R-:W-:Y:S01]  /*6d30*/  @!P2 IMAD.IADD R249, R249, 0x1, -R5.reuse ;  /* 0x00000001f9f9a824 */ /* 0x100fe200078e0a05 */
[C---:B------:R-:W-:Y:S02]  /*6d40*/  ISETP.GT.U32.AND P2, PT, R5.reuse, R11, PT ;  /* 0x0000000b0500720c */ /* 0x040fe40003f44070 */
[C---:B------:R-:W-:Y:S01]  /*6d50*/  ISETP.GT.U32.AND P6, PT, R5.reuse, R250, PT ;  /* 0x000000fa0500720c */ /* 0x040fe20003fc4070 */
[--C-:B------:R-:W-:Y:S01]  /*6d60*/  @!P4 IMAD.IADD R2, R2, 0x1, -R5.reuse ;  /* 0x000000010202c824 */ /* 0x100fe200078e0a05 */
[C---:B------:R-:W-:Y:S01]  /*6d70*/  ISETP.GT.U32.AND P4, PT, R5.reuse, R12, PT ;  /* 0x0000000c0500720c */ /* 0x040fe20003f84070 */
[----:B------:R-:W-:Y:S01]  /*6d80*/  @!P3 IMAD.IADD R8, R8, 0x1, -R5 ;  /* 0x000000010808b824 */ /* 0x000fe200078e0a05 */
[----:B------:R-:W-:-:S05]  /*6d90*/  ISETP.GT.U32.AND P3, PT, R5, R14, PT ;  /* 0x0000000e0500720c */ /* 0x000fca0003f64070 */
[--C-:B------:R-:W-:Y:S01]  /*6da0*/  @!P5 IMAD.IADD R13, R13, 0x1, -R5.reuse ;  /* 0x000000010d0dd824 */ /* 0x100fe200078e0a05 */
[----:B------:R-:W-:Y:S01]  /*6db0*/  ISETP.GT.U32.AND P5, PT, R5, R20, PT ;  /* 0x000000140500720c */ /* 0x000fe20003fa4070 */
[--C-:B------:R-:W-:Y:S01]  /*6dc0*/  @!P2 IMAD.IADD R11, R11, 0x1, -R5.reuse ;  /* 0x000000010b0ba824 */ /* 0x100fe200078e0a05 */
[C---:B------:R-:W-:Y:S01]  /*6dd0*/  ISETP.GT.U32.AND P2, PT, R5.reuse, R18, PT ;  /* 0x000000120500720c */ /* 0x040fe20003f44070 */
[--C-:B------:R-:W-:Y:S02]  /*6de0*/  @!P6 IMAD.IADD R250, R250, 0x1, -R5.reuse ;  /* 0x00000001fafae824 */ /* 0x100fe400078e0a05 */
[--C-:B------:R-:W-:Y:S01]  /*6df0*/  @!P4 IMAD.IADD R12, R12, 0x1, -R5.reuse ;  /* 0x000000010c0cc824 */ /* 0x100fe200078e0a05 */
[C---:B------:R-:W-:Y:S02]  /*6e00*/  ISETP.GT.U32.AND P4, PT, R5.reuse, R19, PT ;  /* 0x000000130500720c */ /* 0x040fe40003f84070 */
[C---:B------:R-:W-:Y:S01]  /*6e10*/  ISETP.GT.U32.AND P6, PT, R5.reuse, R16, PT ;  /* 0x000000100500720c */ /* 0x040fe20003fc4070 */
[----:B------:R-:W-:Y:S01]  /*6e20*/  @!P3 IMAD.IADD R14, R14, 0x1, -R5 ;  /* 0x000000010e0eb824 */ /* 0x000fe200078e0a05 */
[----:B------:R-:W-:-:S03]  /*6e30*/  ISETP.GT.U32.AND P3, PT, R5, R21, PT ;  /* 0x000000150500720c */ /* 0x000fc60003f64070 */
[----:B------:R-:W-:Y:S01]  /*6e40*/  @!P5 IMAD.IADD R20, R20, 0x1, -R5 ;  /* 0x000000011414d824 */ /* 0x000fe200078e0a05 */
[----:B------:R-:W-:Y:S02]  /*6e50*/  ISETP.GT.U32.AND P5, PT, R5, R27, PT ;  /* 0x0000001b0500720c */ /* 0x000fe40003fa4070 */
[----:B------:R-:W-:-:S03]  /*6e60*/  @!P2 IADD3 R18, R18, -R5, RZ ;  /* 0x800000051212a210 */ /* 0x000fc60007ffe0ff */
[--C-:B------:R-:W-:Y:S01]  /*6e70*/  @!P4 IMAD.IADD R19, R19, 0x1, -R5.reuse ;  /* 0x000000011313c824 */ /* 0x100fe200078e0a05 */
[C---:B------:R-:W-:Y:S01]  /*6e80*/  ISETP.GT.U32.AND P4, PT, R5.reuse, R26, PT ;  /* 0x0000001a0500720c */ /* 0x040fe20003f84070 */
[--C-:B------:R-:W-:Y:S01]  /*6e90*/  @!P6 IMAD.IADD R16, R16, 0x1, -R5.reuse ;  /* 0x000000011010e824 */ /* 0x100fe200078e0a05 */
[C---:B------:R-:W-:Y:S02]  /*6ea0*/  ISETP.GT.U32.AND P2, PT, R5.reuse, R25, PT ;  /* 0x000000190500720c */ /* 0x040fe40003f44070 */
[----:B------:R-:W-:Y:S01]  /*6eb0*/  ISETP.GT.U32.AND P6, PT, R5, R23, PT ;  /* 0x000000170500720c */ /* 0x000fe20003fc4070 */
[--C-:B------:R-:W-:Y:S01]  /*6ec0*/  @!P3 IMAD.IADD R21, R21, 0x1, -R5.reuse ;  /* 0x000000011515b824 */ /* 0x100fe200078e0a05 */
[----:B------:R-:W-:Y:S01]  /*6ed0*/  ISETP.GT.U32.AND P3, PT, R5, R28, PT ;  /* 0x0000001c0500720c */ /* 0x000fe20003f64070 */
[----:B------:R-:W-:-:S03]  /*6ee0*/  @!P5 IMAD.IADD R27, R27, 0x1, -R5 ;  /* 0x000000011b1bd824 */ /* 0x000fc600078e0a05 */
[----:B------:R-:W-:-:S03]  /*6ef0*/  ISETP.GT.U32.AND P5, PT, R5, R21, PT ;  /* 0x000000150500720c */ /* 0x000fc60003fa4070 */
[----:B------:R-:W-:Y:S02]  /*6f00*/  @!P4 IADD3 R26, R26, -R5, RZ ;  /* 0x800000051a1ac210 */ /* 0x000fe40007ffe0ff */
[----:B------:R-:W-:Y:S01]  /*6f10*/  ISETP.GT.U32.AND P4, PT, R5, R20, PT ;  /* 0x000000140500720c */ /* 0x000fe20003f84070 */
[--C-:B------:R-:W-:Y:S01]  /*6f20*/  @!P2 IMAD.IADD R25, R25, 0x1, -R5.reuse ;  /* 0x000000011919a824 */ /* 0x100fe200078e0a05 */
[----:B------:R-:W-:Y:S01]  /*6f30*/  ISETP.GT.U32.AND P2, PT, R5, R19, PT ;  /* 0x000000130500720c */ /* 0x000fe20003f44070 */
[--C-:B------:R-:W-:Y:S01]  /*6f40*/  @!P6 IMAD.IADD R23, R23, 0x1, -R5.reuse ;  /* 0x000000011717e824 */ /* 0x100fe200078e0a05 */
[----:B------:R-:W-:Y:S01]  /*6f50*/  ISETP.GT.U32.AND P1, PT, R5, R18, PT ;  /* 0x000000120500720c */ /* 0x000fe20003f24070 */
[----:B------:R-:W-:-:S03]  /*6f60*/  @!P3 IMAD.IADD R28, R28, 0x1, -R5 ;  /* 0x000000011c1cb824 */ /* 0x000fc600078e0a05 */
[C---:B------:R-:W-:Y:S02]  /*6f70*/  ISETP.GT.U32.AND P0, PT, R5.reuse, R23, PT ;  /* 0x000000170500720c */ /* 0x040fe40003f04070 */
[----:B------:R-:W-:-:S03]  /*6f80*/  ISETP.GT.U32.AND P3, PT, R5, R22, PT ;  /* 0x000000160500720c */ /* 0x000fc60003f64070 */
[--C-:B------:R-:W-:Y:S01]  /*6f90*/  @!P4 IMAD.IADD R20, R20, 0x1, -R5.reuse ;  /* 0x000000011414c824 */ /* 0x100fe200078e0a05 */
[----:B------:R-:W-:Y:S02]  /*6fa0*/  ISETP.GT.U32.AND P4, PT, R5, R26, PT ;  /* 0x0000001a0500720c */ /* 0x000fe40003f84070 */
[----:B------:R-:W-:Y:S01]  /*6fb0*/  @!P5 IADD3 R21, R21, -R5, RZ ;  /* 0x800000051515d210 */ /* 0x000fe20007ffe0ff */
[--C-:B------:R-:W-:Y:S01]  /*6fc0*/  @!P2 IMAD.IADD R19, R19, 0x1, -R5.reuse ;  /* 0x000000011313a824 */ /* 0x100fe200078e0a05 */
[C---:B------:R-:W-:Y:S01]  /*6fd0*/  ISETP.GT.U32.AND P5, PT, R5.reuse, R27, PT ;  /* 0x0000001b0500720c */ /* 0x040fe20003fa4070 */
[--C-:B------:R-:W-:Y:S01]  /*6fe0*/  @!P1 IMAD.IADD R18, R18, 0x1, -R5.reuse ;  /* 0x0000000112129824 */ /* 0x100fe200078e0a05 */
[C---:B------:R-:W-:Y:S02]  /*6ff0*/  ISETP.GT.U32.AND P2, PT, R5.reuse, R25, PT ;  /* 0x000000190500720c */ /* 0x040fe40003f44070 */
[----:B------:R-:W-:Y:S01]  /*7000*/  ISETP.GT.U32.AND P1, PT, R5, R24, PT ;  /* 0x000000180500720c */ /* 0x000fe20003f24070 */
[----:B------:R-:W-:Y:S01]  /*7010*/  @!P0 IMAD.IADD R23, R23, 0x1, -R5 ;  /* 0x0000000117178824 */ /* 0x000fe200078e0a05 */
[----:B------:R-:W-:-:S02]  /*7020*/  ISETP.GT.U32.AND P6, PT, R5, R17, PT ;  /* 0x000000110500720c */ /* 0x000fc40003fc4070 */
[C---:B------:R-:W-:Y:S01]  /*7030*/  ISETP.GT.U32.AND P0, PT, R5.reuse, R30, PT ;  /* 0x0000001e0500720c */ /* 0x040fe20003f04070 */
[--C-:B------:R-:W-:Y:S01]  /*7040*/  @!P3 IMAD.IADD R22, R22, 0x1, -R5.reuse ;  /* 0x000000011616b824 */ /* 0x100fe200078e0a05 */
[C---:B------:R-:W-:Y:S01]  /*7050*/  ISETP.GT.U32.AND P3, PT, R5.reuse, R28, PT ;  /* 0x0000001c0500720c */ /* 0x040fe20003f64070 */
[--C-:B------:R-:W-:Y:S01]  /*7060*/  @!P4 IMAD.IADD R26, R26, 0x1, -R5.reuse ;  /* 0x000000011a1ac824 */ /* 0x100fe200078e0a05 */
[----:B------:R-:W-:Y:S01]  /*7070*/  ISETP.GT.U32.AND P4, PT, R5, R33, PT ;  /* 0x000000210500720c */ /* 0x000fe20003f84070 */
[--C-:B------:R-:W-:Y:S01]  /*7080*/  @!P5 IMAD.IADD R27, R27, 0x1, -R5.reuse ;  /* 0x000000011b1bd824 */ /* 0x100fe200078e0a05 */
[----:B------:R-:W-:Y:S01]  /*7090*/  ISETP.GT.U32.AND P5, PT, R5, R34, PT ;  /* 0x000000220500720c */ /* 0x000fe20003fa4070 */
[--C-:B------:R-:W-:Y:S01]  /*70a0*/  @!P2 IMAD.IADD R25, R25, 0x1, -R5.reuse ;  /* 0x000000011919a824 */ /* 0x100fe200078e0a05 */
[C---:B------:R-:W-:Y:S01]  /*70b0*/  ISETP.GT.U32.AND P2, PT, R5.reuse, R32, PT ;  /* 0x000000200500720c */ /* 0x040fe20003f44070 */
[--C-:B------:R-:W-:Y:S01]  /*70c0*/  @!P1 IMAD.IADD R24, R24, 0x1, -R5.reuse ;  /* 0x0000000118189824 */ /* 0x100fe200078e0a05 */
[----:B------:R-:W-:Y:S01]  /*70d0*/  ISETP.GT.U32.AND P1, PT, R5, R31, PT ;  /* 0x0000001f0500720c */ /* 0x000fe20003f24070 */
[--C-:B------:R-:W-:Y:S01]  /*70e0*/  @!P6 IMAD.IADD R17, R17, 0x1, -R5.reuse ;  /* 0x000000011111e824 */ /* 0x100fe200078e0a05 */
[C---:B------:R-:W-:Y:S01]  /*70f0*/  ISETP.GT.U32.AND P6, PT, R5.reuse, R29, PT ;  /* 0x0000001d0500720c */ /* 0x040fe20003fc4070 */
[----:B------:R-:W-:Y:S01]  /*7100*/  @!P0 IMAD.IADD R30, R30, 0x1, -R5 ;  /* 0x000000011e1e8824 */ /* 0x000fe200078e0a05 */
[----:B------:R-:W-:-:S02]  /*7110*/  ISETP.GT.U32.AND P0, PT, R5, R37, PT ;  /* 0x000000250500720c */ /* 0x000fc40003f04070 */
[----:B------:R-:W-:Y:S01]  /*7120*/  @!P3 IADD3 R28, R28, -R5, RZ ;  /* 0x800000051c1cb210 */ /* 0x000fe20007ffe0ff */
[--C-:B------:R-:W-:Y:S01]  /*7130*/  @!P4 IMAD.IADD R33, R33, 0x1, -R5.reuse ;  /* 0x000000012121c824 */ /* 0x100fe200078e0a05 */
[C---:B------:R-:W-:Y:S01]  /*7140*/  ISETP.GT.U32.AND P3, PT, R5.reuse, R35, PT ;  /* 0x000000230500720c */ /* 0x040fe20003f64070 */
[--C-:B------:R-:W-:Y:S01]  /*7150*/  @!P5 IMAD.IADD R34, R34, 0x1, -R5.reuse ;  /* 0x000000012222d824 */ /* 0x100fe200078e0a05 */
[C---:B------:R-:W-:Y:S01]  /*7160*/  ISETP.GT.U32.AND P4, PT, R5.reuse, R40, PT ;  /* 0x000000280500720c */ /* 0x040fe20003f84070 */
[--C-:B------:R-:W-:Y:S01]  /*7170*/  @!P2 IMAD.IADD R32, R32, 0x1, -R5.reuse ;  /* 0x000000012020a824 */ /* 0x100fe200078e0a05 */
[----:B------:R-:W-:Y:S01]  /*7180*/  ISETP.GT.U32.AND P5, PT, R5, R41, PT ;  /* 0x000000290500720c */ /* 0x000fe20003fa4070 */
[--C-:B------:R-:W-:Y:S01]  /*7190*/  @!P1 IMAD.IADD R31, R31, 0x1, -R5.reuse ;  /* 0x000000011f1f9824 */ /* 0x100fe200078e0a05 */
[C---:B------:R-:W-:Y:S02]  /*71a0*/  ISETP.GT.U32.AND P2, PT, R5.reuse, R39, PT ;  /* 0x000000270500720c */ /* 0x040fe40003f44070 */
[----:B------:R-:W-:Y:S01]  /*71b0*/  ISETP.GT.U32.AND P1, PT, R5, R38, PT ;  /* 0x000000260500720c */ /* 0x000fe20003f24070 */
        /* <DEDUP_REMOVED lines=12> */
[----:B------:R-:W-:Y:S01]  /*7280*/  @!P1 IMAD.IADD R38, R38, 0x1, -R5 ;  /* 0x0000000126269824 */ /* 0x000fe200078e0a05 */
[----:B------:R-:W-:-:S02]  /*7290*/  ISETP.GT.U32.AND P1, PT, R5, R32, PT ;  /* 0x000000200500720c */ /* 0x000fc40003f24070 */
[-C--:B------:R-:W-:Y:S02]  /*72a0*/  @!P6 IADD3 R36, R36, -R5.reuse, RZ ;  /* 0x800000052424e210 */ /* 0x080fe40007ffe0ff */
[----:B------:R-:W-:Y:S02]  /*72b0*/  @!P0 IADD3 R31, R31, -R5, RZ ;  /* 0x800000051f1f8210 */ /* 0x000fe40007ffe0ff */
        /* <DEDUP_REMOVED lines=11> */
[----:B------:R-:W-:Y:S01]  /*7370*/  ISETP.GT.U32.AND P1, PT, R5, R38, PT ;  /* 0x000000260500720c */ /* 0x000fe20003f24070 */
[--C-:B------:R-:W-:Y:S01]  /*7380*/  @!P0 IMAD.IADD R37, R37, 0x1, -R5.reuse ;  /* 0x0000000125258824 */ /* 0x100fe200078e0a05 */
[C---:B------:R-:W-:Y:S01]  /*7390*/  ISETP.GT.U32.AND P0, PT, R5.reuse, R44, PT ;  /* 0x0000002c0500720c */ /* 0x040fe20003f04070 */
[--C-:B------:R-:W-:Y:S01]  /*73a0*/  @!P6 IMAD.IADD R30, R30, 0x1, -R5.reuse ;  /* 0x000000011e1ee824 */ /* 0x100fe200078e0a05 */
[C---:B------:R-:W-:Y:S01]  /*73b0*/  ISETP.GT.U32.AND P6, PT, R5.reuse, R42, PT ;  /* 0x0000002a0500720c */ /* 0x040fe20003fc4070 */
[--C-:B------:R-:W-:Y:S01]  /*73c0*/  @!P3 IMAD.IADD R36, R36, 0x1, -R5.reuse ;  /* 0x000000012424b824 */ /* 0x100fe200078e0a05 */
[C---:B------:R-:W-:Y:S01]  /*73d0*/  ISETP.GT.U32.AND P3, PT, R5.reuse, R43, PT ;  /* 0x0000002b0500720c */ /* 0x040fe20003f64070 */
[--C-:B------:R-:W-:Y:S01]  /*73e0*/  @!P4 IMAD.IADD R40, R40, 0x1, -R5.reuse ;  /* 0x000000012828c824 */ /* 0x100fe200078e0a05 */
[----:B------:R-:W-:Y:S01]  /*73f0*/  ISETP.GT.U32.AND P4, PT, R5, R47, PT ;  /* 0x0000002f0500720c */ /* 0x000fe20003f84070 */
[----:B------:R-:W-:Y:S01]  /*7400*/  @!P5 IMAD.IADD R41, R41, 0x1, -R5 ;  /* 0x000000012929d824 */ /* 0x000fe200078e0a05 */
[----:B------:R-:W-:-:S02]  /*7410*/  ISETP.GT.U32.AND P5, PT, R5, R48, PT ;  /* 0x000000300500720c */ /* 0x000fc40003fa4070 */
[----:B------:R-:W-:Y:S01]  /*7420*/  @!P2 IADD3 R39, R39, -R5, RZ ;  /* 0x800000052727a210 */ /* 0x000fe20007ffe0ff */
[--C-:B------:R-:W-:Y:S01]  /*7430*/  @!P1 IMAD.IADD R38, R38, 0x1, -R5.reuse ;  /* 0x0000000126269824 */ /* 0x100fe200078e0a05 */
[C---:B------:R-:W-:Y:S02]  /*7440*/  ISETP.GT.U32.AND P2, PT, R5.reuse, R46, PT ;  /* 0x0000002e0500720c */ /* 0x040fe40003f44070 */
        /* <DEDUP_REMOVED lines=17> */
[----:B------:R-:W-:-:S02]  /*7560*/  @!P6 IMAD.IADD R49, R49, 0x1, -R5 ;  /* 0x000000013131e824 */ /* 0x000fc400078e0a05 */
[--C-:B------:R-:W-:Y:S01]  /*7570*/  @!P3 IMAD.IADD R50, R50, 0x1, -R5.reuse ;  /* 0x000000013232b824 */ /* 0x100fe200078e0a05 */
[C---:B------:R-:W-:Y:S01]  /*7580*/  ISETP.GT.U32.AND P3, PT, R5.reuse, R44, PT ;  /* 0x0000002c0500720c */ /* 0x040fe20003f64070 */
        /* <DEDUP_REMOVED lines=8> */
[--C-:B------:R-:W-:Y:S01]  /*7610*/  @!P0 IMAD.IADD R45, R45, 0x1, -R5.reuse ;  /* 0x000000012d2d8824 */ /* 0x100fe200078e0a05 */
[C---:B------:R-:W-:Y:S01]  /*7620*/  ISETP.GT.U32.AND P0, PT, R5.reuse, R51, PT ;  /* 0x000000330500720c */ /* 0x040fe20003f04070 */
[--C-:B------:R-:W-:Y:S01]  /*7630*/  @!P3 IMAD.IADD R44, R44, 0x1, -R5.reuse ;  /* 0x000000012c2cb824 */ /* 0x100fe200078e0a05 */
[C---:B------:R-:W-:Y:S01]  /*7640*/  ISETP.GT.U32.AND P6, PT, R5.reuse, R43, PT ;  /* 0x0000002b0500720c */ /* 0x040fe20003fc4070 */
[----:B------:R-:W-:Y:S01]  /*7650*/  @!P4 IMAD.IADD R48, R48, 0x1, -R5 ;  /* 0x000000013030c824 */ /* 0x000fe200078e0a05 */
[----:B------:R-:W-:-:S02]  /*7660*/  ISETP.GT.U32.AND P3, PT, R5, R50, PT ;  /* 0x000000320500720c */ /* 0x000fc40003f64070 */
        /* <DEDUP_REMOVED lines=27> */
[----:B------:R-:W-:Y:S01]  /*7820*/  ISETP.GT.U32.AND P3, PT, R5, R64, PT ;  /* 0x000000400500720c */ /* 0x000fe20003f64070 */
[--C-:B------:R-:W-:Y:S01]  /*7830*/  @!P5 IMAD.IADD R63, R63, 0x1, -R5.reuse ;  /* 0x000000013f3fd824 */ /* 0x100fe200078e0a05 */
[C---:B------:R-:W-:Y:S01]  /*7840*/  ISETP.GT.U32.AND P4, PT, R5.reuse, R68, PT ;  /* 0x000000440500720c */ /* 0x040fe20003f84070 */
[--C-:B------:R-:W-:Y:S01]  /*7850*/  @!P2 IMAD.IADD R60, R60, 0x1, -R5.reuse ;  /* 0x000000013c3ca824 */ /* 0x100fe200078e0a05 */
[----:B------:R-:W-:Y:S01]  /*7860*/  ISETP.GT.U32.AND P5, PT, R5, R57, PT ;  /* 0x000000390500720c */ /* 0x000fe20003fa4070 */
[--C-:B------:R-:W-:Y:S01]  /*7870*/  @!P1 IMAD.IADD R59, R59, 0x1, -R5.reuse ;  /* 0x000000013b3b9824 */ /* 0x100fe200078e0a05 */
[C---:B------:R-:W-:Y:S02]  /*7880*/  ISETP.GT.U32.AND P2, PT, R5.reuse, R67, PT ;  /* 0x000000430500720c */ /* 0x040fe40003f44070 */
[----:B------:R-:W-:Y:S01]  /*7890*/  ISETP.GT.U32.AND P1, PT, R5, R66, PT ;  /* 0x000000420500720c */ /* 0x000fe20003f24070 */
[----:B------:R-:W-:Y:S01]  /*78a0*/  @!P6 IMAD.IADD R62, R62, 0x1, -R5 ;  /* 0x000000013e3ee824 */ /* 0x000fe200078e0a05 */
[----:B------:R-:W-:-:S02]  /*78b0*/  @!P0 IADD3 R65, R65, -R5, RZ ;  /* 0x8000000541418210 */ /* 0x000fc40007ffe0ff */
        /* <DEDUP_REMOVED lines=10> */
[----:B------:R-:W-:-:S03]  /*7960*/  ISETP.GT.U32.AND P1, PT, R5, R60, PT ;  /* 0x0000003c0500720c */ /* 0x000fc60003f24070 */
[--C-:B------:R-:W-:Y:S01]  /*7970*/  @!P0 IMAD.IADD R59, R59, 0x1, -R5.reuse ;  /* 0x000000013b3b8824 */ /* 0x100fe200078e0a05 */
[C---:B------:R-:W-:Y:S01]  /*7980*/  ISETP.GT.U32.AND P0, PT, R5.reuse, R65, PT ;  /* 0x000000410500720c */ /* 0x040fe20003f04070 */
[--C-:B------:R-:W-:Y:S01]  /*7990*/  @!P3 IMAD.IADD R58, R58, 0x1, -R5.reuse ;  /* 0x000000013a3ab824 */ /* 0x100fe200078e0a05 */
[C---:B------:R-:W-:Y:S01]  /*79a0*/  ISETP.GT.U32.AND P3, PT, R5.reuse, R64, PT ;  /* 0x000000400500720c */ /* 0x040fe20003f64070 */
[--C-:B------:R-:W-:Y:S01]  /*79b0*/  @!P4 IMAD.IADD R62, R62, 0x1, -R5.reuse ;  /* 0x000000013e3ec824 */ /* 0x100fe200078e0a05 */
[----:B------:R-:W-:Y:S01]  /*79c0*/  ISETP.GT.U32.AND P4, PT, R5, R69, PT ;  /* 0x000000450500720c */ /* 0x000fe20003f84070 */
[--C-:B------:R-:W-:Y:S01]  /*79d0*/  @!P5 IMAD.IADD R63, R63, 0x1, -R5.reuse ;  /* 0x000000013f3fd824 */ /* 0x100fe200078e0a05 */
[----:B------:R-:W-:Y:S01]  /*79e0*/  ISETP.GT.U32.AND P6, PT, R5, R56, PT ;  /* 0x000000380500720c */ /* 0x000fe20003fc4070 */
[----:B------:R-:W-:Y:S01]  /*79f0*/  @!P2 IMAD.IADD R61, R61, 0x1, -R5 ;  /* 0x000000013d3da824 */ /* 0x000fe200078e0a05 */
[----:B------:R-:W-:Y:S02]  /*7a00*/  ISETP.GT.U32.AND P5, PT, R5, R70, PT ;  /* 0x000000460500720c */ /* 0x000fe40003fa4070 */
[----:B------:R-:W-:-:S02]  /*7a10*/  @!P1 IADD3 R60, R60, -R5, RZ ;  /* 0x800000053c3c9210 */ /* 0x000fc40007ffe0ff */
[C---:B------:R-:W-:Y:S02]  /*7a20*/  ISETP.GT.U32.AND P2, PT, R5.reuse, R67, PT ;  /* 0x000000430500720c */ /* 0x040fe40003f44070 */
[----:B------:R-:W-:Y:S01]  /*7a30*/  ISETP.GT.U32.AND P1, PT, R5, R66, PT ;  /* 0x000000420500720c */ /* 0x000fe20003f24070 */
        /* <DEDUP_REMOVED lines=8> */
[----:B------:R-:W-:Y:S01]  /*7ac0*/  @!P5 IMAD.IADD R70, R70, 0x1, -R5 ;  /* 0x000000014646d824 */ /* 0x000fe200078e0a05 */
[----:B------:R-:W-:-:S02]  /*7ad0*/  ISETP.GT.U32.AND P5, PT, R5, R77, PT ;  /* 0x0000004d0500720c */ /* 0x000fc40003fa4070 */
[----:B------:R-:W-:Y:S01]  /*7ae0*/  @!P2 IADD3 R67, R67, -R5, RZ ;  /* 0x800000054343a210 */ /* 0x000fe20007ffe0ff */
[--C-:B------:R-:W-:Y:S01]  /*7af0*/  @!P1 IMAD.IADD R66, R66, 0x1, -R5.reuse ;  /* 0x0000000142429824 */ /* 0x100fe200078e0a05 */
[C---:B------:R-:W-:Y:S02]  /*7b00*/  ISETP.GT.U32.AND P2, PT, R5.reuse, R74, PT ;  /* 0x0000004a0500720c */ /* 0x040fe40003f44070 */
        /* <DEDUP_REMOVED lines=15> */
[----:B------:R-:W-:-:S03]  /*7c00*/  @!P0 IMAD.IADD R79, R79, 0x1, -R5 ;  /* 0x000000014f4f8824 */ /* 0x000fc600078e0a05 */
[C---:B------:R-:W-:Y:S01]  /*7c10*/  ISETP.GT.U32.AND P0, PT, R5.reuse, R73, PT ;  /* 0x000000490500720c */ /* 0x040fe20003f04070 */
[--C-:B------:R-:W-:Y:S01]  /*7c20*/  @!P3 IMAD.IADD R78, R78, 0x1, -R5.reuse ;  /* 0x000000014e4eb824 */ /* 0x100fe200078e0a05 */
[----:B------:R-:W-:Y:S02]  /*7c30*/  ISETP.GT.U32.AND P3, PT, R5, R72, PT ;  /* 0x000000480500720c */ /* 0x000fe40003f64070 */
[-C--:B------:R-:W-:Y:S01]  /*7c40*/  @!P4 IADD3 R70, R70, -R5.reuse, RZ ;  /* 0x800000054646c210 */ /* 0x080fe20007ffe0ff */
[--C-:B------:R-:W-:Y:S01]  /*7c50*/  @!P5 IMAD.IADD R71, R71, 0x1, -R5.reuse ;  /* 0x000000014747d824 */ /* 0x100fe200078e0a05 */
[----:B------:R-:W-:Y:S02]  /*7c60*/  @!P6 IADD3 R75, R75, -R5, RZ ;  /* 0x800000054b4be210 */ /* 0x000fe40007ffe0ff */
        /* <DEDUP_REMOVED lines=8> */
[----:B------:R-:W-:Y:S01]  /*7cf0*/  @!P3 IMAD.IADD R72, R72, 0x1, -R5 ;  /* 0x000000014848b824 */ /* 0x000fe200078e0a05 */
[----:B------:R-:W-:-:S03]  /*7d00*/  ISETP.GT.U32.AND P3, PT, R5, R78, PT ;  /* 0x0000004e0500720c */ /* 0x000fc60003f64070 */
[--C-:B------:R-:W-:Y:S01]  /*7d10*/  @!P4 IMAD.IADD R76, R76, 0x1, -R5.reuse ;  /* 0x000000014c4cc824 */ /* 0x100fe200078e0a05 */
[----:B------:R-:W-:Y:S01]  /*7d20*/  ISETP.GT.U32.AND P4, PT, R5, R83, PT ;  /* 0x000000530500720c */ /* 0x000fe20003f84070 */
[--C-:B------:R-:W-:Y:S01]  /*7d30*/  @!P5 IMAD.IADD R77, R77, 0x1, -R5.reuse ;  /* 0x000000014d4dd824 */ /* 0x100fe200078e0a05 */
[----:B------:R-:W-:Y:S01]  /*7d40*/  ISETP.GT.U32.AND P6, PT, R5, R69, PT ;  /* 0x000000450500720c */ /* 0x000fe20003fc4070 */
[--C-:B------:R-:W-:Y:S01]  /*7d50*/  @!P2 IMAD.IADD R75, R75, 0x1, -R5.reuse ;  /* 0x000000014b4ba824 */ /* 0x100fe200078e0a05 */
[C---:B------:R-:W-:Y:S01]  /*7d60*/  ISETP.GT.U32.AND P5, PT, R5.reuse, R84, PT ;  /* 0x000000540500720c */ /* 0x040fe20003fa4070 */
[--C-:B------:R-:W-:Y:S01]  /*7d70*/  @!P1 IMAD.IADD R74, R74, 0x1, -R5.reuse ;  /* 0x000000014a4a9824 */ /* 0x100fe200078e0a05 */
[C---:B------:R-:W-:Y:S02]  /*7d80*/  ISETP.GT.U32.AND P2, PT, R5.reuse, R82, PT ;  /* 0x000000520500720c */ /* 0x040fe40003f44070 */
        /* <DEDUP_REMOVED lines=12> */
[----:B------:R-:W-:Y:S01]  /*7e50*/  @!P1 IMAD.IADD R80, R80, 0x1, -R5 ;  /* 0x0000000150509824 */ /* 0x000fe200078e0a05 */
[----:B------:R-:W-:-:S02]  /*7e60*/  ISETP.GT.U32.AND P2, PT, R5, R89, PT ;  /* 0x000000590500720c */ /* 0x000fc40003f44070 */
[C---:B------:R-:W-:Y:S02]  /*7e70*/  ISETP.GT.U32.AND P1, PT, R5.reuse, R87, PT ;  /* 0x000000570500720c */ /* 0x040fe40003f24070 */
[----:B------:R-:W-:Y:S02]  /*7e80*/  @!P0 IADD3 R86, R86, -R5, RZ ;  /* 0x8000000556568210 */ /* 0x000fe40007ffe0ff */
        /* <DEDUP_REMOVED lines=13> */
[----:B------:R-:W-:-:S03]  /*7f60*/  @!P0 IMAD.IADD R93, R93, 0x1, -R5 ;  /* 0x000000015d5d8824 */ /* 0x000fc600078e0a05 */
[C---:B------:R-:W-:Y:S01]  /*7f70*/  ISETP.GT.U32.AND P0, PT, R5.reuse, R87, PT ;  /* 0x000000570500720c */ /* 0x040fe20003f04070 */
[--C-:B------:R-:W-:Y:S01]  /*7f80*/  @!P3 IMAD.IADD R92, R92, 0x1, -R5.reuse ;  /* 0x000000015c5cb824 */ /* 0x100fe200078e0a05 */
[C---:B------:R-:W-:Y:S01]  /*7f90*/  ISETP.GT.U32.AND P3, PT, R5.reuse, R86, PT ;  /* 0x000000560500720c */ /* 0x040fe20003f64070 */
[--C-:B------:R-:W-:Y:S01]  /*7fa0*/  @!P4 IMAD.IADD R84, R84, 0x1, -R5.reuse ;  /* 0x000000015454c824 */ /* 0x100fe200078e0a05 */
[----:B------:R-:W-:Y:S01]  /*7fb0*/  ISETP.GT.U32.AND P4, PT, R5, R90, PT ;  /* 0x0000005a0500720c */ /* 0x000fe20003f84070 */
[--C-:B------:R-:W-:Y:S02]  /*7fc0*/  @!P6 IMAD.IADD R88, R88, 0x1, -R5.reuse ;  /* 0x000000015858e824 */ /* 0x100fe400078e0a05 */
[--C-:B------:R-:W-:Y:S01]  /*7fd0*/  @!P5 IMAD.IADD R85, R85, 0x1, -R5.reuse ;  /* 0x000000015555d824 */ /* 0x100fe200078e0a05 */
[----:B------:R-:W-:Y:S01]  /*7fe0*/  ISETP.GT.U32.AND P5, PT, R5, R91, PT ;  /* 0x0000005b0500720c */ /* 0x000fe20003fa4070 */
[----:B------:R-:W-:Y:S01]  /*7ff0*/  @!P2 IMAD.IADD R83, R83, 0x1, -R5 ;  /* 0x000000015353a824 */ /* 0x000fe200078e0a05 */
[----:B------:R-:W-:-:S02]  /*8000*/  @!P1 IADD3 R94, R94, -R5, RZ ;  /* 0x800000055e5e9210 */ /* 0x000fc40007ffe0ff */
[C---:B------:R-:W-:Y:S02]  /*8010*/  ISETP.GT.U32.AND P2, PT, R5.reuse, R89, PT ;  /* 0x000000590500720c */ /* 0x040fe40003f44070 */
[C---:B------:R-:W-:Y:S02]  /*8020*/  ISETP.GT.U32.AND P6, PT, R5.reuse, R82, PT ;  /* 0x000000520500720c */ /* 0x040fe40003fc4070 */
        /* <DEDUP_REMOVED lines=13> */
[----:B------:R-:W-:Y:S02]  /*8100*/  @!P1 IADD3 R88, R88, -R5, RZ ;  /* 0x8000000558589210 */ /* 0x000fe40007ffe0ff */
        /* <DEDUP_REMOVED lines=9> */
[----:B------:R-:W-:Y:S01]  /*81a0*/  @!P6 IMAD.IADD R94, R94, 0x1, -R5 ;  /* 0x000000015e5ee824 */ /* 0x000fe200078e0a05 */
[----:B------:R-:W-:-:S02]  /*81b0*/  @!P2 IADD3 R96, R96, -R5, RZ ;  /* 0x800000056060a210 */ /* 0x000fc40007ffe0ff */
[----:B------:R-:W-:Y:S01]  /*81c0*/  ISETP.GT.U32.AND P2, PT, R5, R103, PT ;  /* 0x000000670500720c */ /* 0x000fe20003f44070 */
[--C-:B------:R-:W-:Y:S01]  /*81d0*/  @!P1 IMAD.IADD R95, R95, 0x1, -R5.reuse ;  /* 0x000000015f5f9824 */ /* 0x100fe200078e0a05 */
[C---:B------:R-:W-:Y:S02]  /*81e0*/  ISETP.GT.U32.AND P6, PT, R5.reuse, R101, PT ;  /* 0x000000650500720c */ /* 0x040fe40003fc4070 */
[C---:B------:R-:W-:Y:S01]  /*81f0*/  ISETP.GT.U32.AND P1, PT, R5.reuse, R102, PT ;  /* 0x000000660500720c */ /* 0x040fe20003f24070 */
[--C-:B------:R-:W-:Y:S01]  /*8200*/  @!P0 IMAD.IADD R100, R100, 0x1, -R5.reuse ;  /* 0x0000000164648824 */ /* 0x100fe200078e0a05 */
[----:B------:R-:W-:Y:S01]  /*8210*/  ISETP.GT.U32.AND P0, PT, R5, R107, PT ;  /* 0x0000006b0500720c */ /* 0x000fe20003f04070 */
[--C-:B------:R-:W-:Y:S01]  /*8220*/  @!P3 IMAD.IADD R99, R99, 0x1, -R5.reuse ;  /* 0x000000016363b824 */ /* 0x100fe200078e0a05 */
[----:B------:R-:W-:Y:S02]  /*8230*/  ISETP.GT.U32.AND P3, PT, R5, R106, PT ;  /* 0x0000006a0500720c */ /* 0x000fe40003f64070 */
[----:B------:R-:W-:Y:S01]  /*8240*/  @!P4 IADD3 R104, R104, -R5, RZ ;  /* 0x800000056868c210 */ /* 0x000fe20007ffe0ff */
        /* <DEDUP_REMOVED lines=211> */
[----:B------:R-:W-:-:S02]  /*8f80*/  @!P0 IMAD.IADD R159, R159, 0x1, -R5 ;  /* 0x000000019f9f8824 */ /* 0x000fc400078e0a05 */
[----:B------:R-:W-:Y:S02]  /*8f90*/  @!P6 IADD3 R155, R155, -R5, RZ ;  /* 0x800000059b9be210 */ /* 0x000fe40007ffe0ff */
[C---:B------:R-:W-:Y:S01]  /*8fa0*/  ISETP.GT.U32.AND P0, PT, R5.reuse, R153, PT ;  /* 0x000000990500720c */ /* 0x040fe20003f04070 */
[--C-:B------:R-:W-:Y:S01]  /*8fb0*/  @!P3 IMAD.IADD R158, R158, 0x1, -R5.reuse ;  /* 0x000000019e9eb824 */ /* 0x100fe200078e0a05 */
[C---:B------:R-:W-:Y:S02]  /*8fc0*/  ISETP.GT.U32.AND P6, PT, R5.reuse, R149, PT ;  /* 0x000000950500720c */ /* 0x040fe40003fc4070 */
[----:B------:R-:W-:Y:S02]  /*8fd0*/  ISETP.GT.U32.AND P3, PT, R5, R152, PT ;  /* 0x000000980500720c */ /* 0x000fe40003f64070 */
[----:B------:R-:W-:Y:S01]  /*8fe0*/  @!P4 IADD3 R150, R150, -R5, RZ ;  /* 0x800000059696c210 */ /* 0x000fe20007ffe0ff */
        /* <DEDUP_REMOVED lines=14> */
[----:B------:R-:W-:Y:S02]  /*90d0*/  ISETP.GT.U32.AND P4, PT, R5, R163, PT ;  /* 0x000000a30500720c */ /* 0x000fe40003f84070 */
[----:B------:R-:W-:Y:S01]  /*90e0*/  @!P5 IADD3 R158, R158, -R5, RZ ;  /* 0x800000059e9ed210 */ /* 0x000fe20007ffe0ff */
[--C-:B------:R-:W-:Y:S01]  /*90f0*/  @!P2 IMAD.IADD R155, R155, 0x1, -R5.reuse ;  /* 0x000000019b9ba824 */ /* 0x100fe200078e0a05 */
[C---:B------:R-:W-:Y:S01]  /*9100*/  ISETP.GT.U32.AND P5, PT, R5.reuse, R165, PT ;  /* 0x000000a50500720c */ /* 0x040fe20003fa4070 */
[----:B------:R-:W-:Y:S01]  /*9110*/  @!P1 IMAD.IADD R154, R154, 0x1, -R5 ;  /* 0x000000019a9a9824 */ /* 0x000fe200078e0a05 */
[----:B------:R-:W-:-:S02]  /*9120*/  ISETP.GT.U32.AND P2, PT, R5, R162, PT ;  /* 0x000000a20500720c */ /* 0x000fc40003f44070 */
[----:B------:R-:W-:Y:S01]  /*9130*/  ISETP.GT.U32.AND P1, PT, R5, R160, PT ;  /* 0x000000a00500720c */ /* 0x000fe20003f24070 */
[----:B------:R-:W-:Y:S01]  /*9140*/  STL [R1+0x18], R6 ;  /* 0x0000180601007387 */ /* 0x000fe20000100800 */
[--C-:B------:R-:W-:Y:S01]  /*9150*/  @!P0 IMAD.IADD R159, R159, 0x1, -R5.reuse ;  /* 0x000000019f9f8824 */ /* 0x100fe200078e0a05 */
[----:B------:R-:W-:Y:S01]  /*9160*/  ISETP.GT.U32.AND P0, PT, R5, R166, PT ;  /* 0x000000a60500720c */ /* 0x000fe20003f04070 */
[--C-:B------:R-:W-:Y:S01]  /*9170*/  @!P6 IMAD.IADD R157, R157, 0x1, -R5.reuse ;  /* 0x000000019d9de824 */ /* 0x100fe200078e0a05 */
[----:B------:R-:W-:Y:S01]  /*9180*/  STL [R1+0x14], R248 ;  /* 0x000014f801007387 */ /* 0x000fe20000100800 */
[----:B------:R-:W-:Y:S01]  /*9190*/  ISETP.GT.U32.AND P6, PT, R5, R164, PT ;  /* 0x000000a40500720c */ /* 0x000fe20003fc4070 */
[--C-:B------:R-:W-:Y:S02]  /*91a0*/  @!P3 IMAD.IADD R161, R161, 0x1, -R5.reuse ;  /* 0x00000001a1a1b824 */ /* 0x100fe400078e0a05 */
[----:B------:R1:W-:Y:S01]  /*91b0*/  STL [R1+0x10], R127 ;  /* 0x0000107f01007387 */ /* 0x0003e20000100800 */
[----:B------:R-:W-:Y:S01]  /*91c0*/  ISETP.GT.U32.AND P3, PT, R5, R168, PT ;  /* 0x000000a80500720c */ /* 0x000fe20003f64070 */
[----:B------:R-:W-:-:S02]  /*91d0*/  @!P4 IMAD.IADD R163, R163, 0x1, -R5 ;  /* 0x00000001a3a3c824 */ /* 0x000fc400078e0a05 */
[----:B------:R-:W-:Y:S01]  /*91e0*/  STL [R1+0xc], R252 ;  /* 0x00000cfc01007387 */ /* 0x000fe20000100800 */
[----:B------:R-:W-:-:S03]  /*91f0*/  ISETP.GT.U32.AND P4, PT, R5, R170, PT ;  /* 0x000000aa0500720c */ /* 0x000fc60003f84070 */
[----:B------:R-:W-:Y:S01]  /*9200*/  STL [R1+0x8], R251 ;  /* 0x000008fb01007387 */ /* 0x000fe20000100800 */
[----:B-1----:R-:W-:-:S03]  /*9210*/  VIADD R127, R3, 0xfa ;  /* 0x000000fa037f7836 */ /* 0x002fc60000000000 */
[----:B------:R-:W-:Y:S01]  /*9220*/  STL [R1+0x4], R250 ;  /* 0x000004fa01007387 */ /* 0x000fe20000100800 */
[--C-:B------:R-:W-:Y:S01]  /*9230*/  @!P5 IMAD.IADD R165, R165, 0x1, -R5.reuse ;  /* 0x00000001a5a5d824 */ /* 0x100fe200078e0a05 */
[C---:B------:R-:W-:Y:S02]  /*9240*/  ISETP.GT.U32.AND P5, PT, R5.reuse, R172, PT ;  /* 0x000000ac0500720c */ /* 0x040fe40003fa4070 */
[----:B------:R-:W-:Y:S01]  /*9250*/  STL [R1], R249 ;  /* 0x000000f901007387 */ /* 0x000fe20000100800 */
[----:B------:R-:W-:Y:S01]  /*9260*/  IABS R248, R127 ;  /* 0x0000007f00f87213 */ /* 0x000fe20000000000 */
[--C-:B------:R-:W-:Y:S02]  /*9270*/  @!P2 IMAD.IADD R162, R162, 0x1, -R5.reuse ;  /* 0x00000001a2a2a824 */ /* 0x100fe400078e0a05 */
[----:B------:R1:W-:Y:S01]  /*9280*/  STL [R1+0xf3c], R127 ;  /* 0x000f3c7f01007387 */ /* 0x0003e20000100800 */
[----:B------:R-:W-:Y:S01]  /*9290*/  @!P1 IMAD.IADD R160, R160, 0x1, -R5 ;  /* 0x00000001a0a09824 */ /* 0x000fe200078e0a05 */
[----:B------:R-:W-:-:S02]  /*92a0*/  ISETP.GT.U32.AND P2, PT, R5, R169, PT ;  /* 0x000000a90500720c */ /* 0x000fc40003f44070 */
[----:B------:R-:W-:Y:S01]  /*92b0*/  ISETP.GT.U32.AND P1, PT, R5, R167, PT ;  /* 0x000000a70500720c */ /* 0x000fe20003f24070 */
[----:B-1----:R-:W-:Y:S01]  /*92c0*/  VIADD R127, R3, 0xfb ;  /* 0x000000fb037f7836 */ /* 0x002fe20000000000 */
[----:B------:R-:W-:Y:S01]  /*92d0*/  IABS R247, R247 ;  /* 0x000000f700f77213 */ /* 0x000fe20000000000 */
[--C-:B------:R-:W-:Y:S01]  /*92e0*/  @!P6 IMAD.IADD R164, R164, 0x1, -R5.reuse ;  /* 0x00000001a4a4e824 */ /* 0x100fe200078e0a05 */
[----:B------:R-:W-:Y:S02]  /*92f0*/  @!P0 IADD3 R166, R166, -R5, RZ ;  /* 0x80000005a6a68210 */ /* 0x000fe40007ffe0ff */
[----:B------:R1:W-:Y:S01]  /*9300*/  STL [R1+0xf38], R127 ;  /* 0x000f387f01007387 */ /* 0x0003e20000100800 */
[----:B------:R-:W-:Y:S02]  /*9310*/  IABS R249, R127 ;  /* 0x0000007f00f97213 */ /* 0x000fe40000000000 */
[C---:B------:R-:W-:Y:S01]  /*9320*/  ISETP.GT.U32.AND P0, PT, R5.reuse, R173, PT ;  /* 0x000000ad0500720c */ /* 0x040fe20003f04070 */
[----:B------:R-:W-:Y:S01]  /*9330*/  @!P3 IMAD.IADD R168, R168, 0x1, -R5 ;  /* 0x00000001a8a8b824 */ /* 0x000fe200078e0a05 */
[----:B------:R-:W-:Y:S01]  /*9340*/  ISETP.GT.U32.AND P6, PT, R5, R171, PT ;  /* 0x000000ab0500720c */ /* 0x000fe20003fc4070 */
[----:B-1----:R-:W-:Y:S01]  /*9350*/  VIADD R127, R3, 0xfc ;  /* 0x000000fc037f7836 */ /* 0x002fe20000000000 */
[----:B------:R-:W-:Y:S01]  /*9360*/  ISETP.GT.U32.AND P3, PT, R5, R162, PT ;  /* 0x000000a20500720c */ /* 0x000fe20003f64070 */
[----:B------:R-:W-:-:S03]  /*9370*/  IMAD.HI.U32 R6, R4, R247, RZ ;  /* 0x000000f704067227 */ /* 0x000fc600078e00ff */
[----:B------:R1:W-:Y:S01]  /*9380*/  STL [R1+0xf34], R127 ;  /* 0x000f347f01007387 */ /* 0x0003e20000100800 */
[----:B------:R-:W-:Y:S01]  /*9390*/  IABS R250, R127 ;  /* 0x0000007f00fa7213 */ /* 0x000fe20000000000 */
[--C-:B------:R-:W-:Y:S01]  /*93a0*/  @!P4 IMAD.IADD R170, R170, 0x1, -R5.reuse ;  /* 0x00000001aaaac824 */ /* 0x100fe200078e0a05 */
[C---:B------:R-:W-:Y:S01]  /*93b0*/  ISETP.GT.U32.AND P4, PT, R5.reuse, R164, PT ;  /* 0x000000a40500720c */ /* 0x040fe20003f84070 */
[--C-:B------:R-:W-:Y:S01]  /*93c0*/  @!P5 IMAD.IADD R172, R172, 0x1, -R5.reuse ;  /* 0x00000001acacd824 */ /* 0x100fe200078e0a05 */
[----:B------:R-:W-:Y:S01]  /*93d0*/  ISETP.GT.U32.AND P5, PT, R5, R166, PT ;  /* 0x000000a60500720c */ /* 0x000fe20003fa4070 */
[----:B------:R-:W-:Y:S02]  /*93e0*/  IMAD.MOV R6, RZ, RZ, -R6 ;  /* 0x000000ffff067224 */ /* 0x000fe400078e0a06 */
[----:B-1----:R-:W-:Y:S02]  /*93f0*/  VIADD R127, R3, 0xfd ;  /* 0x000000fd037f7836 */ /* 0x002fe40000000000 */
[--C-:B------:R-:W-:Y:S01]  /*9400*/  @!P2 IMAD.IADD R169, R169, 0x1, -R5.reuse ;  /* 0x00000001a9a9a824 */ /* 0x100fe200078e0a05 */
[----:B------:R-:W-:Y:S01]  /*9410*/  ISETP.GT.U32.AND P2, PT, R5, R163, PT ;  /* 0x000000a30500720c */ /* 0x000fe20003f44070 */
[----:B------:R-:W-:Y:S01]  /*9420*/  @!P1 IMAD.IADD R167, R167, 0x1, -R5 ;  /* 0x00000001a7a79824 */ /* 0x000fe200078e0a05 */
[----:B------:R1:W-:Y:S01]  /*9430*/  STL [R1+0xf30], R127 ;  /* 0x000f307f01007387 */ /* 0x0003e20000100800 */
[----:B------:R-:W-:-:S02]  /*9440*/  IABS R251, R127 ;  /* 0x0000007f00fb7213 */ /* 0x000fc40000000000 */
[C---:B------:R-:W-:Y:S01]  /*9450*/  ISETP.GT.U32.AND P1, PT, R5.reuse, R174, PT ;  /* 0x000000ae0500720c */ /* 0x040fe20003f24070 */
[----:B------:R-:W-:Y:S02]  /*9460*/  IMAD R247, R5, R6, R247 ;  /* 0x0000000605f77224 */ /* 0x000fe400078e02f7 */
[----:B------:R-:W-:-:S04]  /*9470*/  IMAD.HI.U32 R6, R4, R248, RZ ;  /* 0x000000f804067227 */ /* 0x000fc800078e00ff */
[----:B-1----:R-:W-:Y:S02]  /*9480*/  VIADD R127, R3, 0xfe ;  /* 0x000000fe037f7836 */ /* 0x002fe40000000000 */
[--C-:B------:R-:W-:Y:S01]  /*9490*/  @!P0 IMAD.IADD R173, R173, 0x1, -R5.reuse ;  /* 0x00000001adad8824 */ /* 0x100fe200078e0a05 */
[----:B------:R-:W-:Y:S01]  /*94a0*/  ISETP.GT.U32.AND P0, PT, R5, R167, PT ;  /* 0x000000a70500720c */ /* 0x000fe20003f04070 */
[--C-:B------:R-:W-:Y:S01]  /*94b0*/  @!P6 IMAD.IADD R171, R171, 0x1, -R5.reuse ;  /* 0x00000001ababe824 */ /* 0x100fe200078e0a05 */
[----:B------:R1:W-:Y:S01]  /*94c0*/  STL [R1+0xf18], R127 ;  /* 0x000f187f01007387 */ /* 0x0003e20000100800 */
[--C-:B------:R-:W-:Y:S01]  /*94d0*/  @!P3 IMAD.IADD R162, R162, 0x1, -R5.reuse ;  /* 0x00000001a2a2b824 */ /* 0x100fe200078e0a05 */
[----:B------:R-:W-:Y:S01]  /*94e0*/  IABS R252, R127 ;  /* 0x0000007f00fc7213 */ /* 0x000fe20000000000 */
[----:B------:R-:W-:Y:S01]  /*94f0*/  IMAD.MOV R6, RZ, RZ, -R6 ;  /* 0x000000ffff067224 */ /* 0x000fe200078e0a06 */
[C---:B------:R-:W-:Y:S01]  /*9500*/  ISETP.GT.U32.AND P3, PT, R5.reuse, R170, PT ;  /* 0x000000aa0500720c */ /* 0x040fe20003f64070 */
[--C-:B------:R-:W-:Y:S01]  /*9510*/  @!P4 IMAD.IADD R164, R164, 0x1, -R5.reuse ;  /* 0x00000001a4a4c824 */ /* 0x100fe200078e0a05 */
[C---:B------:R-:W-:Y:S01]  /*9520*/  ISETP.GT.U32.AND P4, PT, R5.reuse, R171, PT ;  /* 0x000000ab0500720c */ /* 0x040fe20003f84070 */
[----:B------:R-:W-:Y:S01]  /*9530*/  @!P5 IMAD.IADD R166, R166, 0x1, -R5 ;  /* 0x00000001a6a6d824 */ /* 0x000fe200078e0a05 */
[----:B-1----:R-:W1:Y:S01]  /*9540*/  S2R R127, SR_TID.X ;  /* 0x00000000007f7919 */ /* 0x002e620000002100 */
[C---:B------:R-:W-:Y:S01]  /*9550*/  IMAD R248, R5.reuse, R6, R248 ;  /* 0x0000000605f87224 */ /* 0x040fe200078e02f8 */
[----:B------:R-:W-:Y:S01]  /*9560*/  ISETP.GT.U32.AND P5, PT, R5, R172, PT ;  /* 0x000000ac0500720c */ /* 0x000fe20003fa4070 */
[----:B------:R-:W-:Y:S01]  /*9570*/  IMAD.HI.U32 R6, R4, R249, RZ ;  /* 0x000000f904067227 */ /* 0x000fe200078e00ff */
[----:B------:R-:W-:-:S03]  /*9580*/  @!P1 IADD3 R174, R174, -R5, RZ ;  /* 0x80000005aeae9210 */ /* 0x000fc60007ffe0ff */
[--C-:B------:R-:W-:Y:S01]  /*9590*/  @!P2 IMAD.IADD R163, R163, 0x1, -R5.reuse ;  /* 0x00000001a3a3a824 */ /* 0x100fe200078e0a05 */
[C---:B------:R-:W-:Y:S02]  /*95a0*/  ISETP.GT.U32.AND P2, PT, R5.reuse, R169, PT ;  /* 0x000000a90500720c */ /* 0x040fe40003f44070 */
[C---:B------:R-:W-:Y:S02]  /*95b0*/  ISETP.GT.U32.AND P6, PT, R5.reuse, R165, PT ;  /* 0x000000a50500720c */ /* 0x040fe40003fc4070 */
[----:B------:R-:W-:Y:S01]  /*95c0*/  ISETP.GT.U32.AND P1, PT, R5, R168, PT ;  /* 0x000000a80500720c */ /* 0x000fe20003f24070 */
[----:B------:R-:W-:Y:S02]  /*95d0*/  IMAD.MOV R6, RZ, RZ, -R6 ;  /* 0x000000ffff067224 */ /* 0x000fe400078e0a06 */
[----:B------:R-:W-:Y:S01]  /*95e0*/  @!P0 IMAD.IADD R167, R167, 0x1, -R5 ;  /* 0x00000001a7a78824 */ /* 0x000fe200078e0a05 */
[C---:B------:R-:W-:Y:S01]  /*95f0*/  ISETP.GT.U32.AND P0, PT, R5.reuse, R173, PT ;  /* 0x000000ad0500720c */ /* 0x040fe20003f04070 */
[----:B------:R-:W-:-:S02]  /*9600*/  IMAD R249, R5, R6, R249 ;  /* 0x0000000605f97224 */ /* 0x000fc400078e02f9 */
[----:B------:R-:W-:Y:S01]  /*9610*/  @!P3 IMAD.IADD R170, R170, 0x1, -R5 ;  /* 0x00000001aaaab824 */ /* 0x000fe200078e0a05 */
[----:B------:R-:W-:Y:S01]  /*9620*/  ISETP.GT.U32.AND P3, PT, R5, R177, PT ;  /* 0x000000b10500720c */ /* 0x000fe20003f64070 */
[----:B------:R-:W-:-:S04]  /*9630*/  IMAD.HI.U32 R6, R4, R250, RZ ;  /* 0x000000fa04067227 */ /* 0x000fc800078e00ff */
[--C-:B------:R-:W-:Y:S01]  /*9640*/  @!P4 IMAD.IADD R171, R171, 0x1, -R5.reuse ;  /* 0x00000001ababc824 */ /* 0x100fe200078e0a05 */
[C---:B------:R-:W-:Y:S01]  /*9650*/  ISETP.GT.U32.AND P4, PT, R5.reuse, R178, PT ;  /* 0x000000b20500720c */ /* 0x040fe20003f84070 */
[--C-:B------:R-:W-:Y:S01]  /*9660*/  @!P5 IMAD.IADD R172, R172, 0x1, -R5.reuse ;  /* 0x00000001acacd824 */ /* 0x100fe200078e0a05 */
[----:B------:R-:W-:Y:S01]  /*9670*/  ISETP.GT.U32.AND P5, PT, R5, R179, PT ;  /* 0x000000b30500720c */ /* 0x000fe20003fa4070 */
[----:B------:R-:W-:Y:S01]  /*9680*/  IMAD.MOV R6, RZ, RZ, -R6 ;  /* 0x000000ffff067224 */ /* 0x000fe200078e0a06 */
[----:B------:R-:W-:Y:S01]  /*9690*/  @!P1 IADD3 R168, R168, -R5, RZ ;  /* 0x80000005a8a89210 */ /* 0x000fe20007ffe0ff */
[--C-:B------:R-:W-:Y:S01]  /*96a0*/  @!P2 IMAD.IADD R169, R169, 0x1, -R5.reuse ;  /* 0x00000001a9a9a824 */ /* 0x100fe200078e0a05 */
[----:B------:R-:W-:Y:S01]  /*96b0*/  ISETP.GT.U32.AND P2, PT, R5, R176, PT ;  /* 0x000000b00500720c */ /* 0x000fe20003f44070 */
[----:B------:R-:W-:Y:S01]  /*96c0*/  @!P6 IMAD.IADD R165, R165, 0x1, -R5 ;  /* 0x00000001a5a5e824 */ /* 0x000fe200078e0a05 */
[C---:B------:R-:W-:Y:S01]  /*96d0*/  ISETP.GT.U32.AND P6, PT, R5.reuse, R174, PT ;  /* 0x000000ae0500720c */ /* 0x040fe20003fc4070 */
[C---:B------:R-:W-:Y:S01]  /*96e0*/  IMAD R250, R5.reuse, R6, R250 ;  /* 0x0000000605fa7224 */ /* 0x040fe200078e02fa */
[----:B------:R-:W-:Y:S01]  /*96f0*/  ISETP.GT.U32.AND P1, PT, R5, R175, PT ;  /* 0x000000af0500720c */ /* 0x000fe20003f24070 */
[----:B------:R-:W-:-:S04]  /*9700*/  IMAD.HI.U32 R6, R4, R251, RZ ;  /* 0x000000fb04067227 */ /* 0x000fc800078e00ff */
[--C-:B------:R-:W-:Y:S01]  /*9710*/  @!P0 IMAD.IADD R173, R173, 0x1, -R5.reuse ;  /* 0x00000001adad8824 */ /* 0x100fe200078e0a05 */
[----:B------:R-:W-:Y:S01]  /*9720*/  ISETP.GT.U32.AND P0, PT, R5, R180, PT ;  /* 0x000000b40500720c */ /* 0x000fe20003f04070 */
[----:B------:R-:W-:Y:S02]  /*9730*/  IMAD.MOV R6, RZ, RZ, -R6 ;  /* 0x000000ffff067224 */ /* 0x000fe400078e0a06 */
[----:B------:R-:W-:Y:S01]  /*9740*/  @!P3 IMAD.IADD R177, R177, 0x1, -R5 ;  /* 0x00000001b1b1b824 */ /* 0x000fe200078e0a05 */
[----:B------:R-:W-:Y:S01]  /*9750*/  ISETP.GT.U32.AND P3, PT, R5, R184, PT ;  /* 0x000000b80500720c */ /* 0x000fe20003f64070 */
[----:B------:R-:W-:-:S04]  /*9760*/  IMAD.HI.U32 R4, R4, R252, RZ ;  /* 0x000000fc04047227 */ /* 0x000fc800078e00ff */
[--C-:B------:R-:W-:Y:S01]  /*9770*/  @!P4 IMAD.IADD R178, R178, 0x1, -R5.reuse ;  /* 0x00000001b2b2c824 */ /* 0x100fe200078e0a05 */
[----:B------:R-:W-:Y:S01]  /*9780*/  ISETP.GT.U32.AND P4, PT, R5, R185, PT ;  /* 0x000000b90500720c */ /* 0x000fe20003f84070 */
[----:B------:R-:W-:Y:S01]  /*9790*/  @!P5 IMAD.IADD R179, R179, 0x1, -R5 ;  /* 0x00000001b3b3d824 */ /* 0x000fe200078e0a05 */
[C---:B------:R-:W-:Y:S01]  /*97a0*/  ISETP.GT.U32.AND P5, PT, R5.reuse, R186, PT ;  /* 0x000000ba0500720c */ /* 0x040fe20003fa4070 */
[----:B------:R-:W-:Y:S02]  /*97b0*/  IMAD R251, R5, R6, R251 ;  /* 0x0000000605fb7224 */ /* 0x000fe400078e02fb */
[----:B------:R-:W-:Y:S01]  /*97c0*/  IMAD.MOV R4, RZ, RZ, -R4 ;  /* 0x000000ffff047224 */ /* 0x000fe200078e0a04 */
[----:B------:R-:W-:Y:S01]  /*97d0*/  @!P2 IADD3 R176, R176, -R5, RZ ;  /* 0x80000005b0b0a210 */ /* 0x000fe20007ffe0ff */
[----:B-1----:R-:W-:Y:S01]  /*97e0*/  IMAD.SHL.U32 R6, R127, 0x4, RZ ;  /* 0x000000047f067824 */ /* 0x002fe200078e00ff */
[C---:B------:R-:W-:Y:S01]  /*97f0*/  ISETP.GT.U32.AND P2, PT, R5.reuse, R183, PT ;  /* 0x000000b70500720c */ /* 0x040fe20003f44070 */
[--C-:B------:R-:W-:Y:S01]  /*9800*/  @!P6 IMAD.IADD R174, R174, 0x1, -R5.reuse ;  /* 0x00000001aeaee824 */ /* 0x100fe200078e0a05 */
[----:B------:R-:W-:Y:S01]  /*9810*/  ISETP.GT.U32.AND P6, PT, R5, R181, PT ;  /* 0x000000b50500720c */ /* 0x000fe20003fc4070 */
[--C-:B------:R-:W-:Y:S01]  /*9820*/  @!P1 IMAD.IADD R175, R175, 0x1, -R5.reuse ;  /* 0x00000001afaf9824 */ /* 0x100fe200078e0a05 */
[C---:B------:R-:W-:Y:S01]  /*9830*/  ISETP.GT.U32.AND P1, PT, R5.reuse, R182, PT ;  /* 0x000000b60500720c */ /* 0x040fe20003f24070 */
[----:B------:R-:W-:Y:S01]  /*9840*/  IMAD R252, R5, R4, R252 ;  /* 0x0000000405fc7224 */ /* 0x000fe200078e02fc */
[----:B------:R-:W-:Y:S01]  /*9850*/  LOP3.LUT R4, R127, 0x60, RZ, 0xc0, !PT ;  /* 0x000000607f047812 */ /* 0x000fe200078ec0ff */
[----:B------:R-:W-:Y:S01]  /*9860*/  @!P0 IMAD.IADD R180, R180, 0x1, -R5 ;  /* 0x00000001b4b48824 */ /* 0x000fe200078e0a05 */
[----:B------:R-:W-:-:S02]  /*9870*/  LOP3.LUT R6, R6, 0x7c, RZ, 0xc0, !PT ;  /* 0x0000007c06067812 */ /* 0x000fc400078ec0ff */
[----:B------:R-:W-:Y:S01]  /*9880*/  @!P3 IADD3 R184, R184, -R5, RZ ;  /* 0x80000005b8b8b210 */ /* 0x000fe20007ffe0ff */
[--C-:B------:R-:W-:Y:S01]  /*9890*/  @!P4 IMAD.IADD R185, R185, 0x1, -R5.reuse ;  /* 0x00000001b9b9c824 */ /* 0x100fe200078e0a05 */
[----:B------:R-:W-:Y:S01]  /*98a0*/  ISETP.GT.U32.AND P0, PT, R5, R187, PT ;  /* 0x000000bb0500720c */ /* 0x000fe20003f04070 */
[--C-:B------:R-:W-:Y:S01]  /*98b0*/  @!P5 IMAD.IADD R186, R186, 0x1, -R5.reuse ;  /* 0x00000001babad824 */ /* 0x100fe200078e0a05 */
[----:B------:R-:W-:Y:S01]  /*98c0*/  LEA R6, R4, R6, 0xa ;  /* 0x0000000604067211 */ /* 0x000fe200078e50ff */
[--C-:B------:R-:W-:Y:S01]  /*98d0*/  @!P2 IMAD.IADD R183, R183, 0x1, -R5.reuse ;  /* 0x00000001b7b7a824 */ /* 0x100fe200078e0a05 */
[C---:B------:R-:W-:Y:S01]  /*98e0*/  ISETP.GT.U32.AND P3, PT, R5.reuse, R178, PT ;  /* 0x000000b20500720c */ /* 0x040fe20003f64070 */
[----:B------:R-:W2:Y:S01]  /*98f0*/  LDL R4, [R1+0x1314] ;  /* 0x0013140001047983 */ /* 0x000ea20000100800 */
        /* <DEDUP_REMOVED lines=8> */
[----:B------:R-:W3:Y:S02]  /*9980*/  LDL R127, [R1+0xf28] ;  /* 0x000f2800017f7983 */ /* 0x000ee40000100800 */
[----:B------:R-:W-:Y:S01]  /*9990*/  @!P3 IMAD.IADD R178, R178, 0x1, -R5 ;  /* 0x00000001b2b2b824 */ /* 0x000fe200078e0a05 */
[----:B------:R-:W-:-:S02]  /*99a0*/  ISETP.GT.U32.AND P3, PT, R5, R184, PT ;  /* 0x000000b80500720c */ /* 0x000fc40003f64070 */
[----:B------:R-:W-:Y:S02]  /*99b0*/  ISETP.GT.U32.AND P6, PT, R5, R175, PT ;  /* 0x000000af0500720c */ /* 0x000fe40003fc4070 */
[----:B------:R-:W-:Y:S01]  /*99c0*/  @!P4 IADD3 R179, R179, -R5, RZ ;  /* 0x80000005b3b3c210 */ /* 0x000fe20007ffe0ff */
[--C-:B------:R-:W-:Y:S01]  /*99d0*/  @!P5 IMAD.IADD R180, R180, 0x1, -R5.reuse ;  /* 0x00000001b4b4d824 */ /* 0x100fe200078e0a05 */
[----:B------:R-:W-:Y:S01]  /*99e0*/  ISETP.GT.U32.AND P4, PT, R5, R185, PT ;  /* 0x000000b90500720c */ /* 0x000fe20003f84070 */
        /* <DEDUP_REMOVED lines=8> */
[----:B------:R-:W-:Y:S01]  /*9a70*/  ISETP.GT.U32.AND P3, PT, R5, R191, PT ;  /* 0x000000bf0500720c */ /* 0x000fe20003f64070 */
        /* <DEDUP_REMOVED lines=8> */
[C---:B------:R-:W-:Y:S02]  /*9b00*/  ISETP.GT.U32.AND P2, PT, R5.reuse, R190, PT ;  /* 0x000000be0500720c */ /* 0x040fe40003f44070 */
        /* <DEDUP_REMOVED lines=16> */
[----:B------:R-:W-:Y:S01]  /*9c10*/  ISETP.GT.U32.AND P0, PT, R5, R189, PT ;  /* 0x000000bd0500720c */ /* 0x000fe20003f04070 */
[--C-:B------:R-:W-:Y:S01]  /*9c20*/  @!P3 IMAD.IADD R198, R198, 0x1, -R5.reuse ;  /* 0x00000001c6c6b824 */ /* 0x100fe200078e0a05 */
[----:B------:R-:W-:Y:S01]  /*9c30*/  @!P6 IADD3 R194, R194, -R5, RZ ;  /* 0x80000005c2c2e210 */ /* 0x000fe20007ffe0ff */
        /* <DEDUP_REMOVED lines=8> */
[----:B------:R-:W-:Y:S02]  /*9cc0*/  ISETP.GT.U32.AND P1, PT, R5, R190, PT ;  /* 0x000000be0500720c */ /* 0x000fe40003f24070 */
[----:B------:R-:W-:Y:S02]  /*9cd0*/  @!P0 IADD3 R189, R189, -R5, RZ ;  /* 0x80000005bdbd8210 */ /* 0x000fe40007ffe0ff */
        /* <DEDUP_REMOVED lines=39> */
[----:B------:R-:W-:Y:S01]  /*9f50*/  ISETP.GT.U32.AND P1, PT, R5, R210, PT ;  /* 0x000000d20500720c */ /* 0x000fe20003f24070 */
[--C-:B------:R-:W-:Y:S01]  /*9f60*/  @!P0 IMAD.IADD R209, R209, 0x1, -R5.reuse ;  /* 0x00000001d1d18824 */ /* 0x100fe200078e0a05 */
[----:B------:R-:W-:Y:S01]  /*9f70*/  ISETP.GT.U32.AND P0, PT, R5, R203, PT ;  /* 0x000000cb0500720c */ /* 0x000fe20003f04070 */
[--C-:B------:R-:W-:Y:S02]  /*9f80*/  @!P6 IMAD.IADD R207, R207, 0x1, -R5.reuse ;  /* 0x00000001cfcfe824 */ /* 0x100fe400078e0a05 */
[--C-:B------:R-:W-:Y:S01]  /*9f90*/  @!P3 IMAD.IADD R212, R212, 0x1, -R5.reuse ;  /* 0x00000001d4d4b824 */ /* 0x100fe200078e0a05 */
        /* <DEDUP_REMOVED lines=10> */
[C---:B------:R-:W-:Y:S02]  /*a040*/  ISETP.GT.U32.AND P6, PT, R5.reuse, R201, PT ;  /* 0x000000c90500720c */ /* 0x040fe40003fc4070 */
[C---:B------:R-:W-:Y:S01]  /*a050*/  ISETP.GT.U32.AND P0, PT, R5.reuse, R209, PT ;  /* 0x000000d10500720c */ /* 0x040fe20003f04070 */
        /* <DEDUP_REMOVED lines=80> */
[-C--:B------:R-:W-:Y:S02]  /*a560*/  @!P3 IADD3 R234, R234, -R5.reuse, RZ ;  /* 0x80000005eaeab210 */ /* 0x080fe40007ffe0ff */
[----:B------:R-:W-:Y:S01]  /*a570*/  ISETP.GT.U32.AND P3, PT, R5, R228, PT ;  /* 0x000000e40500720c */ /* 0x000fe20003f64070 */
[--C-:B------:R-:W-:Y:S01]  /*a580*/  @!P4 IMAD.IADD R235, R235, 0x1, -R5.reuse ;  /* 0x00000001ebebc824 */ /* 0x100fe200078e0a05 */
[----:B------:R-:W-:Y:S01]  /*a590*/  @!P6 IADD3 R226, R226, -R5, RZ ;  /* 0x80000005e2e2e210 */ /* 0x000fe20007ffe0ff */
[--C-:B------:R-:W-:Y:S01]  /*a5a0*/  @!P5 IMAD.IADD R236, R236, 0x1, -R5.reuse ;  /* 0x00000001ececd824 */ /* 0x100fe200078e0a05 */
[C---:B------:R-:W-:Y:S02]  /*a5b0*/  ISETP.GT.U32.AND P6, PT, R5.reuse, R233, PT ;  /* 0x000000e90500720c */ /* 0x040fe40003fc4070 */
[C---:B------:R-:W-:Y:S01]  /*a5c0*/  ISETP.GT.U32.AND P4, PT, R5.reuse, R229, PT ;  /* 0x000000e50500720c */ /* 0x040fe20003f84070 */
[--C-:B------:R-:W-:Y:S01]  /*a5d0*/  @!P2 IMAD.IADD R232, R232, 0x1, -R5.reuse ;  /* 0x00000001e8e8a824 */ /* 0x100fe200078e0a05 */
[----:B------:R-:W-:Y:S01]  /*a5e0*/  ISETP.GT.U32.AND P5, PT, R5, R230, PT ;  /* 0x000000e60500720c */ /* 0x000fe20003fa4070 */
[----:B------:R-:W-:Y:S01]  /*a5f0*/  @!P1 IMAD.IADD R231, R231, 0x1, -R5 ;  /* 0x00000001e7e79824 */ /* 0x000fe200078e0a05 */
[----:B------:R-:W-:-:S02]  /*a600*/  ISETP.GT.U32.AND P2, PT, R5, R239, PT ;  /* 0x000000ef0500720c */ /* 0x000fc40003f44070 */
[----:B------:R-:W-:Y:S01]  /*a610*/  ISETP.GT.U32.AND P1, PT, R5, R238, PT ;  /* 0x000000ee0500720c */ /* 0x000fe20003f24070 */
[--C-:B------:R-:W-:Y:S01]  /*a620*/  @!P0 IMAD.IADD R237, R237, 0x1, -R5.reuse ;  /* 0x00000001eded8824 */ /* 0x100fe200078e0a05 */
[----:B------:R-:W-:Y:S02]  /*a630*/  ISETP.GT.U32.AND P0, PT, R5, R231, PT ;  /* 0x000000e70500720c */ /* 0x000fe40003f04070 */
        /* <DEDUP_REMOVED lines=40> */
[----:B------:R-:W-:Y:S02]  /*a8c0*/  @!P0 IADD3 R244, R244, -R5, RZ ;  /* 0x80000005f4f48210 */ /* 0x000fe40007ffe0ff */
        /* <DEDUP_REMOVED lines=12> */
[----:B------:R-:W-:-:S03]  /*a990*/  @!P0 IMAD.IADD R251, R251, 0x1, -R5 ;  /* 0x00000001fbfb8824 */ /* 0x000fc600078e0a05 */
        /* <DEDUP_REMOVED lines=10> */
[----:B------:R-:W-:-:S03]  /*aa40*/  ISETP.GT.U32.AND P2, PT, R5, R247, PT ;  /* 0x000000f70500720c */ /* 0x000fc60003f44070 */
[--C-:B------:R-:W-:Y:S01]  /*aa50*/  @!P0 IMAD.IADD R245, R245, 0x1, -R5.reuse ;  /* 0x00000001f5f58824 */ /* 0x100fe200078e0a05 */
[----:B------:R1:W-:Y:S01]  /*aa60*/  STL [R1+0x1318], R6 ;  /* 0x0013180601007387 */ /* 0x0003e20000100800 */
[--C-:B------:R-:W-:Y:S02]  /*aa70*/  @!P3 IMAD.IADD R248, R248, 0x1, -R5.reuse ;  /* 0x00000001f8f8b824 */ /* 0x100fe400078e0a05 */
[--C-:B------:R-:W-:Y:S02]  /*aa80*/  @!P4 IMAD.IADD R249, R249, 0x1, -R5.reuse ;  /* 0x00000001f9f9c824 */ /* 0x100fe400078e0a05 */
[----:B------:R-:W-:Y:S02]  /*aa90*/  IMAD R126, R126, UR4, RZ ;  /* 0x000000047e7e7c24 */ /* 0x000fe4000f8e02ff */
[--C-:B------:R-:W-:Y:S01]  /*aaa0*/  @!P5 IMAD.IADD R250, R250, 0x1, -R5.reuse ;  /* 0x00000001fafad824 */ /* 0x100fe200078e0a05 */
[----:B-1----:R-:W4:Y:S04]  /*aab0*/  LDL R6, [R1+0xf2c] ;  /* 0x000f2c0001067983 */ /* 0x002f280000100800 */
[----:B------:R1:W-:Y:S01]  /*aac0*/  STL [R1+0x1354], R245 ;  /* 0x001354f501007387 */ /* 0x0003e20000100800 */
[--C-:B------:R-:W-:Y:S01]  /*aad0*/  @!P2 IMAD.IADD R247, R247, 0x1, -R5.reuse ;  /* 0x00000001f7f7a824 */ /* 0x100fe200078e0a05 */
[----:B--2---:R-:W-:Y:S01]  /*aae0*/  ISETP.GE.AND P2, PT, R4, RZ, PT ;  /* 0x000000ff0400720c */ /* 0x004fe20003f46270 */
[----:B------:R-:W-:Y:S01]  /*aaf0*/  @!P6 IMAD.IADD R251, R251, 0x1, -R5 ;  /* 0x00000001fbfbe824 */ /* 0x000fe200078e0a05 */
[----:B------:R-:W-:Y:S01]  /*ab00*/  LEA R4, P3, R126, UR6, 0x2 ;  /* 0x000000067e047c11 */ /* 0x000fe2000f8610ff */
[----:B-1----:R-:W2:Y:S04]  /*ab10*/  LDL R245, [R1+0xf20] ;  /* 0x000f200001f57983 */ /* 0x002ea80000100800 */
[----:B------:R-:W-:Y:S04]  /*ab20*/  STL [R1+0x131c], R3 ;  /* 0x00131c0301007387 */ /* 0x000fe80000100800 */
[----:B------:R1:W-:Y:S04]  /*ab30*/  STL [R1+0x1344], R248 ;  /* 0x001344f801007387 */ /* 0x0003e80000100800 */
[----:B-1----:R-:W4:Y:S04]  /*ab40*/  LDL R248, [R1+0xf60] ;  /* 0x000f600001f87983 */ /* 0x002f280000100800 */
[----:B------:R1:W-:Y:S04]  /*ab50*/  STL [R1+0x1348], R249 ;  /* 0x001348f901007387 */ /* 0x0003e80000100800 */
[----:B-1----:R-:W4:Y:S04]  /*ab60*/  LDL R249, [R1+0xf4c] ;  /* 0x000f4c0001f97983 */ /* 0x002f280000100800 */
[----:B------:R1:W-:Y:S04]  /*ab70*/  STL [R1+0x134c], R250 ;  /* 0x00134cfa01007387 */ /* 0x0003e80000100800 */
[----:B-1----:R-:W4:Y:S04]  /*ab80*/  LDL R250, [R1+0xf5c] ;  /* 0x000f5c0001fa7983 */ /* 0x002f280000100800 */
[----:B------:R1:W-:Y:S04]  /*ab90*/  STL [R1+0x1350], R251 ;  /* 0x001350fb01007387 */ /* 0x0003e80000100800 */
[----:B-1----:R-:W4:Y:S04]  /*aba0*/  LDL R251, [R1+0xf48] ;  /* 0x000f480001fb7983 */ /* 0x002f280000100800 */
[----:B------:R1:W-:Y:S04]  /*abb0*/  STL [R1+0x1324], R4 ;  /* 0x0013240401007387 */ /* 0x0003e80000100800 */
[----:B-1----:R-:W2:Y:S01]  /*abc0*/  LDL R4, [R1+0xf24] ;  /* 0x000f240001047983 */ /* 0x002ea20000100800 */
[----:B------:R-:W-:-:S13]  /*abd0*/  ISETP.GT.U32.AND P1, PT, R5, R252, PT ;  /* 0x000000fc0500720c */ /* 0x000fda0003f24070 */
[----:B------:R-:W-:Y:S01]  /*abe0*/  @!P1 IMAD.IADD R252, R252, 0x1, -R5 ;  /* 0x00000001fcfc9824 */ /* 0x000fe200078e0a05 */
[----:B------:R-:W-:-:S04]  /*abf0*/  ISETP.GT.U32.AND P1, PT, R5, R246, PT ;  /* 0x000000f60500720c */ /* 0x000fc80003f24070 */
[----:B------:R-:W-:Y:S02]  /*ac00*/  ISETP.GT.U32.AND P0, PT, R5, R252, PT ;  /* 0x000000fc0500720c */ /* 0x000fe40003f04070 */
[----:B---3--:R-:W-:-:S07]  /*ac10*/  ISETP.GE.AND P5, PT, R127, RZ, PT ;  /* 0x000000ff7f00720c */ /* 0x008fce0003fa6270 */
[----:B------:R-:W-:-:S04]  /*ac20*/  @!P1 IADD3 R246, R246, -R5, RZ ;  /* 0x80000005f6f69210 */ /* 0x000fc80007ffe0ff */
[----:B------:R-:W-:Y:S01]  /*ac30*/  @!P0 IMAD.IADD R252, R252, 0x1, -R5 ;  /* 0x00000001fcfc8824 */ /* 0x000fe200078e0a05 */
[----:B------:R-:W-:Y:S02]  /*ac40*/  LEA.HI.X.SX32 R5, R126, UR7, 0x2, P3 ;  /* 0x000000077e057c11 */ /* 0x000fe400098f16ff */
[----:B------:R-:W1:Y:S01]  /*ac50*/  LDC.64 R126, c[0x0][0x238] ;  /* 0x00008e00ff7e7b82 */ /* 0x000e620000000a00 */
[----:B------:R-:W-:Y:S02]  /*ac60*/  ISETP.GE.AND P1, PT, R3, RZ, PT ;  /* 0x000000ff0300720c */ /* 0x000fe40003f26270 */
[----:B------:R3:W-:Y:S04]  /*ac70*/  STL [R1+0x1320], R5 ;  /* 0x0013200501007387 */ /* 0x0007e80000100800 */
[----:B------:R-:W4:Y:S04]  /*ac80*/  LDL R3, [R1+0xf64] ;  /* 0x000f640001037983 */ /* 0x000f280000100800 */
[----:B---3--:R-:W3:Y:S04]  /*ac90*/  LDL R5, [R1+0xf44] ;  /* 0x000f440001057983 */ /* 0x008ee80000100800 */
[----:B-1----:R1:W-:Y:S04]  /*aca0*/  STL [R1+0x1328], R126 ;  /* 0x0013287e01007387 */ /* 0x0023e80000100800 */
[----:B-1----:R-:W3:Y:S01]  /*acb0*/  LDL R126, [R1+0xf1c] ;  /* 0x000f1c00017e7983 */ /* 0x002ee20000100800 */
[----:B--2---:R-:W-:-:S03]  /*acc0*/  ISETP.GE.AND P3, PT, R4, RZ, PT ;  /* 0x000000ff0400720c */ /* 0x004fc60003f66270 */
[----:B------:R-:W2:Y:S01]  /*acd0*/  LDL.LU R4, [R1+0x24] ;  /* 0x0000240001047983 */ /* 0x000ea20000300800 */
[----:B------:R-:W-:Y:S02]  /*ace0*/  ISETP.GE.AND P4, PT, R245, RZ, PT ;  /* 0x000000fff500720c */ /* 0x000fe40003f86270 */
[----:B------:R-:W-:Y:S01]  /*acf0*/  @!P2 IADD3 R0, -R0, RZ, RZ ;  /* 0x000000ff0000a210 */ /* 0x000fe20007ffe1ff */
[----:B------:R-:W3:Y:S01]  /*ad00*/  LDL R245, [R1+0xf68] ;  /* 0x000f680001f57983 */ /* 0x000ee20000100800 */
[----:B--2---:R-:W-:Y:S01]  /*ad10*/  @!P1 IMAD.MOV R4, RZ, RZ, -R4 ;  /* 0x000000ffff049224 */ /* 0x004fe200078e0a04 */
[----:B----4-:R-:W-:-:S04]  /*ad20*/  ISETP.GE.AND P1, PT, R6, RZ, PT ;  /* 0x000000ff0600720c */ /* 0x010fc80003f26270 */
[----:B------:R1:W-:Y:S04]  /*ad30*/  STL [R1+0x28], R4 ;  /* 0x0000280401007387 */ /* 0x0003e80000100800 */
[----:B-1----:R-:W2:Y:S04]  /*ad40*/  LDL.LU R4, [R1+0x20] ;  /* 0x0000200001047983 */ /* 0x002ea80000300800 */
[----:B------:R-:W4:Y:S04]  /*ad50*/  LDL R6, [R1+0xf70] ;  /* 0x000f700001067983 */ /* 0x000f280000100800 */
[----:B------:R1:W-:Y:S04]  /*ad60*/  STL [R1+0x24], R0 ;  /* 0x0000240001007387 */ /* 0x0003e80000100800 */
[----:B-1----:R-:W4:Y:S01]  /*ad70*/  LDL.LU R0, [R1+0x1c] ;  /* 0x00001c0001007983 */ /* 0x002f220000300800 */
[----:B---3--:R-:W-:Y:S01]  /*ad80*/  ISETP.NE.AND P0, PT, R126, RZ, PT ;  /* 0x000000ff7e00720c */ /* 0x008fe20003f05270 */
[----:B--2---:R-:W-:-:S05]  /*ad90*/  @!P5 IMAD.MOV R4, RZ, RZ, -R4 ;  /* 0x000000ffff04d224 */ /* 0x004fca00078e0a04 */
[----:B------:R1:W-:Y:S04]  /*ada0*/  STL [R1+0x20], R4 ;  /* 0x0000200401007387 */ /* 0x0003e80000100800 */
[----:B-1----:R-:W2:Y:S01]  /*adb0*/  LDL.LU R4, [R1+0x18] ;  /* 0x0000180001047983 */ /* 0x002ea20000300800 */
[----:B----4-:R-:W-:Y:S01]  /*adc0*/  @!P3 IMAD.MOV R0, RZ, RZ, -R0 ;  /* 0x000000ffff00b224 */ /* 0x010fe200078e0a00 */
[----:B------:R-:W-:-:S04]  /*add0*/  ISETP.GE.AND P3, PT, R249, RZ, PT ;  /* 0x000000fff900720c */ /* 0x000fc80003f66270 */
[----:B------:R1:W-:Y:S04]  /*ade0*/  STL [R1+0x1c], R0 ;  /* 0x00001c0001007387 */ /* 0x0003e80000100800 */
[----:B-1----:R-:W3:Y:S04]  /*adf0*/  LDL.LU R0, [R1+0x14] ;  /* 0x0000140001007983 */ /* 0x002ee80000300800 */
[----:B------:R-:W4:Y:S04]  /*ae00*/  LDL R249, [R1+0xf84] ;  /* 0x000f840001f97983 */ /* 0x000f280000100800 */
[----:B------:R-:W4:Y:S01]  /*ae10*/  LDL.LU R126, [R1+0x10] ;  /* 0x00001000017e7983 */ /* 0x000f220000300800 */
[----:B------:R-:W-:Y:S01]  /*ae20*/  ISETP.GE.AND P2, PT, R5, RZ, PT ;  /* 0x000000ff0500720c */ /* 0x000fe20003f46270 */
[----:B--2---:R-:W-:-:S05]  /*ae30*/  @!P4 IMAD.MOV R4, RZ, RZ, -R4 ;  /* 0x000000ffff04c224 */ /* 0x004fca00078e0a04 */
[----:B------:R1:W-:Y:S04]  /*ae40*/  STL [R1+0x18], R4 ;  /* 0x0000180401007387 */ /* 0x0003e80000100800 */
[----:B-1----:R-:W2:Y:S01]  /*ae50*/  LDL.LU R4, [R1+0xc] ;  /* 0x00000c0001047983 */ /* 0x002ea20000300800 */
[----:B---3--:R-:W-:-:S05]  /*ae60*/  @!P1 IMAD.MOV R0, RZ, RZ, -R0 ;  /* 0x000000ffff009224 */ /* 0x008fca00078e0a00 */
[----:B------:R1:W-:Y:S01]  /*ae70*/  STL [R1+0x14], R0 ;  /* 0x0000140001007387 */ /* 0x0003e20000100800 */
[----:B----4-:R-:W-:-:S03]  /*ae80*/  @!P2 IMAD.MOV R126, RZ, RZ, -R126 ;  /* 0x000000ffff7ea224 */ /* 0x010fc600078e0a7e */
[----:B-1----:R-:W3:Y:S04]  /*ae90*/  LDL R0, [R1+0xf90] ;  /* 0x000f900001007983 */ /* 0x002ee80000100800 */
[----:B------:R1:W-:Y:S04]  /*aea0*/  STL [R1+0x132c], R126 ;  /* 0x00132c7e01007387 */ /* 0x0003e80000100800 */
[----:B-1----:R-:W4:Y:S04]  /*aeb0*/  LDL R126, [R1+0xf88] ;  /* 0x000f8800017e7983 */ /* 0x002f280000100800 */
[----:B------:R-:W3:Y:S01]  /*aec0*/  LDL.LU R5, [R1+0x8] ;  /* 0x0000080001057983 */ /* 0x000ee20000300800 */
[----:B------:R-:W-:-:S03]  /*aed0*/  ISETP.GE.AND P5, PT, R251, RZ, PT ;  /* 0x000000fffb00720c */ /* 0x000fc60003fa6270 */
[----:B------:R-:W4:Y:S01]  /*aee0*/  LDL R251, [R1+0xf94] ;  /* 0x000f940001fb7983 */ /* 0x000f220000100800 */
[----:B------:R-:W-:Y:S02]  /*aef0*/  ISETP.GE.AND P2, PT, R3, RZ, PT ;  /* 0x000000ff0300720c */ /* 0x000fe40003f46270 */
[----:B------:R-:W-:-:S07]  /*af00*/  ISETP.GE.AND P1, PT, R248, RZ, PT ;  /* 0x000000fff800720c */ /* 0x000fce0003f26270 */
[----:B--2---:R-:W-:Y:S01]  /*af10*/  @!P5 IMAD.MOV R4, RZ, RZ, -R4 ;  /* 0x000000ffff04d224 */ /* 0x004fe200078e0a04 */
[----:B------:R-:W-:-:S04]  /*af20*/  ISETP.GE.AND P5, PT, R245, RZ, PT ;  /* 0x000000fff500720c */ /* 0x000fc80003fa6270 */
[----:B------:R1:W-:Y:S04]  /*af30*/  STL [R1+0x1330], R4 ;  /* 0x0013300401007387 */ /* 0x0003e80000100800 */
[----:B-1----:R-:W2:Y:S04]  /*af40*/  LDL R4, [R1+0xf80] ;  /* 0x000f800001047983 */ /* 0x002ea80000100800 */
[----:B------:R-:W2:Y:S04]  /*af50*/  LDL.LU R3, [R1+0x4] ;  /* 0x0000040001037983 */ /* 0x000ea80000300800 */
[----:B------:R-:W2:Y:S01]  /*af60*/  LDL R245, [R1+0xf9c] ;  /* 0x000f9c0001f57983 */ /* 0x000ea20000100800 */
[----:B---3--:R-:W-:Y:S01]  /*af70*/  @!P3 IMAD.MOV R5, RZ, RZ, -R5 ;  /* 0x000000ffff05b224 */ /* 0x008fe200078e0a05 */
[----:B------:R-:W-:-:S04]  /*af80*/  ISETP.GE.AND P3, PT, R6, RZ, PT ;  /* 0x000000ff0600720c */ /* 0x000fc80003f66270 */
[----:B------:R1:W-:Y:S04]  /*af90*/  STL [R1+0x1334], R5 ;  /* 0x0013340501007387 */ /* 0x0003e80000100800 */
[----:B------:R-:W3:Y:S04]  /*afa0*/  LDL R248, [R1+0xfa4] ;  /* 0x000fa40001f87983 */ /* 0x000ee80000100800 */
[----:B------:R-:W3:Y:S01]  /*afb0*/  LDL.LU R6, [R1] ;  /* 0x0000000001067983 */ /* 0x000ee20000300800 */
[----:B------:R-:W-:-:S03]  /*afc0*/  ISETP.GE.AND P4, PT, R250, RZ, PT ;  /* 0x000000fffa00720c */ /* 0x000fc60003f86270 */
[----:B------:R-:W3:Y:S01]  /*afd0*/  LDL R250, [R1+0xfa8] ;  /* 0x000fa80001fa7983 */ /* 0x000ee20000100800 */
[----:B------:R-:W-:Y:S01]  /*afe0*/  @!P2 IMAD.MOV R2, RZ, RZ, -R2 ;  /* 0x000000ffff02a224 */ /* 0x000fe200078e0a02 */
[----:B----4-:R-:W-:-:S08]  /*aff0*/  ISETP.GE.AND P2, PT, R126, RZ, PT ;  /* 0x000000ff7e00720c */ /* 0x010fd00003f46270 */
[----:B--2---:R-:W-:Y:S02]  /*b000*/  @!P4 IADD3 R3, -R3, RZ, RZ ;  /* 0x000000ff0303c210 */ /* 0x004fe40007ffe1ff */
[----:B------:R-:W-:-:S03]  /*b010*/  ISETP.GE.AND P4, PT, R4, RZ, PT ;  /* 0x000000ff0400720c */ /* 0x000fc60003f86270 */
[----:B------:R-:W-:Y:S04]  /*b020*/  STL [R1+0x1338], R3 ;  /* 0x0013380301007387 */ /* 0x000fe80000100800 */
[----:B------:R-:W2:Y:S01]  /*b030*/  LDL R4, [R1+0xfb0] ;  /* 0x000fb00001047983 */ /* 0x000ea20000100800 */
[----:B---3--:R-:W-:Y:S01]  /*b040*/  @!P1 IMAD.MOV R6, RZ, RZ, -R6 ;  /* 0x000000ffff069224 */ /* 0x008fe200078e0a06 */
[----:B------:R-:W-:-:S04]  /*b050*/  ISETP.GE.AND P1, PT, R249, RZ, PT ;  /* 0x000000fff900720c */ /* 0x000fc80003f26270 */
[----:B------:R-:W-:Y:S04]  /*b060*/  STL [R1+0x133c], R6 ;  /* 0x00133c0601007387 */ /* 0x000fe80000100800 */
[----:B------:R-:W3:Y:S01]  /*b070*/  LDL R249, [R1+0xfb8] ;  /* 0x000fb80001f97983 */ /* 0x000ee20000100800 */
[----:B------:R-:W-:Y:S01]  /*b080*/  @!P4 IMAD.MOV R9, RZ, RZ, -R9 ;  /* 0x000000ffff09c224 */ /* 0x000fe200078e0a09 */
[----:B------:R-:W-:Y:S02]  /*b090*/  ISETP.GE.AND P4, PT, R245, RZ, PT ;  /* 0x000000fff500720c */ /* 0x000fe40003f86270 */
[----:B------:R4:W-:Y:S04]  /*b0a0*/  STL [R1+0x1340], R2 ;  /* 0x0013400201007387 */ /* 0x0009e80000100800 */
[----:B------:R-:W4:Y:S04]  /*b0b0*/  LDL R126, [R1+0xfc0] ;  /* 0x000fc000017e7983 */ /* 0x000f280000100800 */
[----:B------:R-:W4:Y:S01]  /*b0c0*/  LDL R245, [R1+0xfd0] ;  /* 0x000fd00001f57983 */ /* 0x000f220000100800 */
[----:B------:R-:W-:Y:S01]  /*b0d0*/  @!P1 IMAD.MOV R10, RZ, RZ, -R10 ;  /* 0x000000ffff0a9224 */ /* 0x000fe200078e0a0a */
[----:B------:R-:W-:-:S02]  /*b0e0*/  ISETP.GE.AND P1, PT, R248, RZ, PT ;  /* 0x000000fff800720c */ /* 0x000fc40003f26270 */
[----:B------:R-:W4:Y:S01]  /*b0f0*/  LDL R248, [R1+0xfd8] ;  /* 0x000fd80001f87983 */ /* 0x000f220000100800 */
[----:B------:R-:W-:Y:S01]  /*b100*/  @!P5 IMAD.MOV R7, RZ, RZ, -R7 ;  /* 0x000000ffff07d224 */ /* 0x000fe200078e0a07 */
[----:B------:R-:W-:Y:S01]  /*b110*/  ISETP.GE.AND P5, PT, R0, RZ, PT ;  /* 0x000000ff0000720c */ /* 0x000fe20003fa6270 */
[----:B------:R-:W-:Y:S01]  /*b120*/  @!P3 IMAD.MOV R8, RZ, RZ, -R8 ;  /* 0x000000ffff08b224 */ /* 0x000fe200078e0a08 */
[----:B------:R-:W-:Y:S01]  /*b130*/  ISETP.GE.AND P3, PT, R251, RZ, PT ;  /* 0x000000fffb00720c */ /* 0x000fe20003f66270 */
[----:B------:R-:W4:Y:S04]  /*b140*/  LDL R0, [R1+0xfc8] ;  /* 0x000fc80001007983 */ /* 0x000f280000100800 */
[----:B------:R-:W4:Y:S01]  /*b150*/  LDL R251, [R1+0xfcc] ;  /* 0x000fcc0001fb7983 */ /* 0x000f220000100800 */
[----:B------:R-:W-:Y:S01]  /*b160*/  @!P2 IMAD.MOV R11, RZ, RZ, -R11 ;  /* 0x000000ffff0ba224 */ /* 0x000fe200078e0a0b */
[----:B------:R-:W-:-:S02]  /*b170*/  ISETP.GE.AND P2, PT, R250, RZ, PT ;  /* 0x000000fffa00720c */ /* 0x000fc40003f46270 */
[----:B------:R-:W4:Y:S02]  /*b180*/  LDL R250, [R1+0xfe4] ;  /* 0x000fe40001fa7983 */ /* 0x000f240000100800 */
[----:B------:R-:W-:Y:S02]  /*b190*/  @!P5 IADD3 R12, -R12, RZ, RZ ;  /* 0x000000ff0c0cd210 */ /* 0x000fe40007ffe1ff */
[----:B------:R-:W-:Y:S01]  /*b1a0*/  @!P3 IMAD.MOV R13, RZ, RZ, -R13 ;  /* 0x000000ffff0db224 */ /* 0x000fe200078e0a0d */
[----:B-1----:R-:W4:Y:S01]  /*b1b0*/  LDL R5, [R1+0xfb4] ;  /* 0x000fb40001057983 */ /* 0x002f220000100800 */
[----:B------:R-:W-:Y:S01]  /*b1c0*/  @!P4 IMAD.MOV R14, RZ, RZ, -R14 ;  /* 0x000000ffff0ec224 */ /* 0x000fe200078e0a0e */
[----:B--2---:R-:W-:Y:S02]  /*b1d0*/  ISETP.GE.AND P5, PT, R4, RZ, PT ;  /* 0x000000ff0400720c */ /* 0x004fe40003fa6270 */
[----:B------:R-:W2:Y:S11]  /*b1e0*/  LDL R4, [R1+0xfec] ;  /* 0x000fec0001047983 */ /* 0x000eb60000100800 */
[----:B------:R-:W-:Y:S01]  /*b1f0*/  @!P5 IMAD.MOV R17, RZ, RZ, -R17 ;  /* 0x000000ffff11d224 */ /* 0x000fe200078e0a11 */
[----:B---3--:R-:W-:-:S02]  /*b200*/  ISETP.GE.AND P3, PT, R249, RZ, PT ;  /* 0x000000fff900720c */ /* 0x008fc40003f66270 */
[----:B------:R-:W3:Y:S01]  /*b210*/  LDL R249, [R1+0xff0] ;  /* 0x000ff00001f97983 */ /* 0x000ee20000100800 */
[----:B----4-:R-:W-:-:S03]  /*b220*/  ISETP.GE.AND P4, PT, R126, RZ, PT ;  /* 0x000000ff7e00720c */ /* 0x010fc60003f86270 */
[----:B------:R-:W4:Y:S01]  /*b230*/  LDL R126, [R1+0xff4] ;  /* 0x000ff400017e7983 */ /* 0x000f220000100800 */
[----:B------:R-:W-:-:S03]  /*b240*/  ISETP.GE.AND P5, PT, R245, RZ, PT ;  /* 0x000000fff500720c */ /* 0x000fc60003fa6270 */
[----:B------:R-:W4:Y:S03]  /*b250*/  LDL R245, [R1+0x1010] ;  /* 0x0010100001f57983 */ /* 0x000f260000100800 */
[----:B------:R-:W-:Y:S01]  /*b260*/  @!P3 IMAD.MOV R18, RZ, RZ, -R18 ;  /* 0x000000ffff12b224 */ /* 0x000fe200078e0a12 */
[----:B------:R-:W-:Y:S02]  /*b270*/  ISETP.GE.AND P3, PT, R248, RZ, PT ;  /* 0x000000fff800720c */ /* 0x000fe40003f66270 */
[----:B------:R-:W4:Y:S01]  /*b280*/  LDL R248, [R1+0x1014] ;  /* 0x0010140001f87983 */ /* 0x000f220000100800 */
[----:B------:R-:W-:Y:S02]  /*b290*/  @!P1 IMAD.MOV R15, RZ, RZ, -R15 ;  /* 0x000000ffff0f9224 */ /* 0x000fe400078e0a0f */
[----:B------:R-:W-:Y:S01]  /*b2a0*/  @!P2 IMAD.MOV R16, RZ, RZ, -R16 ;  /* 0x000000ffff10a224 */ /* 0x000fe200078e0a10 */
[----:B------:R-:W-:-:S02]  /*b2b0*/  ISETP.GE.AND P1, PT, R0, RZ, PT ;  /* 0x000000ff0000720c */ /* 0x000fc40003f26270 */
[----:B------:R-:W4:Y:S01]  /*b2c0*/  LDL R0, [R1+0xff8] ;  /* 0x000ff80001007983 */ /* 0x000f220000100800 */
[----:B------:R-:W-:-:S03]  /*b2d0*/  ISETP.GE.AND P2, PT, R251, RZ, PT ;  /* 0x000000fffb00720c */ /* 0x000fc60003f46270 */
[----:B------:R-:W4:Y:S01]  /*b2e0*/  LDL R251, [R1+0x100c] ;  /* 0x00100c0001fb7983 */ /* 0x000f220000100800 */
[----:B------:R-:W-:Y:S01]  /*b2f0*/  @!P4 IMAD.MOV R19, RZ, RZ, -R19 ;  /* 0x000000ffff13c224 */ /* 0x000fe200078e0a13 */
[----:B------:R-:W-:Y:S02]  /*b300*/  ISETP.GE.AND P4, PT, R250, RZ, PT ;  /* 0x000000fffa00720c */ /* 0x000fe40003f86270 */
[----:B------:R-:W4:Y:S03]  /*b310*/  LDL R250, [R1+0x1018] ;  /* 0x0010180001fa7983 */ /* 0x000f260000100800 */
[----:B------:R-:W-:-:S03]  /*b320*/  @!P1 IADD3 R20, -R20, RZ, RZ ;  /* 0x000000ff14149210 */ /* 0x000fc60007ffe1ff */
[----:B------:R-:W-:Y:S02]  /*b330*/  @!P2 IMAD.MOV R21, RZ, RZ, -R21 ;  /* 0x000000ffff15a224 */ /* 0x000fe400078e0a15 */
        /* <DEDUP_REMOVED lines=622> */
[----:B------:R-:W-:Y:S02]  /*da20*/  @!P4 IMAD.MOV R231, RZ, RZ, -R231 ;  /* 0x000000ffffe7c224 */ /* 0x000fe400078e0ae7 */
[----:B------:R-:W-:Y:S01]  /*da30*/  @!P3 IADD3 R230, -R230, RZ, RZ ;  /* 0x000000ffe6e6b210 */ /* 0x000fe20007ffe1ff */
[----:B------:R-:W-:Y:S01]  /*da40*/  @!P1 IMAD.MOV R232, RZ, RZ, -R232 ;  /* 0x000000ffffe89224 */ /* 0x000fe200078e0ae8 */
[----:B------:R-:W-:Y:S01]  /*da50*/  ISETP.GE.AND P3, PT, R5, RZ, PT ;  /* 0x000000ff0500720c */ /* 0x000fe20003f66270 */
[----:B------:R-:W-:Y:S01]  /*da60*/  @!P2 IMAD.MOV R233, RZ, RZ, -R233 ;  /* 0x000000ffffe9a224 */ /* 0x000fe200078e0ae9 */
[----:B------:R-:W4:Y:S01]  /*da70*/  LDL R5, [R1+0xf54] ;  /* 0x000f540001057983 */ /* 0x000f220000100800 */
[----:B--2---:R-:W-:-:S03]  /*da80*/  ISETP.GE.AND P1, PT, R4, RZ, PT ;  /* 0x000000ff0400720c */ /* 0x004fc60003f26270 */
[----:B------:R-:W2:Y:S01]  /*da90*/  LDL R4, [R1+0xf50] ;  /* 0x000f500001047983 */ /* 0x000ea20000100800 */
[----:B---3--:R-:W-:-:S03]  /*daa0*/  ISETP.GE.AND P4, PT, R249, RZ, PT ;  /* 0x000000fff900720c */ /* 0x008fc60003f86270 */
[----:B------:R-:W3:Y:S01]  /*dab0*/  LDL R249, [R1+0xf58] ;  /* 0x000f580001f97983 */ /* 0x000ee20000100800 */
[----:B----4-:R-:W-:-:S03]  /*dac0*/  ISETP.GE.AND P2, PT, R126, RZ, PT ;  /* 0x000000ff7e00720c */ /* 0x010fc60003f46270 */
[----:B------:R-:W4:Y:S06]  /*dad0*/  LDL R126, [R1+0xf40] ;  /* 0x000f4000017e7983 */ /* 0x000f2c0000100800 */
[----:B------:R-:W-:Y:S01]  /*dae0*/  @!P4 IMAD.MOV R236, RZ, RZ, -R236 ;  /* 0x000000ffffecc224 */ /* 0x000fe200078e0aec */
[----:B------:R-:W-:Y:S02]  /*daf0*/  ISETP.GE.AND P4, PT, R245, RZ, PT ;  /* 0x000000fff500720c */ /* 0x000fe40003f86270 */
[----:B------:R-:W4:Y:S01]  /*db00*/  LDL R245, [R1+0xf3c] ;  /* 0x000f3c0001f57983 */ /* 0x000f220000100800 */
[----:B------:R-:W-:Y:S01]  /*db10*/  @!P1 IMAD.MOV R237, RZ, RZ, -R237 ;  /* 0x000000ffffed9224 */ /* 0x000fe200078e0aed */
[----:B------:R-:W-:-:S02]  /*db20*/  ISETP.GE.AND P1, PT, R248, RZ, PT ;  /* 0x000000fff800720c */ /* 0x000fc40003f26270 */
[----:B------:R-:W4:Y:S01]  /*db30*/  LDL R248, [R1+0xf38] ;  /* 0x000f380001f87983 */ /* 0x000f220000100800 */
[----:B------:R-:W-:Y:S02]  /*db40*/  @!P5 IMAD.MOV R234, RZ, RZ, -R234 ;  /* 0x000000ffffead224 */ /* 0x000fe400078e0aea */
[----:B------:R-:W-:Y:S01]  /*db50*/  @!P3 IMAD.MOV R235, RZ, RZ, -R235 ;  /* 0x000000ffffebb224 */ /* 0x000fe200078e0aeb */
[----:B------:R-:W-:Y:S02]  /*db60*/  @!P2 IADD3 R238, -R238, RZ, RZ ;  /* 0x000000ffeeeea210 */ /* 0x000fe40007ffe1ff */
[----:B------:R-:W-:Y:S02]  /*db70*/  ISETP.GE.AND P3, PT, R251, RZ, PT ;  /* 0x000000fffb00720c */ /* 0x000fe40003f66270 */
[----:B------:R-:W4:Y:S01]  /*db80*/  LDL R251, [R1+0xf34] ;  /* 0x000f340001fb7983 */ /* 0x000f220000100800 */
[----:B------:R-:W-:-:S03]  /*db90*/  ISETP.GE.AND P5, PT, R0, RZ, PT ;  /* 0x000000ff0000720c */ /* 0x000fc60003fa6270 */
[----:B------:R-:W4:Y:S01]  /*dba0*/  LDL R0, [R1+0xf1c] ;  /* 0x000f1c0001007983 */ /* 0x000f220000100800 */
[----:B------:R-:W-:-:S03]  /*dbb0*/  ISETP.GE.AND P2, PT, R250, RZ, PT ;  /* 0x000000fffa00720c */ /* 0x000fc60003f46270 */
[----:B------:R-:W4:Y:S01]  /*dbc0*/  LDL R250, [R1+0xf30] ;  /* 0x000f300001fa7983 */ /* 0x000f220000100800 */
[----:B------:R-:W-:Y:S02]  /*dbd0*/  @!P4 IMAD.MOV R241, RZ, RZ, -R241 ;  /* 0x000000fffff1c224 */ /* 0x000fe400078e0af1 */
[----:B------:R-:W-:-:S03]  /*dbe0*/  @!P3 IMAD.MOV R240, RZ, RZ, -R240 ;  /* 0x000000fffff0b224 */ /* 0x000fc600078e0af0 */
[----:B------:R-:W-:Y:S01]  /*dbf0*/  @!P5 IMAD.MOV R239, RZ, RZ, -R239 ;  /* 0x000000ffffefd224 */ /* 0x000fe200078e0aef */
[----:B------:R-:W-:Y:S01]  /*dc00*/  ISETP.GE.AND P3, PT, R5, RZ, PT ;  /* 0x000000ff0500720c */ /* 0x000fe20003f66270 */
[----:B------:R-:W-:Y:S02]  /*dc10*/  @!P1 IMAD.MOV R242, RZ, RZ, -R242 ;  /* 0x000000fffff29224 */ /* 0x000fe400078e0af2 */
[----:B------:R-:W-:Y:S01]  /*dc20*/  @!P2 IMAD.MOV R243, RZ, RZ, -R243 ;  /* 0x000000fffff3a224 */ /* 0x000fe200078e0af3 */
[----:B--2---:R-:W-:Y:S02]  /*dc30*/  ISETP.GE.AND P4, PT, R4, RZ, PT ;  /* 0x000000ff0400720c */ /* 0x004fe40003f86270 */
[----:B---3--:R-:W-:Y:S02]  /*dc40*/  ISETP.GE.AND P5, PT, R249, RZ, PT ;  /* 0x000000fff900720c */ /* 0x008fe40003fa6270 */
[----:B------:R-:W2:Y:S04]  /*dc50*/  LDL R249, [R1+0xf18] ;  /* 0x000f180001f97983 */ /* 0x000ea80000100800 */
[----:B------:R-:W3:Y:S04]  /*dc60*/  LDL.LU R2, [R1+0x28] ;  /* 0x0000280001027983 */ /* 0x000ee80000300800 */
[----:B------:R-:W3:Y:S01]  /*dc70*/  LDL.LU R6, [R1+0x24] ;  /* 0x0000240001067983 */ /* 0x000ee20000300800 */
[----:B----4-:R-:W-:-:S03]  /*dc80*/  ISETP.GE.AND P1, PT, R126, RZ, PT ;  /* 0x000000ff7e00720c */ /* 0x010fc60003f26270 */
[----:B------:R-:W4:Y:S01]  /*dc90*/  LDL.LU R3, [R1+0x20] ;  /* 0x0000200001037983 */ /* 0x000f220000300800 */
[----:B------:R-:W-:-:S03]  /*dca0*/  ISETP.GE.AND P2, PT, R245, RZ, PT ;  /* 0x000000fff500720c */ /* 0x000fc60003f46270 */
[----:B------:R-:W4:Y:S04]  /*dcb0*/  LDL.LU R5, [R1+0x1c] ;  /* 0x00001c0001057983 */ /* 0x000f280000300800 */
[----:B------:R-:W4:Y:S04]  /*dcc0*/  LDL.LU R4, [R1+0x18] ;  /* 0x0000180001047983 */ /* 0x000f280000300800 */
[----:B------:R-:W4:Y:S04]  /*dcd0*/  LDL.LU R126, [R1+0x14] ;  /* 0x00001400017e7983 */ /* 0x000f280000300800 */
[----:B------:R-:W4:Y:S01]  /*dce0*/  LDL.LU R245, [R1+0x1354] ;  /* 0x0013540001f57983 */ /* 0x000f220000300800 */
[----:B------:R-:W-:Y:S01]  /*dcf0*/  @!P5 IMAD.MOV R244, RZ, RZ, -R244 ;  /* 0x000000fffff4d224 */ /* 0x000fe200078e0af4 */
[----:B------:R-:W-:-:S02]  /*dd00*/  ISETP.GE.AND P5, PT, R248, RZ, PT ;  /* 0x000000fff800720c */ /* 0x000fc40003fa6270 */
[----:B------:R-:W1:Y:S01]  /*dd10*/  S2R R248, SR_TID.X ;  /* 0x0000000000f87919 */ /* 0x000e620000002100 */
[----:B------:R-:W-:Y:S01]  /*dd20*/  LOP3.LUT R0, RZ, R0, RZ, 0x33, !PT ;  /* 0x00000000ff007212 */ /* 0x000fe200078e33ff */
[----:B------:R-:W-:Y:S01]  /*dd30*/  @!P1 IMAD.MOV R247, RZ, RZ, -R247 ;  /* 0x000000fffff79224 */ /* 0x000fe200078e0af7 */
[----:B------:R-:W-:Y:S02]  /*dd40*/  @!P4 IADD3 R246, -R246, RZ, RZ ;  /* 0x000000fff6f6c210 */ /* 0x000fe40007ffe1ff */
[----:B------:R-:W-:Y:S02]  /*dd50*/  ISETP.GE.AND P4, PT, R250, RZ, PT ;  /* 0x000000fffa00720c */ /* 0x000fe40003f86270 */
[----:B-1----:R-:W-:-:S05]  /*dd60*/  LOP3.LUT R248, R248, 0x7f, RZ, 0xc0, !PT ;  /* 0x0000007ff8f87812 */ /* 0x002fca00078ec0ff */
[----:B------:R-:W-:Y:S01]  /*dd70*/  IMAD R127, R248, R127, RZ ;  /* 0x0000007ff87f7224 */ /* 0x000fe200078e02ff */
[----:B--2---:R-:W-:Y:S02]  /*dd80*/  ISETP.GE.AND P1, PT, R249, RZ, PT ;  /* 0x000000fff900720c */ /* 0x004fe40003f26270 */
[C---:B---3--:R-:W-:Y:S02]  /*dd90*/  SEL R2, R0.reuse, R2, !P0 ;  /* 0x0000000200027207 */ /* 0x048fe40004000000 */
[C---:B------:R-:W-:Y:S02]  /*dda0*/  SEL R6, R0.reuse, R6, !P0 ;  /* 0x0000000600067207 */ /* 0x040fe40004000000 */
[C---:B----4-:R-:W-:Y:S02]  /*ddb0*/  SEL R3, R0.reuse, R3, !P0 ;  /* 0x0000000300037207 */ /* 0x050fe40004000000 */
[----:B------:R-:W-:Y:S01]  /*ddc0*/  SEL R5, R0, R5, !P0 ;  /* 0x0000000500057207 */ /* 0x000fe20004000000 */
[----:B------:R-:W-:Y:S01]  /*ddd0*/  @!P3 IMAD.MOV R245, RZ, RZ, -R245 ;  /* 0x000000fffff5b224 */ /* 0x000fe200078e0af5 */
[----:B------:R-:W-:-:S02]  /*dde0*/  ISETP.GE.AND P3, PT, R251, RZ, PT ;  /* 0x000000fffb00720c */ /* 0x000fc40003f66270 */
[----:B------:R-:W2:Y:S04]  /*ddf0*/  LDL.LU R251, [R1+0x1350] ;  /* 0x0013500001fb7983 */ /* 0x000ea80000300800 */
[----:B------:R-:W3:Y:S04]  /*de00*/  LDL.LU R250, [R1+0x134c] ;  /* 0x00134c0001fa7983 */ /* 0x000ee80000300800 */
[----:B------:R-:W4:Y:S04]  /*de10*/  LDL.LU R249, [R1+0x1348] ;  /* 0x0013480001f97983 */ /* 0x000f280000300800 */
[----:B------:R-:W2:Y:S01]  /*de20*/  LDL.LU R248, [R1+0x1344] ;  /* 0x0013440001f87983 */ /* 0x000ea20000300800 */
[----:B------:R-:W-:-:S03]  /*de30*/  SEL R4, R0, R4, !P0 ;  /* 0x0000000400047207 */ /* 0x000fc60004000000 */
[----:B------:R1:W-:Y:S01]  /*de40*/  STL [R1+0xd8], R2 ;  /* 0x0000d80201007387 */ /* 0x0003e20000100800 */
[----:B------:R-:W-:-:S03]  /*de50*/  SEL R126, R0, R126, !P0 ;  /* 0x0000007e007e7207 */ /* 0x000fc60004000000 */
[----:B-1----:R-:W3:Y:S04]  /*de60*/  LDL.LU R2, [R1+0x1340] ;  /* 0x0013400001027983 */ /* 0x002ee80000300800 */
[----:B------:R1:W-:Y:S04]  /*de70*/  STL [R1+0x24], R6 ;  /* 0x0000240601007387 */ /* 0x0003e80000100800 */
[----:B-1----:R-:W4:Y:S04]  /*de80*/  LDL.LU R6, [R1+0x133c] ;  /* 0x00133c0001067983 */ /* 0x002f280000300800 */
[----:B------:R1:W-:Y:S04]  /*de90*/  STL [R1+0xd4], R3 ;  /* 0x0000d40301007387 */ /* 0x0003e80000100800 */
[----:B-1----:R-:W2:Y:S04]  /*dea0*/  LDL.LU R3, [R1+0x1338] ;  /* 0x0013380001037983 */ /* 0x002ea80000300800 */
[----:B------:R1:W-:Y:S04]  /*deb0*/  STL [R1+0xd0], R5 ;  /* 0x0000d00501007387 */ /* 0x0003e80000100800 */
[----:B-1----:R-:W2:Y:S04]  /*dec0*/  LDL.LU R5, [R1+0x1334] ;  /* 0x0013340001057983 */ /* 0x002ea80000300800 */
[----:B------:R1:W-:Y:S04]  /*ded0*/  STL [R1+0xcc], R4 ;  /* 0x0000cc0401007387 */ /* 0x0003e80000100800 */
[----:B-1----:R-:W2:Y:S04]  /*dee0*/  LDL.LU R4, [R1+0x1330] ;  /* 0x0013300001047983 */ /* 0x002ea80000300800 */
[----:B------:R1:W-:Y:S04]  /*def0*/  STL [R1+0xc8], R126 ;  /* 0x0000c87e01007387 */ /* 0x0003e80000100800 */
[----:B-1----:R-:W2:Y:S01]  /*df00*/  LDL.LU R126, [R1+0x132c] ;  /* 0x00132c00017e7983 */ /* 0x002ea20000300800 */
[----:B------:R-:W-:Y:S01]  /*df10*/  @!P1 IMAD.MOV R252, RZ, RZ, -R252 ;  /* 0x000000fffffc9224 */ /* 0x000fe200078e0afc */
[----:B------:R-:W-:-:S02]  /*df20*/  SEL R80, R0, R80, !P0 ;  /* 0x0000005000507207 */ /* 0x000fc40004000000 */
[C---:B------:R-:W-:Y:S02]  /*df30*/  SEL R81, R0.reuse, R81, !P0 ;  /* 0x0000005100517207 */ /* 0x040fe40004000000 */
[C---:B------:R-:W-:Y:S02]  /*df40*/  SEL R82, R0.reuse, R82, !P0 ;  /* 0x0000005200527207 */ /* 0x040fe40004000000 */
[C---:B------:R-:W-:Y:S02]  /*df50*/  SEL R83, R0.reuse, R83, !P0 ;  /* 0x0000005300537207 */ /* 0x040fe40004000000 */
[C---:B------:R-:W-:Y:S02]  /*df60*/  SEL R84, R0.reuse, R84, !P0 ;  /* 0x0000005400547207 */ /* 0x040fe40004000000 */
[C---:B------:R-:W-:Y:S02]  /*df70*/  SEL R85, R0.reuse, R85, !P0 ;  /* 0x0000005500557207 */ /* 0x040fe40004000000 */
        /* <DEDUP_REMOVED lines=48> */
[----:B---3--:R-:W-:-:S02]  /*e280*/  SEL R2, R0, R2, !P0 ;  /* 0x0000000200027207 */ /* 0x008fc40004000000 */
[C---:B----4-:R-:W-:Y:S02]  /*e290*/  SEL R6, R0.reuse, R6, !P0 ;  /* 0x0000000600067207 */ /* 0x050fe40004000000 */
[C---:B--2---:R-:W-:Y:S02]  /*e2a0*/  SEL R3, R0.reuse, R3, !P0 ;  /* 0x0000000300037207 */ /* 0x044fe40004000000 */
[C---:B------:R-:W-:Y:S02]  /*e2b0*/  SEL R5, R0.reuse, R5, !P0 ;  /* 0x0000000500057207 */ /* 0x040fe40004000000 */
[C---:B------:R-:W-:Y:S02]  /*e2c0*/  SEL R4, R0.reuse, R4, !P0 ;  /* 0x0000000400047207 */ /* 0x040fe40004000000 */
[----:B------:R-:W-:-:S05]  /*e2d0*/  SEL R126, R0, R126, !P0 ;  /* 0x0000007e007e7207 */ /* 0x000fca0004000000 */
[----:B------:R1:W-:Y:S04]  /*e2e0*/  STL [R1+0xc4], R126 ;  /* 0x0000c47e01007387 */ /* 0x0003e80000100800 */
[----:B-1----:R-:W2:Y:S04]  /*e2f0*/  LDL.LU R126, [R1+0x1328] ;  /* 0x00132800017e7983 */ /* 0x002ea80000300800 */
[----:B------:R1:W-:Y:S04]  /*e300*/  STL [R1+0xc0], R4 ;  /* 0x0000c00401007387 */ /* 0x0003e80000100800 */
[----:B-1----:R-:W3:Y:S04]  /*e310*/  LDL.LU R4, [R1+0x1324] ;  /* 0x0013240001047983 */ /* 0x002ee80000300800 */
[----:B------:R1:W-:Y:S04]  /*e320*/  STL [R1+0xbc], R5 ;  /* 0x0000bc0501007387 */ /* 0x0003e80000100800 */
[----:B-1----:R-:W4:Y:S04]  /*e330*/  LDL.LU R5, [R1+0x1320] ;  /* 0x0013200001057983 */ /* 0x002f280000300800 */
[----:B------:R1:W-:Y:S04]  /*e340*/  STL [R1+0xb8], R3 ;  /* 0x0000b80301007387 */ /* 0x0003e80000100800 */
[----:B-1----:R-:W4:Y:S04]  /*e350*/  LDL.LU R3, [R1+0x131c] ;  /* 0x00131c0001037983 */ /* 0x002f280000300800 */
[----:B------:R1:W-:Y:S04]  /*e360*/  STL [R1+0xb4], R6 ;  /* 0x0000b40601007387 */ /* 0x0003e80000100800 */
[----:B-1----:R-:W4:Y:S04]  /*e370*/  LDL.LU R6, [R1+0x1318] ;  /* 0x0013180001067983 */ /* 0x002f280000300800 */
[----:B------:R1:W-:Y:S02]  /*e380*/  STL [R1+0xb0], R2 ;  /* 0x0000b00201007387 */ /* 0x0003e40000100800 */
[----:B-1----:R-:W-:-:S02]  /*e390*/  SEL R2, R0, R7, !P0 ;  /* 0x0000000700027207 */ /* 0x002fc40004000000 */
[----:B------:R-:W-:-:S03]  /*e3a0*/  SEL R7, R0, R8, !P0 ;  /* 0x0000000800077207 */ /* 0x000fc60004000000 */
[----:B------:R1:W-:Y:S01]  /*e3b0*/  STL [R1+0xac], R2 ;  /* 0x0000ac0201007387 */ /* 0x0003e20000100800 */
[----:B------:R-:W-:-:S03]  /*e3c0*/  SEL R8, R0, R10, !P0 ;  /* 0x0000000a00087207 */ /* 0x000fc60004000000 */
[----:B------:R1:W-:Y:S02]  /*e3d0*/  STL [R1+0xa8], R7 ;  /* 0x0000a80701007387 */ /* 0x0003e40000100800 */
[C---:B-1----:R-:W-:Y:S02]  /*e3e0*/  SEL R2, R0.reuse, R9, !P0 ;  /* 0x0000000900027207 */ /* 0x042fe40004000000 */
[----:B------:R-:W-:-:S03]  /*e3f0*/  SEL R7, R0, R11, !P0 ;  /* 0x0000000b00077207 */ /* 0x000fc60004000000 */
[----:B------:R1:W-:Y:S04]  /*e400*/  STL [R1+0xa4], R2 ;  /* 0x0000a40201007387 */ /* 0x0003e80000100800 */
[----:B------:R1:W-:Y:S02]  /*e410*/  STL [R1+0xa0], R8 ;  /* 0x0000a00801007387 */ /* 0x0003e40000100800 */
[C---:B-1----:R-:W-:Y:S02]  /*e420*/  SEL R2, R0.reuse, R12, !P0 ;  /* 0x0000000c00027207 */ /* 0x042fe40004000000 */
[----:B------:R1:W-:Y:S01]  /*e430*/  STL [R1+0x9c], R7 ;  /* 0x00009c0701007387 */ /* 0x0003e20000100800 */
[----:B------:R-:W-:-:S03]  /*e440*/  SEL R8, R0, R13, !P0 ;  /* 0x0000000d00087207 */ /* 0x000fc60004000000 */
[----:B------:R1:W-:Y:S02]  /*e450*/  STL [R1+0x98], R2 ;  /* 0x0000980201007387 */ /* 0x0003e40000100800 */
[C---:B-1----:R-:W-:Y:S02]  /*e460*/  SEL R7, R0.reuse, R14, !P0 ;  /* 0x0000000e00077207 */ /* 0x042fe40004000000 */
[----:B------:R1:W-:Y:S01]  /*e470*/  STL [R1+0x94], R8 ;  /* 0x0000940801007387 */ /* 0x0003e20000100800 */
[----:B------:R-:W-:-:S03]  /*e480*/  SEL R2, R0, R15, !P0 ;  /* 0x0000000f00027207 */ /* 0x000fc60004000000 */
[----:B------:R1:W-:Y:S04]  /*e490*/  STL [R1+0x90], R7 ;  /* 0x0000900701007387 */ /* 0x0003e80000100800 */
[----:B------:R1:W-:Y:S02]  /*e4a0*/  STL [R1+0x8c], R2 ;  /* 0x00008c0201007387 */ /* 0x0003e40000100800 */
[C---:B-1----:R-:W-:Y:S02]  /*e4b0*/  SEL R8, R0.reuse, R16, !P0 ;  /* 0x0000001000087207 */ /* 0x042fe40004000000 */
[----:B------:R-:W-:-:S03]  /*e4c0*/  SEL R7, R0, R17, !P0 ;  /* 0x0000001100077207 */ /* 0x000fc60004000000 */
        /* <DEDUP_REMOVED lines=36> */
[----:B------:R-:W-:Y:S01]  /*e710*/  STL [R1+0x40], R8 ;  /* 0x0000400801007387 */ /* 0x000fe20000100800 */
[----:B------:R-:W-:-:S03]  /*e720*/  SEL R2, R0, R36, !P0 ;  /* 0x0000002400027207 */ /* 0x000fc60004000000 */
[----:B------:R-:W-:Y:S04]  /*e730*/  STL [R1+0x3c], R7 ;  /* 0x00003c0701007387 */ /* 0x000fe80000100800 */
[----:B------:R1:W-:Y:S01]  /*e740*/  STL [R1+0x38], R2 ;  /* 0x0000380201007387 */ /* 0x0003e20000100800 */
[C---:B------:R-:W-:Y:S02]  /*e750*/  SEL R35, R0.reuse, R38, !P0 ;  /* 0x0000002600237207 */ /* 0x040fe40004000000 */
[C---:B------:R-:W-:Y:S02]  /*e760*/  SEL R36, R0.reuse, R37, !P0 ;  /* 0x0000002500247207 */ /* 0x040fe40004000000 */
[C---:B------:R-:W-:Y:S02]  /*e770*/  SEL R38, R0.reuse, R68, !P0 ;  /* 0x0000004400267207 */ /* 0x040fe40004000000 */
[----:B-1----:R-:W-:-:S02]  /*e780*/  SEL R2, R0, R67, !P0 ;  /* 0x0000004300027207 */ /* 0x002fc40004000000 */
        /* <DEDUP_REMOVED lines=11> */
[----:B------:R2:W-:Y:S01]  /*e840*/  STL [R1+0x20], R2 ;  /* 0x0000200201007387 */ /* 0x0005e20000100800 */
[C---:B-1----:R-:W-:Y:S02]  /*e850*/  SEL R38, R0.reuse, R74, !P0 ;  /* 0x0000004a00267207 */ /* 0x042fe40004000000 */
[----:B--2---:R-:W-:-:S03]  /*e860*/  SEL R37, R0, R75, !P0 ;  /* 0x0000004b00257207 */ /* 0x004fc60004000000 */
[----:B------:R1:W-:Y:S01]  /*e870*/  STL [R1+0x18], R38 ;  /* 0x0000182601007387 */ /* 0x0003e20000100800 */
[----:B------:R-:W-:-:S03]  /*e880*/  SEL R2, R0, R76, !P0 ;  /* 0x0000004c00027207 */ /* 0x000fc60004000000 */
[----:B------:R2:W-:Y:S04]  /*e890*/  STL [R1+0x14], R37 ;  /* 0x0000142501007387 */ /* 0x0005e80000100800 */
[----:B------:R3:W-:Y:S01]  /*e8a0*/  STL [R1+0xc], R2 ;  /* 0x00000c0201007387 */ /* 0x0007e20000100800 */
[C---:B-1----:R-:W-:Y:S02]  /*e8b0*/  SEL R38, R0.reuse, R77, !P0 ;  /* 0x0000004d00267207 */ /* 0x042fe40004000000 */
[----:B--2---:R-:W-:-:S03]  /*e8c0*/  SEL R37, R0, R78, !P0 ;  /* 0x0000004e00257207 */ /* 0x004fc60004000000 */
[----:B------:R-:W-:Y:S01]  /*e8d0*/  STL [R1+0x8], R38 ;  /* 0x0000082601007387 */ /* 0x000fe20000100800 */
[----:B---3--:R-:W-:-:S03]  /*e8e0*/  SEL R2, R0, R79, !P0 ;  /* 0x0000004f00027207 */ /* 0x008fc60004000000 */
[----:B------:R-:W-:Y:S04]  /*e8f0*/  STL [R1+0x4], R37 ;  /* 0x0000042501007387 */ /* 0x000fe80000100800 */
[----:B------:R1:W-:Y:S01]  /*e900*/  STL [R1], R2 ;  /* 0x0000000201007387 */ /* 0x0003e20000100800 */
[----:B------:R-:W-:Y:S01]  /*e910*/  @!P2 IMAD.MOV R248, RZ, RZ, -R248 ;  /* 0x000000fffff8a224 */ /* 0x000fe200078e0af8 */
[C---:B------:R-:W-:Y:S01]  /*e920*/  SEL R34, R0.reuse, R39, !P0 ;  /* 0x0000002700227207 */ /* 0x040fe20004000000 */
[----:B------:R-:W-:Y:S01]  /*e930*/  @!P5 IMAD.MOV R249, RZ, RZ, -R249 ;  /* 0x000000fffff9d224 */ /* 0x000fe200078e0af9 */
[C---:B------:R-:W-:Y:S01]  /*e940*/  SEL R33, R0.reuse, R40, !P0 ;  /* 0x0000002800217207 */ /* 0x040fe20004000000 */
[----:B------:R-:W-:Y:S01]  /*e950*/  @!P3 IMAD.MOV R250, RZ, RZ, -R250 ;  /* 0x000000fffffab224 */ /* 0x000fe200078e0afa */
[C---:B------:R-:W-:Y:S01]  /*e960*/  SEL R32, R0.reuse, R41, !P0 ;  /* 0x0000002900207207 */ /* 0x040fe20004000000 */
        /* <DEDUP_REMOVED lines=138> */
[C---:B------:R-:W-:Y:S01]  /*f210*/  SEL R248, R0.reuse, R248, !P0 ;  /* 0x000000f800f87207 */ /* 0x040fe20004000000 */
[----:B------:R-:W-:Y:S01]  /*f220*/  STL [R1+0x17b0], R126 ;  /* 0x0017b07e01007387 */ /* 0x000fe20000100800 */
[----:B------:R-:W-:Y:S01]  /*f230*/  ULDC.64 UR4, c[0x0][0x218] ;  /* 0x0000860000047ab9 */ /* 0x000fe20000000a00 */
[----:B------:R-:W-:Y:S01]  /*f240*/  ULDC UR59, c[0x0][0x240] ;  /* 0x00009000003b7ab9 */ /* 0x000fe20000000800 */
[C---:B-1----:R-:W-:Y:S01]  /*f250*/  LEA R2, P1, R127.reuse, UR4, 0x2 ;  /* 0x000000047f027c11 */ /* 0x042fe2000f8210ff */
[----:B------:R-:W-:Y:S01]  /*f260*/  STL [R1+0x17ac], R4 ;  /* 0x0017ac0401007387 */ /* 0x000fe20000100800 */
[----:B------:R-:W-:Y:S01]  /*f270*/  ULDC UR4, c[0x0][0x240] ;  /* 0x0000900000047ab9 */ /* 0x000fe20000000800 */
[C---:B------:R-:W-:Y:S01]  /*f280*/  SEL R249, R0.reuse, R249, !P0 ;  /* 0x000000f900f97207 */ /* 0x040fe20004000000 */
[----:B------:R-:W-:Y:S01]  /*f290*/  ULDC UR45, c[0x0][0x240] ;  /* 0x00009000002d7ab9 */ /* 0x000fe20000000800 */
[----:B----4-:R-:W-:Y:S01]  /*f2a0*/  STL [R1+0x17a8], R5 ;  /* 0x0017a80501007387 */ /* 0x010fe20000100800 */
[C---:B------:R-:W-:Y:S01]  /*f2b0*/  SEL R250, R0.reuse, R250, !P0 ;  /* 0x000000fa00fa7207 */ /* 0x040fe20004000000 */
[----:B------:R-:W-:Y:S01]  /*f2c0*/  ULDC UR46, c[0x0][0x240] ;  /* 0x00009000002e7ab9 */ /* 0x000fe20000000800 */
[C---:B------:R-:W-:Y:S01]  /*f2d0*/  SEL R251, R0.reuse, R251, !P0 ;  /* 0x000000fb00fb7207 */ /* 0x040fe20004000000 */
[----:B------:R-:W-:Y:S01]  /*f2e0*/  STL [R1+0x17a4], R6 ;  /* 0x0017a40601007387 */ /* 0x000fe20000100800 */
[----:B------:R-:W-:Y:S01]  /*f2f0*/  SEL R252, R0, R252, !P0 ;  /* 0x000000fc00fc7207 */ /* 0x000fe20004000000 */
[----:B------:R-:W-:Y:S01]  /*f300*/  ULDC UR36, c[0x0][0x240] ;  /* 0x0000900000247ab9 */ /* 0x000fe20000000800 */
[----:B------:R-:W-:Y:S01]  /*f310*/  LEA.HI.X.SX32 R0, R127, UR5, 0x2, P1 ;  /* 0x000000057f007c11 */ /* 0x000fe200088f16ff */
[----:B------:R-:W-:Y:S01]  /*f320*/  STL [R1+0x17a0], R3 ;  /* 0x0017a00301007387 */ /* 0x000fe20000100800 */
[----:B------:R-:W-:Y:S01]  /*f330*/  IMAD R152, R152, UR45, RZ ;  /* 0x0000002d98987c24 */ /* 0x000fe2000f8e02ff */
[----:B------:R-:W-:Y:S01]  /*f340*/  ULDC UR45, c[0x0][0x240] ;  /* 0x00009000002d7ab9 */ /* 0x000fe20000000800 */
[----:B------:R-:W-:Y:S01]  /*f350*/  ULDC UR42, c[0x0][0x240] ;  /* 0x00009000002a7ab9 */ /* 0x000fe20000000800 */
[----:B------:R-:W2:Y:S01]  /*f360*/  LDL.LU R37, [R1+0x24] ;  /* 0x0000240001257983 */ /* 0x000ea20000300800 */
[----:B------:R-:W-:Y:S01]  /*f370*/  ULDC UR47, c[0x0][0x240] ;  /* 0x00009000002f7ab9 */ /* 0x000fe20000000800 */
[----:B------:R-:W-:Y:S01]  /*f380*/  ULDC UR35, c[0x0][0x240] ;  /* 0x0000900000237ab9 */ /* 0x000fe20000000800 */
[----:B------:R-:W-:Y:S01]  /*f390*/  IMAD R151, R151, UR46, RZ ;  /* 0x0000002e97977c24 */ /* 0x000fe2000f8e02ff */
[----:B------:R-:W3:Y:S01]  /*f3a0*/  LDL.LU R52, [R1+0xd8] ;  /* 0x0000d80001347983 */ /* 0x000ee20000300800 */
[----:B------:R-:W-:Y:S01]  /*f3b0*/  IMAD R161, R161, UR36, RZ ;  /* 0x00000024a1a17c24 */ /* 0x000fe2000f8e02ff */
[----:B------:R-:W-:Y:S01]  /*f3c0*/  ULDC UR46, c[0x0][0x240] ;  /* 0x00009000002e7ab9 */ /* 0x000fe20000000800 */
[----:B------:R-:W-:Y:S01]  /*f3d0*/  IMAD R155, R155, UR42, RZ ;  /* 0x0000002a9b9b7c24 */ /* 0x000fe2000f8e02ff */
[----:B------:R-:W4:Y:S01]  /*f3e0*/  LDL.LU R51, [R1+0xd4] ;  /* 0x0000d40001337983 */ /* 0x000f220000300800 */
[----:B------:R-:W-:Y:S01]  /*f3f0*/  ULDC UR36, c[0x0][0x240] ;  /* 0x0000900000247ab9 */ /* 0x000fe20000000800 */
[----:B------:R-:W-:Y:S01]  /*f400*/  ULDC UR32, c[0x0][0x240] ;  /* 0x0000900000207ab9 */ /* 0x000fe20000000800 */
[----:B------:R-:W-:Y:S01]  /*f410*/  IMAD R21, R21, UR59, RZ ;  /* 0x0000003b15157c24 */ /* 0x000fe2000f8e02ff */
[----:B------:R-:W4:Y:S01]  /*f420*/  LDL.LU R50, [R1+0xd0] ;  /* 0x0000d00001327983 */ /* 0x000f220000300800 */
[----:B------:R-:W-:Y:S01]  /*f430*/  ULDC UR43, c[0x0][0x240] ;  /* 0x00009000002b7ab9 */ /* 0x000fe20000000800 */
[----:B------:R-:W-:Y:S01]  /*f440*/  IMAD R20, R20, UR59, RZ ;  /* 0x0000003b14147c24 */ /* 0x000fe2000f8e02ff */
[----:B------:R-:W-:Y:S01]  /*f450*/  ULDC UR42, c[0x0][0x240] ;  /* 0x00009000002a7ab9 */ /* 0x000fe20000000800 */
[----:B------:R-:W4:Y:S01]  /*f460*/  LDL.LU R49, [R1+0xcc] ;  /* 0x0000cc0001317983 */ /* 0x000f220000300800 */
[----:B------:R-:W-:Y:S01]  /*f470*/  ULDC UR60, c[0x0][0x240] ;  /* 0x00009000003c7ab9 */ /* 0x000fe20000000800 */
[----:B------:R-:W-:Y:S01]  /*f480*/  ULDC UR28, c[0x0][0x240] ;  /* 0x00009000001c7ab9 */ /* 0x000fe20000000800 */
[----:B------:R-:W-:Y:S01]  /*f490*/  ULDC UR38, c[0x0][0x240] ;  /* 0x0000900000267ab9 */ /* 0x000fe20000000800 */
[----:B------:R-:W4:Y:S01]  /*f4a0*/  LDL.LU R48, [R1+0xc8] ;  /* 0x0000c80001307983 */ /* 0x000f220000300800 */
[----:B------:R-:W-:Y:S01]  /*f4b0*/  ULDC UR37, c[0x0][0x240] ;  /* 0x0000900000257ab9 */ /* 0x000fe20000000800 */
[----:B------:R-:W-:Y:S01]  /*f4c0*/  ULDC UR40, c[0x0][0x240] ;  /* 0x0000900000287ab9 */ /* 0x000fe20000000800 */
[----:B------:R-:W-:Y:S01]  /*f4d0*/  IMAD R36, R36, UR59, RZ ;  /* 0x0000003b24247c24 */ /* 0x000fe2000f8e02ff */
[----:B------:R-:W4:Y:S01]  /*f4e0*/  LDL.LU R47, [R1+0xc4] ;  /* 0x0000c400012f7983 */ /* 0x000f220000300800 */
[----:B------:R-:W-:Y:S01]  /*f4f0*/  IMAD R35, R35, UR59, RZ ;  /* 0x0000003b23237c24 */ /* 0x000fe2000f8e02ff */
        /* <DEDUP_REMOVED lines=21> */
[----:B------:R-:W-:Y:S01]  /*f650*/  ULDC UR23, c[0x0][0x240] ;  /* 0x0000900000177ab9 */ /* 0x000fe20000000800 */
[----:B------:R-:W4:Y:S01]  /*f660*/  LDL.LU R41, [R1+0xac] ;  /* 0x0000ac0001297983 */ /* 0x000f220000300800 */
[----:B------:R-:W-:Y:S01]  /*f670*/  IMAD R27, R27, UR59, RZ ;  /* 0x0000003b1b1b7c24 */ /* 0x000fe2000f8e02ff */
[----:B------:R-:W-:Y:S01]  /*f680*/  ULDC UR61, c[0x0][0x240] ;  /* 0x00009000003d7ab9 */ /* 0x000fe20000000800 */
[----:B------:R-:W-:Y:S01]  /*f690*/  ULDC UR31, c[0x0][0x240] ;  /* 0x00009000001f7ab9 */ /* 0x000fe20000000800 */
        /* <DEDUP_REMOVED lines=10> */
[----:B------:R-:W-:Y:S01]  /*f740*/  IMAD R22, R22, UR59, RZ ;  /* 0x0000003b16167c24 */ /* 0x000fe2000f8e02ff */
[----:B------:R-:W-:Y:S01]  /*f750*/  ULDC UR30, c[0x0][0x240] ;  /* 0x00009000001e7ab9 */ /* 0x000fe20000000800 */
[----:B------:R-:W-:Y:S01]  /*f760*/  ULDC UR26, c[0x0][0x240] ;  /* 0x00009000001a7ab9 */ /* 0x000fe20000000800 */
[----:B------:R-:W-:Y:S01]  /*f770*/  ULDC UR19, c[0x0][0x240] ;  /* 0x0000900000137ab9 */ /* 0x000fe20000000800 */
[----:B------:R-:W-:Y:S01]  /*f780*/  IMAD R19, R19, UR59, RZ ;  /* 0x0000003b13137c24 */ /* 0x000fe2000f8e02ff */
        /* <DEDUP_REMOVED lines=49> */
[----:B--2---:R-:W-:Y:S01]  /*faa0*/  IMAD R78, R37, UR4, RZ ;  /* 0x00000004254e7c24 */ /* 0x004fe2000f8e02ff */
[----:B------:R-:W-:Y:S01]  /*fab0*/  ULDC UR4, c[0x0][0x240] ;  /* 0x0000900000047ab9 */ /* 0x000fe20000000800 */
[----:B------:R-:W2:Y:S01]  /*fac0*/  LDL.LU R37, [R1+0x9c] ;  /* 0x00009c0001257983 */ /* 0x000ea20000300800 */
[----:B---3--:R-:W-:-:S02]  /*fad0*/  IMAD R77, R52, UR59, RZ ;  /* 0x0000003b344d7c24 */ /* 0x008fc4000f8e02ff */
[----:B----4-:R-:W-:Y:S02]  /*fae0*/  IMAD R76, R51, UR59, RZ ;  /* 0x0000003b334c7c24 */ /* 0x010fe4000f8e02ff */
[----:B------:R-:W-:Y:S02]  /*faf0*/  IMAD R75, R50, UR59, RZ ;  /* 0x0000003b324b7c24 */ /* 0x000fe4000f8e02ff */
[----:B------:R-:W-:Y:S02]  /*fb00*/  IMAD R74, R49, UR59, RZ ;  /* 0x0000003b314a7c24 */ /* 0x000fe4000f8e02ff */
[----:B------:R-:W-:Y:S02]  /*fb10*/  IMAD R73, R48, UR59, RZ ;  /* 0x0000003b30497c24 */ /* 0x000fe4000f8e02ff */
[----:B------:R-:W-:Y:S02]  /*fb20*/  IMAD R72, R47, UR59, RZ ;  /* 0x0000003b2f487c24 */ /* 0x000fe4000f8e02ff */
[----:B------:R-:W-:-:S02]  /*fb30*/  IMAD R71, R46, UR59, RZ ;  /* 0x0000003b2e477c24 */ /* 0x000fc4000f8e02ff */
[----:B------:R-:W-:Y:S02]  /*fb40*/  IMAD R70, R45, UR59, RZ ;  /* 0x0000003b2d467c24 */ /* 0x000fe4000f8e02ff */
[----:B------:R-:W-:Y:S02]  /*fb50*/  IMAD R69, R44, UR59, RZ ;  /* 0x0000003b2c457c24 */ /* 0x000fe4000f8e02ff */
[----:B------:R-:W-:Y:S02]  /*fb60*/  IMAD R68, R43, UR59, RZ ;  /* 0x0000003b2b447c24 */ /* 0x000fe4000f8e02ff */
[----:B------:R-:W-:-:S03]  /*fb70*/  IMAD R67, R42, UR59, RZ ;  /* 0x0000003b2a437c24 */ /* 0x000fc6000f8e02ff */
[----:B------:R-:W-:Y:S01]  /*fb80*/  STL.64 [R1+0x1800], R68 ;  /* 0x0018004401007387 */ /* 0x000fe20000100a00 */
[----:B------:R-:W-:-:S03]  /*fb90*/  IMAD R66, R41, UR59, RZ ;  /* 0x0000003b29427c24 */ /* 0x000fc6000f8e02ff */
[----:B------:R-:W3:Y:S04]  /*fba0*/  LDL.LU R61, [R1+0x98] ;  /* 0x00009800013d7983 */ /* 0x000ee80000300800 */
[----:B------:R-:W4:Y:S01]  /*fbb0*/  LDL.LU R60, [R1+0x94] ;  /* 0x00009400013c7983 */ /* 0x000f220000300800 */
[----:B------:R-:W-:-:S03]  /*fbc0*/  IMAD R65, R40, UR59, RZ ;  /* 0x0000003b28417c24 */ /* 0x000fc6000f8e02ff */
[----:B------:R-:W-:Y:S01]  /*fbd0*/  STL.64 [R1+0x17f8], R66 ;  /* 0x0017f84201007387 */ /* 0x000fe20000100a00 */
[----:B------:R-:W-:-:S03]  /*fbe0*/  IMAD R64, R39, UR59, RZ ;  /* 0x0000003b27407c24 */ /* 0x000fc6000f8e02ff */
[----:B------:R-:W4:Y:S04]  /*fbf0*/  LDL.LU R59, [R1+0x90] ;  /* 0x00009000013b7983 */ /* 0x000f280000300800 */
[----:B------:R-:W4:Y:S04]  /*fc00*/  LDL.LU R58, [R1+0x8c] ;  /* 0x00008c00013a7983 */ /* 0x000f280000300800 */
[----:B------:R-:W4:Y:S04]  /*fc10*/  LDL.LU R57, [R1+0x88] ;  /* 0x0000880001397983 */ /* 0x000f280000300800 */
[----:B------:R-:W4:Y:S04]  /*fc20*/  LDL.LU R56, [R1+0x84] ;  /* 0x0000840001387983 */ /* 0x000f280000300800 */
[----:B------:R-:W4:Y:S04]  /*fc30*/  LDL.LU R55, [R1+0x80] ;  /* 0x0000800001377983 */ /* 0x000f280000300800 */
[----:B------:R-:W4:Y:S01]  /*fc40*/  LDL.LU R54, [R1+0x7c] ;  /* 0x00007c0001367983 */ /* 0x000f220000300800 */
[----:B------:R-:W-:-:S03]  /*fc50*/  IMAD R63, R38, UR59, RZ ;  /* 0x0000003b263f7c24 */ /* 0x000fc6000f8e02ff */
[----:B------:R1:W-:Y:S04]  /*fc60*/  STL.64 [R1+0x17f0], R64 ;  /* 0x0017f04001007387 */ /* 0x0003e80000100a00 */
[----:B------:R-:W4:Y:S04]  /*fc70*/  LDL.LU R53, [R1+0x78] ;  /* 0x0000780001357983 */ /* 0x000f280000300800 */
        /* <DEDUP_REMOVED lines=14> */
[----:B------:R-:W4:Y:S01]  /*fd60*/  LDL.LU R38, [R1+0x3c] ;  /* 0x00003c0001267983 */ /* 0x000f220000300800 */
[----:B--2---:R-:W-:-:S03]  /*fd70*/  IMAD R62, R37, UR59, RZ ;  /* 0x0000003b253e7c24 */ /* 0x004fc6000f8e02ff */
[----:B------:R-:W2:Y:S04]  /*fd80*/  LDL.LU R37, [R1+0x38] ;  /* 0x0000380001257983 */ /* 0x000ea80000300800 */
[----:B------:R-:W-:Y:S01]  /*fd90*/  STL.64 [R1+0x17e8], R62 ;  /* 0x0017e83e01007387 */ /* 0x000fe20000100a00 */
[----:B---3--:R-:W-:Y:S02]  /*fda0*/  IMAD R61, R61, UR59, RZ ;  /* 0x0000003b3d3d7c24 */ /* 0x008fe4000f8e02ff */
[----:B----4-:R-:W-:Y:S02]  /*fdb0*/  IMAD R60, R60, UR59, RZ ;  /* 0x0000003b3c3c7c24 */ /* 0x010fe4000f8e02ff */
[----:B------:R-:W-:Y:S02]  /*fdc0*/  IMAD R59, R59, UR59, RZ ;  /* 0x0000003b3b3b7c24 */ /* 0x000fe4000f8e02ff */
[----:B------:R-:W-:Y:S01]  /*fdd0*/  IMAD R58, R58, UR59, RZ ;  /* 0x0000003b3a3a7c24 */ /* 0x000fe2000f8e02ff */
[----:B------:R-:W-:Y:S01]  /*fde0*/  STL.64 [R1+0x17e0], R60 ;  /* 0x0017e03c01007387 */ /* 0x000fe20000100a00 */
[----:B------:R-:W-:-:S02]  /*fdf0*/  IMAD R57, R57, UR59, RZ ;  /* 0x0000003b39397c24 */ /* 0x000fc4000f8e02ff */
[----:B------:R-:W-:Y:S01]  /*fe00*/  IMAD R56, R56, UR59, RZ ;  /* 0x0000003b38387c24 */ /* 0x000fe2000f8e02ff */
[----:B------:R-:W-:Y:S01]  /*fe10*/  STL.64 [R1+0x17d8], R58 ;  /* 0x0017d83a01007387 */ /* 0x000fe20000100a00 */
[----:B------:R-:W-:Y:S02]  /*fe20*/  IMAD R55, R55, UR59, RZ ;  /* 0x0000003b37377c24 */ /* 0x000fe4000f8e02ff */
[----:B------:R-:W-:Y:S01]  /*fe30*/  IMAD R54, R54, UR59, RZ ;  /* 0x0000003b36367c24 */ /* 0x000fe2000f8e02ff */
[----:B------:R3:W-:Y:S01]  /*fe40*/  STL.64 [R1+0x17d0], R56 ;  /* 0x0017d03801007387 */ /* 0x0007e20000100a00 */
[----:B------:R-:W-:Y:S02]  /*fe50*/  IMAD R53, R53, UR59, RZ ;  /* 0x0000003b35357c24 */ /* 0x000fe4000f8e02ff */
[----:B------:R-:W-:Y:S01]  /*fe60*/  IMAD R52, R52, UR59, RZ ;  /* 0x0000003b34347c24 */ /* 0x000fe2000f8e02ff */
[----:B------:R-:W-:Y:S04]  /*fe70*/  STL.64 [R1+0x17c0], R54 ;  /* 0x0017c03601007387 */ /* 0x000fe80000100a00 */
[----:B------:R-:W-:Y:S04]  /*fe80*/  STL.64 [R1+0x17c8], R52 ;  /* 0x0017c83401007387 */ /* 0x000fe80000100a00 */
[----:B------:R-:W4:Y:S04]  /*fe90*/  LDL.LU R79, [R1+0x34] ;  /* 0x00003400014f7983 */ /* 0x000f280000300800 */
[----:B------:R-:W4:Y:S04]  /*fea0*/  LDL.LU R127, [R1+0x30] ;  /* 0x00003000017f7983 */ /* 0x000f280000300800 */
[----:B-1----:R-:W2:Y:S04]  /*feb0*/  LDL.LU R64, [R1+0x10] ;  /* 0x0000100001407983 */ /* 0x002ea80000300800 */
        /* <DEDUP_REMOVED lines=9> */
[----:B------:R-:W4:Y:S01]  /*ff50*/  LDL.LU R6, [R1] ;  /* 0x0000000001067983 */ /* 0x000f220000300800 */
[----:B---3--:R-:W-:-:S02]  /*ff60*/  IMAD R56, R210, UR45, RZ ;  /* 0x0000002dd2387c24 */ /* 0x008fc4000f8e02ff */
[----:B------:R-:W-:Y:S01]  /*ff70*/  IMAD R150, R150, UR47, RZ ;  /* 0x0000002f96967c24 */ /* 0x000fe2000f8e02ff */
[----:B------:R-:W-:Y:S01]  /*ff80*/  ULDC UR47, c[0x0][0x240] ;  /* 0x00009000002f7ab9 */ /* 0x000fe20000000800 */
[----:B------:R-:W-:Y:S01]  /*ff90*/  IMAD R162, R162, UR35, RZ ;  /* 0x00000023a2a27c24 */ /* 0x000fe2000f8e02ff */
[----:B------:R-:W-:Y:S01]  /*ffa0*/  ULDC UR35, c[0x0][0x240] ;  /* 0x0000900000237ab9 */ /* 0x000fe20000000800 */
[----:B------:R-:W-:Y:S02]  /*ffb0*/  IMAD R58, R209, UR46, RZ ;  /* 0x0000002ed13a7c24 */ /* 0x000fe4000f8e02ff */
[----:B------:R-:W-:Y:S01]  /*ffc0*/  IMAD R165, R165, UR32, RZ ;  /* 0x00000020a5a57c24 */ /* 0x000fe2000f8e02ff */
[----:B------:R-:W-:Y:S01]  /*ffd0*/  ULDC UR32, c[0x0][0x240] ;  /* 0x0000900000207ab9 */ /* 0x000fe20000000800 */
[----:B------:R-:W-:Y:S01]  /*ffe0*/  IMAD R209, R213, UR42, RZ ;  /* 0x0000002ad5d17c24 */ /* 0x000fe2000f8e02ff */
[----:B------:R-:W-:Y:S01]  /*fff0*/  MOV R213, R56 ;  /* 0x0000003800d57202 */ /* 0x000fe20000000f00 */
[----:B------:R-:W-:Y:S01]  /*10000*/  IMAD R154, R154, UR43, RZ ;  /* 0x0000002b9a9a7c24 */ /* 0x000fe2000f8e02ff */
[----:B------:R-:W-:Y:S01]  /*10010*/  ULDC UR43, c[0x0][0x240] ;  /* 0x00009000002b7ab9 */ /* 0x000fe20000000800 */
[----:B------:R-:W-:Y:S01]  /*10020*/  IMAD R57, R208, UR47, RZ ;  /* 0x0000002fd0397c24 */ /* 0x000fe2000f8e02ff */
[-C--:B------:R-:W-:Y:S01]  /*10030*/  LEA R56, P1, R78, R2.reuse, 0x2 ;  /* 0x000000024e387211 */ /* 0x080fe200078210ff */
[----:B------:R-:W-:Y:S01]  /*10040*/  IMAD R167, R167, UR60, RZ ;  /* 0x0000003ca7a77c24 */ /* 0x000fe2000f8e02ff */
[----:B------:R-:W-:Y:S01]  /*10050*/  STL [R1+0x17b8], R21 ;  /* 0x0017b81501007387 */ /* 0x000fe20000100800 */
[----:B------:R-:W-:Y:S01]  /*10060*/  ULDC UR60, c[0x0][0x240] ;  /* 0x00009000003c7ab9 */ /* 0x000fe20000000800 */
[----:B------:R-:W-:Y:S01]  /*10070*/  LEA R62, P2, R77, R2, 0x2 ;  /* 0x000000024d3e7211 */ /* 0x000fe200078410ff */
[----:B------:R-:W-:Y:S01]  /*10080*/  IMAD R208, R212, UR43, RZ ;  /* 0x0000002bd4d07c24 */ /* 0x000fe2000f8e02ff */
[----:B------:R2:W-:Y:S01]  /*10090*/  STL [R1+0x17b4], R20 ;  /* 0x0017b41401007387 */ /* 0x0005e20000100800 */
[----:B------:R-:W-:Y:S01]  /*100a0*/  IMAD R171, R171, UR28, RZ ;  /* 0x0000001cabab7c24 */ /* 0x000fe2000f8e02ff */
[----:B------:R-:W-:Y:S01]  /*100b0*/  ULDC UR28, c[0x0][0x240] ;  /* 0x00009000001c7ab9 */ /* 0x000fe20000000800 */
[----:B------:R-:W-:Y:S01]  /*100c0*/  IMAD.MOV.U32 R212, RZ, RZ, R57 ;  /* 0x000000ffffd47224 */ /* 0x000fe200078e0039 */
[----:B------:R-:W-:-:S02]  /*100d0*/  LEA.HI.X.SX32 R57, R78, R0, 0x2, P1 ;  /* 0x000000004e397211 */ /* 0x000fc400008f16ff */
[----:B------:R-:W-:Y:S01]  /*100e0*/  LEA.HI.X.SX32 R63, R77, R0, 0x2, P2 ;  /* 0x000000004d3f7211 */ /* 0x000fe200010f16ff */
[----:B--2---:R-:W-:Y:S02]  /*100f0*/  IMAD R20, R64, UR59, RZ ;  /* 0x0000003b40147c24 */ /* 0x004fe4000f8e02ff */
[----:B----4-:R-:W-:-:S04]  /*10100*/  IMAD R60, R65, UR59, RZ ;  /* 0x0000003b413c7c24 */ /* 0x010fc8000f8e02ff */
[----:B------:R-:W-:Y:S01]  /*10110*/  IMAD.MOV.U32 R210, RZ, RZ, R60 ;  /* 0x000000ffffd27224 */ /* 0x000fe200078e003c */
[-C--:B------:R-:W-:Y:S01]  /*10120*/  LEA R60, P4, R75, R2.reuse, 0x2 ;  /* 0x000000024b3c7211 */ /* 0x080fe200078810ff */
[----:B------:R-:W-:Y:S01]  /*10130*/  IMAD R59, R66, UR59, RZ ;  /* 0x0000003b423b7c24 */ /* 0x000fe2000f8e02ff */
[----:B------:R-:W-:Y:S01]  /*10140*/  LEA R66, P5, R74, R2, 0x2 ;  /* 0x000000024a427211 */ /* 0x000fe200078a10ff */
[----:B------:R-:W-:Y:S02]  /*10150*/  IMAD R54, R68, UR59, RZ ;  /* 0x0000003b44367c24 */ /* 0x000fe4000f8e02ff */
[----:B------:R-:W-:Y:S02]  /*10160*/  IMAD R5, R5, UR59, RZ ;  /* 0x0000003b05057c24 */ /* 0x000fe4000f8e02ff */
[----:B------:R-:W-:Y:S02]  /*10170*/  IMAD R4, R4, UR59, RZ ;  /* 0x0000003b04047c24 */ /* 0x000fe4000f8e02ff */
[----:B------:R-:W-:-:S02]  /*10180*/  IMAD R61, R3, UR59, RZ ;  /* 0x0000003b033d7c24 */ /* 0x000fc4000f8e02ff */
[----:B------:R-:W-:Y:S02]  /*10190*/  IMAD R3, R6, UR59, RZ ;  /* 0x0000003b06037c24 */ /* 0x000fe4000f8e02ff */
[----:B------:R-:W-:Y:S02]  /*101a0*/  IMAD R6, R219, UR36, RZ ;  /* 0x00000024db067c24 */ /* 0x000fe4000f8e02ff */
[----:B------:R-:W-:Y:S02]  /*101b0*/  IMAD.MOV.U32 R219, RZ, RZ, R5 ;  /* 0x000000ffffdb7224 */ /* 0x000fe400078e0005 */
[----:B------:R-:W-:Y:S01]  /*101c0*/  IMAD R5, R220, UR35, RZ ;  /* 0x00000023dc057c24 */ /* 0x000fe2000f8e02ff */
[----:B------:R-:W-:Y:S01]  /*101d0*/  MOV R220, R4 ;  /* 0x0000000400dc7202 */ /* 0x000fe20000000f00 */
[----:B------:R-:W-:Y:S01]  /*101e0*/  IMAD R4, R223, UR32, RZ ;  /* 0x00000020df047c24 */ /* 0x000fe2000f8e02ff */
[----:B------:R-:W-:Y:S01]  /*101f0*/  LEA R68, P3, R76, R2, 0x2 ;  /* 0x000000024c447211 */ /* 0x000fe200078610ff */
[----:B------:R-:W-:-:S02]  /*10200*/  IMAD.MOV.U32 R223, RZ, RZ, R61 ;  /* 0x000000ffffdf7224 */ /* 0x000fc400078e003d */
[----:B------:R-:W-:Y:S02]  /*10210*/  IMAD R61, R225, UR60, RZ ;  /* 0x0000003ce13d7c24 */ /* 0x000fe4000f8e02ff */
[----:B------:R-:W-:Y:S01]  /*10220*/  IMAD R55, R69, UR59, RZ ;  /* 0x0000003b45377c24 */ /* 0x000fe2000f8e02ff */
[-C--:B------:R-:W-:Y:S01]  /*10230*/  LEA.HI.X.SX32 R69, R76, R0.reuse, 0x2, P3 ;  /* 0x000000004c457211 */ /* 0x080fe200018f16ff */
[----:B------:R-:W-:Y:S02]  /*10240*/  IMAD.MOV.U32 R225, RZ, RZ, R3 ;  /* 0x000000ffffe17224 */ /* 0x000fe400078e0003 */
[----:B------:R-:W-:Y:S01]  /*10250*/  IMAD R3, R229, UR28, RZ ;  /* 0x0000001ce5037c24 */ /* 0x000fe2000f8e02ff */
[----:B------:R-:W-:Y:S01]  /*10260*/  STL [R1+0x10], R20 ;  /* 0x0000101401007387 */ /* 0x000fe20000100800 */
[----:B------:R-:W-:Y:S01]  /*10270*/  IMAD.MOV.U32 R229, RZ, RZ, R61 ;  /* 0x000000ffffe57224 */ /* 0x000fe200078e003d */
[-C--:B------:R-:W-:Y:S01]  /*10280*/  LEA.HI.X.SX32 R61, R75, R0.reuse, 0x2, P4 ;  /* 0x000000004b3d7211 */ /* 0x080fe200020f16ff */
[----:B------:R-:W-:Y:S01]  /*10290*/  IMAD R52, R67, UR59, RZ ;  /* 0x0000003b43347c24 */ /* 0x000fe2000f8e02ff */
[----:B------:R-:W-:Y:S01]  /*102a0*/  STL.64 [R1+0x858], R56 ;  /* 0x0008583801007387 */ /* 0x000fe20000100a00 */
[----:B------:R-:W-:-:S03]  /*102b0*/  LEA.HI.X.SX32 R67, R74, R0, 0x2, P5 ;  /* 0x000000004a437211 */ /* 0x000fc600028f16ff */
[----:B------:R-:W-:Y:S04]  /*102c0*/  STL.64 [R1+0x260], R62 ;  /* 0x0002603e01007387 */ /* 0x000fe80000100a00 */
[----:B------:R1:W-:Y:S04]  /*102d0*/  STL.64 [R1+0x258], R68 ;  /* 0x0002584401007387 */ /* 0x0003e80000100a00 */
[----:B-1----:R-:W2:Y:S04]  /*102e0*/  LDL.LU.64 R68, [R1+0x1800] ;  /* 0x0018000001447983 */ /* 0x002ea80000300a00 */
[----:B------:R-:W-:Y:S04]  /*102f0*/  STL.64 [R1+0x250], R60 ;  /* 0x0002503c01007387 */ /* 0x000fe80000100a00 */
[----:B------:R1:W-:Y:S04]  /*10300*/  STL.64 [R1+0x248], R66 ;  /* 0x0002484201007387 */ /* 0x0003e80000100a00 */
[----:B-1----:R-:W3:Y:S01]  /*10310*/  LDL.LU.64 R66, [R1+0x17f8] ;  /* 0x0017f80001427983 */ /* 0x002ee20000300a00 */
[----:B------:R-:W-:Y:S01]  /*10320*/  IMAD R159, R159, UR38, RZ ;  /* 0x000000269f9f7c24 */ /* 0x000fe2000f8e02ff */
[----:B------:R-:W-:Y:S01]  /*10330*/  ULDC UR38, c[0x0][0x240] ;  /* 0x0000900000267ab9 */ /* 0x000fe20000000800 */
[----:B------:R-:W-:Y:S01]  /*10340*/  IMAD R160, R160, UR37, RZ ;  /* 0x00000025a0a07c24 */ /* 0x000fe2000f8e02ff */
[----:B------:R-:W-:Y:S01]  /*10350*/  ULDC UR37, c[0x0][0x240] ;  /* 0x0000900000257ab9 */ /* 0x000fe20000000800 */
[----:B------:R-:W-:-:S02]  /*10360*/  IMAD R20, R217, UR38, RZ ;  /* 0x00000026d9147c24 */ /* 0x000fc4000f8e02ff */
[----:B------:R-:W-:Y:S02]  /*10370*/  IMAD R217, R218, UR37, RZ ;  /* 0x00000025dad97c24 */ /* 0x000fe4000f8e02ff */
[----:B------:R-:W-:Y:S01]  /*10380*/  IMAD R157, R157, UR40, RZ ;  /* 0x000000289d9d7c24 */ /* 0x000fe2000f8e02ff */
[----:B------:R-:W-:Y:S01]  /*10390*/  ULDC UR40, c[0x0][0x240] ;  /* 0x0000900000287ab9 */ /* 0x000fe20000000800 */
[----:B------:R-:W-:Y:S01]  /*103a0*/  IMAD.MOV.U32 R218, RZ, RZ, R58 ;  /* 0x000000ffffda7224 */ /* 0x000fe200078e003a */
[-C--:B------:R-:W-:Y:S01]  /*103b0*/  LEA R58, P6, R73, R2.reuse, 0x2 ;  /* 0x00000002493a7211 */ /* 0x080fe200078c10ff */
[----:B------:R-:W-:Y:S01]  /*103c0*/  IMAD R21, R215, UR40, RZ ;  /* 0x00000028d7157c24 */ /* 0x000fe2000f8e02ff */
[C---:B------:R-:W-:Y:S01]  /*103d0*/  LEA R64, P0, R72.reuse, R2, 0x2 ;  /* 0x0000000248407211 */ /* 0x040fe200078010ff */
[----:B------:R-:W-:Y:S01]  /*103e0*/  IMAD.MOV.U32 R215, RZ, RZ, R59 ;  /* 0x000000ffffd77224 */ /* 0x000fe200078e003b */
[-C--:B------:R-:W-:Y:S02]  /*103f0*/  LEA.HI.X.SX32 R59, R73, R0.reuse, 0x2, P6 ;  /* 0x00000000493b7211 */ /* 0x080fe400030f16ff */
[----:B------:R-:W-:Y:S01]  /*10400*/  LEA.HI.X.SX32 R65, R72, R0, 0x2, P0 ;  /* 0x0000000048417211 */ /* 0x000fe200000f16ff */
[----:B------:R-:W-:Y:S01]  /*10410*/  IMAD.MOV.U32 R76, RZ, RZ, R225 ;  /* 0x000000ffff4c7224 */ /* 0x000fe200078e00e1 */
[CC--:B------:R-:W-:Y:S01]  /*10420*/  LEA R56, P1, R71.reuse, R2.reuse, 0x2 ;  /* 0x0000000247387211 */ /* 0x0c0fe200078210ff */
[----:B------:R-:W-:Y:S01]  /*10430*/  IMAD.MOV.U32 R225, RZ, RZ, R219 ;  /* 0x000000ffffe17224 */ /* 0x000fe200078e00db */
[----:B------:R-:W-:Y:S01]  /*10440*/  LEA R62, P2, R70, R2, 0x2 ;  /* 0x00000002463e7211 */ /* 0x000fe200078410ff */
[----:B------:R-:W-:Y:S01]  /*10450*/  STL.64 [R1+0x240], R58 ;  /* 0x0002403a01007387 */ /* 0x000fe20000100a00 */
[----:B------:R-:W-:Y:S01]  /*10460*/  IMAD.MOV.U32 R219, RZ, RZ, R52 ;  /* 0x000000ffffdb7224 */ /* 0x000fe200078e0034 */
[----:B------:R-:W-:-:S02]  /*10470*/  LEA.HI.X.SX32 R57, R71, R0, 0x2, P1 ;  /* 0x0000000047397211 */ /* 0x000fc400008f16ff */
[----:B------:R1:W-:Y:S01]  /*10480*/  STL.64 [R1+0x238], R64 ;  /* 0x0002384001007387 */ /* 0x0003e20000100a00 */
[----:B------:R-:W-:-:S03]  /*10490*/  LEA.HI.X.SX32 R63, R70, R0, 0x2, P2 ;  /* 0x00000000463f7211 */ /* 0x000fc600010f16ff */
[----:B-1----:R-:W4:Y:S01]  /*104a0*/  LDL.LU.64 R64, [R1+0x17f0] ;  /* 0x0017f00001407983 */ /* 0x002f220000300a00 */
[----:B---3--:R-:W-:-:S05]  /*104b0*/  LEA R52, P5, R67, R2, 0x2 ;  /* 0x0000000243347211 */ /* 0x008fca00078a10ff */
[----:B------:R-:W-:Y:S04]  /*104c0*/  STL [R1+0x210], R52 ;  /* 0x0002103401007387 */ /* 0x000fe80000100800 */
[----:B------:R-:W-:Y:S04]  /*104d0*/  STL.64 [R1+0x230], R56 ;  /* 0x0002303801007387 */ /* 0x000fe80000100a00 */
[----:B------:R1:W-:Y:S04]  /*104e0*/  STL.64 [R1+0x228], R62 ;  /* 0x0002283e01007387 */ /* 0x0003e80000100a00 */
[----:B-1----:R-:W3:Y:S01]  /*104f0*/  LDL.LU.64 R62, [R1+0x17e8] ;  /* 0x0017e800013e7983 */ /* 0x002ee20000300a00 */
[----:B------:R-:W-:-:S02]  /*10500*/  IMAD.MOV.U32 R78, RZ, RZ, R220 ;  /* 0x000000ffff4e7224 */ /* 0x000fc400078e00dc */
[----:B------:R-:W-:Y:S01]  /*10510*/  IMAD.MOV.U32 R220, RZ, RZ, R54 ;  /* 0x000000ffffdc7224 */ /* 0x000fe200078e0036 */
[CC--:B--2---:R-:W-:Y:S01]  /*10520*/  LEA R54, P3, R69.reuse, R2.reuse, 0x2 ;  /* 0x0000000245367211 */ /* 0x0c4fe200078610ff */
[----:B------:R-:W-:Y:S01]  /*10530*/  IMAD.MOV.U32 R77, RZ, RZ, R223 ;  /* 0x000000ffff4d7224 */ /* 0x000fe200078e00df */
[-C--:B------:R-:W-:Y:S01]  /*10540*/  LEA R60, P4, R68, R2.reuse, 0x2 ;  /* 0x00000002443c7211 */ /* 0x080fe200078810ff */
[----:B------:R-:W-:Y:S01]  /*10550*/  IMAD.MOV.U32 R223, RZ, RZ, R55 ;  /* 0x000000ffffdf7224 */ /* 0x000fe200078e0037 */
[----:B------:R-:W-:Y:S02]  /*10560*/  LEA R58, P6, R66, R2, 0x2 ;  /* 0x00000002423a7211 */ /* 0x000fe400078c10ff */
[-C--:B------:R-:W-:Y:S01]  /*10570*/  LEA.HI.X.SX32 R55, R69, R0.reuse, 0x2, P3 ;  /* 0x0000000045377211 */ /* 0x080fe200018f16ff */
[----:B------:R-:W-:Y:S01]  /*10580*/  IMAD.MOV.U32 R69, RZ, RZ, R73 ;  /* 0x000000ffff457224 */ /* 0x000fe200078e0049 */
[----:B------:R-:W-:Y:S02]  /*10590*/  LEA.HI.X.SX32 R61, R68, R0, 0x2, P4 ;  /* 0x00000000443d7211 */ /* 0x000fe400020f16ff */
[-C--:B----4-:R-:W-:Y:S01]  /*105a0*/  LEA R72, P0, R65, R2.reuse, 0x2 ;  /* 0x0000000241487211 */ /* 0x090fe200078010ff */
[----:B------:R-:W-:Y:S01]  /*105b0*/  IMAD.MOV.U32 R71, RZ, RZ, R53 ;  /* 0x000000ffff477224 */ /* 0x000fe200078e0035 */
[----:B------:R-:W-:-:S02]  /*105c0*/  LEA R56, P1, R64, R2, 0x2 ;  /* 0x0000000240387211 */ /* 0x000fc400078210ff */
[-C--:B------:R-:W-:Y:S01]  /*105d0*/  LEA.HI.X.SX32 R71, R67, R0.reuse, 0x2, P5 ;  /* 0x0000000043477211 */ /* 0x080fe200028f16ff */
[----:B------:R-:W-:Y:S01]  /*105e0*/  STL [R1+0x200], R72 ;  /* 0x0002004801007387 */ /* 0x000fe20000100800 */
[----:B------:R-:W-:Y:S01]  /*105f0*/  LEA.HI.X.SX32 R59, R66, R0, 0x2, P6 ;  /* 0x00000000423b7211 */ /* 0x000fe200030f16ff */
[----:B------:R-:W-:Y:S01]  /*10600*/  IMAD.MOV.U32 R67, RZ, RZ, R69 ;  /* 0x000000ffff437224 */ /* 0x000fe200078e0045 */
[----:B------:R-:W-:Y:S01]  /*10610*/  MOV R70, R52 ;  /* 0x0000003400467202 */ /* 0x000fe20000000f00 */
[----:B------:R-:W-:Y:S01]  /*10620*/  STL.64 [R1+0x220], R54 ;  /* 0x0002203601007387 */ /* 0x000fe20000100a00 */
[-C--:B------:R-:W-:Y:S02]  /*10630*/  LEA.HI.X.SX32 R67, R65, R0.reuse, 0x2, P0 ;  /* 0x0000000041437211 */ /* 0x080fe400000f16ff */
[----:B------:R-:W-:Y:S01]  /*10640*/  LEA.HI.X.SX32 R57, R64, R0, 0x2, P1 ;  /* 0x0000000040397211 */ /* 0x000fe200008f16ff */
[----:B------:R1:W-:Y:S04]  /*10650*/  STL.64 [R1+0x218], R60 ;  /* 0x0002183c01007387 */ /* 0x0003e80000100a00 */
[----:B-1----:R-:W2:Y:S04]  /*10660*/  LDL.LU.64 R60, [R1+0x17e0] ;  /* 0x0017e000013c7983 */ /* 0x002ea80000300a00 */
[----:B------:R-:W-:Y:S04]  /*10670*/  STL [R1+0x214], R71 ;  /* 0x0002144701007387 */ /* 0x000fe80000100800 */
[----:B------:R1:W-:Y:S04]  /*10680*/  STL.64 [R1+0x208], R58 ;  /* 0x0002083a01007387 */ /* 0x0003e80000100a00 */
[----:B-1----:R-:W4:Y:S04]  /*10690*/  LDL.LU.64 R58, [R1+0x17d8] ;  /* 0x0017d800013a7983 */ /* 0x002f280000300a00 */
[----:B------:R-:W-:Y:S04]  /*106a0*/  STL [R1+0x204], R67 ;  /* 0x0002044301007387 */ /* 0x000fe80000100800 */
[----:B------:R1:W-:Y:S04]  /*106b0*/  STL.64 [R1+0x1f8], R56 ;  /* 0x0001f83801007387 */ /* 0x0003e80000100a00 */
[----:B-1----:R-:W4:Y:S01]  /*106c0*/  LDL.LU.64 R56, [R1+0x17d0] ;  /* 0x0017d00001387983 */ /* 0x002f220000300a00 */
[----:B---3--:R-:W-:-:S02]  /*106d0*/  LEA R52, P2, R63, R2, 0x2 ;  /* 0x000000023f347211 */ /* 0x008fc400078410ff */
[C---:B------:R-:W-:Y:S02]  /*106e0*/  LEA R54, P3, R62.reuse, R2, 0x2 ;  /* 0x000000023e367211 */ /* 0x040fe400078610ff */
[-C--:B------:R-:W-:Y:S02]  /*106f0*/  LEA.HI.X.SX32 R53, R63, R0.reuse, 0x2, P2 ;  /* 0x000000003f357211 */ /* 0x080fe400010f16ff */
[----:B------:R-:W-:-:S03]  /*10700*/  LEA.HI.X.SX32 R55, R62, R0, 0x2, P3 ;  /* 0x000000003e377211 */ /* 0x000fc600018f16ff */
[----:B------:R1:W-:Y:S04]  /*10710*/  STL.64 [R1+0x1f0], R52 ;  /* 0x0001f03401007387 */ /* 0x0003e80000100a00 */
[----:B-1----:R-:W3:Y:S04]  /*10720*/  LDL.LU.64 R52, [R1+0x17c8] ;  /* 0x0017c80001347983 */ /* 0x002ee80000300a00 */
[----:B------:R1:W-:Y:S04]  /*10730*/  STL.64 [R1+0x1e8], R54 ;  /* 0x0001e83601007387 */ /* 0x0003e80000100a00 */
[----:B-1----:R-:W3:Y:S01]  /*10740*/  LDL.LU.64 R54, [R1+0x17c0] ;  /* 0x0017c00001367983 */ /* 0x002ee20000300a00 */
[----:B------:R-:W-:Y:S01]  /*10750*/  IMAD.MOV.U32 R68, RZ, RZ, R72 ;  /* 0x000000ffff447224 */ /* 0x000fe200078e0048 */
[----:B--2---:R-:W-:-:S02]  /*10760*/  LEA R72, P4, R61, R2, 0x2 ;  /* 0x000000023d487211 */ /* 0x004fc400078810ff */
[C---:B------:R-:W-:Y:S01]  /*10770*/  LEA R70, P5, R60.reuse, R2, 0x2 ;  /* 0x000000023c467211 */ /* 0x040fe200078a10ff */
[----:B------:R-:W-:Y:S01]  /*10780*/  IMAD.MOV.U32 R66, RZ, RZ, R68 ;  /* 0x000000ffff427224 */ /* 0x000fe200078e0044 */
[-C--:B------:R-:W-:Y:S02]  /*10790*/  LEA.HI.X.SX32 R73, R61, R0.reuse, 0x2, P4 ;  /* 0x000000003d497211 */ /* 0x080fe400020f16ff */
[----:B------:R-:W-:Y:S01]  /*107a0*/  LEA.HI.X.SX32 R71, R60, R0, 0x2, P5 ;  /* 0x000000003c477211 */ /* 0x000fe200028f16ff */
[----:B------:R-:W-:Y:S02]  /*107b0*/  IMAD R51, R51, UR59, RZ ;  /* 0x0000003b33337c24 */ /* 0x000fe4000f8e02ff */
[----:B------:R-:W-:Y:S02]  /*107c0*/  IMAD R50, R50, UR59, RZ ;  /* 0x0000003b32327c24 */ /* 0x000fe4000f8e02ff */
[----:B------:R-:W-:Y:S01]  /*107d0*/  IMAD R49, R49, UR59, RZ ;  /* 0x0000003b31317c24 */ /* 0x000fe2000f8e02ff */
[----:B----4-:R-:W-:-:S02]  /*107e0*/  LEA R68, P6, R59, R2, 0x2 ;  /* 0x000000023b447211 */ /* 0x010fc400078c10ff */
[C---:B------:R-:W-:Y:S02]  /*107f0*/  LEA R66, P0, R58.reuse, R2, 0x2 ;  /* 0x000000023a427211 */ /* 0x040fe400078010ff */
[-C--:B------:R-:W-:Y:S02]  /*10800*/  LEA.HI.X.SX32 R69, R59, R0.reuse, 0x2, P6 ;  /* 0x000000003b457211 */ /* 0x080fe400030f16ff */
[----:B------:R-:W-:Y:S01]  /*10810*/  LEA.HI.X.SX32 R67, R58, R0, 0x2, P0 ;  /* 0x000000003a437211 */ /* 0x000fe200000f16ff */
[----:B------:R-:W-:Y:S02]  /*10820*/  IMAD R48, R48, UR59, RZ ;  /* 0x0000003b30307c24 */ /* 0x000fe4000f8e02ff */
[----:B------:R-:W-:Y:S02]  /*10830*/  IMAD.MOV.U32 R63, RZ, RZ, R75 ;  /* 0x000000ffff3f7224 */ /* 0x000fe400078e004b */
[----:B------:R-:W-:Y:S01]  /*10840*/  IMAD R47, R47, UR59, RZ ;  /* 0x0000003b2f2f7c24 */ /* 0x000fe2000f8e02ff */
[----:B------:R-:W-:-:S02]  /*10850*/  LEA R74, P2, R56, R2, 0x2 ;  /* 0x00000002384a7211 */ /* 0x000fc400078410ff */
[----:B------:R-:W-:-:S03]  /*10860*/  LEA R64, P1, R57, R2, 0x2 ;  /* 0x0000000239407211 */ /* 0x000fc600078210ff */
[----:B------:R-:W-:Y:S01]  /*10870*/  STL [R1+0x1b8], R74 ;  /* 0x0001b84a01007387 */ /* 0x000fe20000100800 */
[----:B------:R-:W-:Y:S01]  /*10880*/  IMAD.MOV.U32 R62, RZ, RZ, R74 ;  /* 0x000000ffff3e7224 */ /* 0x000fe200078e004a */
[-C--:B------:R-:W-:Y:S02]  /*10890*/  LEA.HI.X.SX32 R65, R57, R0.reuse, 0x2, P1 ;  /* 0x0000000039417211 */ /* 0x080fe400008f16ff */
[----:B------:R-:W-:Y:S01]  /*108a0*/  STL.64 [R1+0x1e0], R72 ;  /* 0x0001e04801007387 */ /* 0x000fe20000100a00 */
[----:B------:R-:W-:-:S03]  /*108b0*/  LEA.HI.X.SX32 R63, R56, R0, 0x2, P2 ;  /* 0x00000000383f7211 */ /* 0x000fc600010f16ff */
[----:B------:R-:W-:Y:S01]  /*108c0*/  STL.64 [R1+0x1d8], R70 ;  /* 0x0001d84601007387 */ /* 0x000fe20000100a00 */
[----:B------:R-:W-:-:S03]  /*108d0*/  IMAD R46, R46, UR59, RZ ;  /* 0x0000003b2e2e7c24 */ /* 0x000fc6000f8e02ff */
[----:B------:R-:W-:Y:S01]  /*108e0*/  STL.64 [R1+0x1d0], R68 ;  /* 0x0001d04401007387 */ /* 0x000fe20000100a00 */
[----:B------:R-:W-:-:S03]  /*108f0*/  IMAD R45, R45, UR59, RZ ;  /* 0x0000003b2d2d7c24 */ /* 0x000fc6000f8e02ff */
[----:B------:R1:W-:Y:S01]  /*10900*/  STL.64 [R1+0x1c8], R66 ;  /* 0x0001c84201007387 */ /* 0x0003e20000100a00 */
[----:B------:R-:W-:Y:S01]  /*10910*/  IMAD R44, R44, UR59, RZ ;  /* 0x0000003b2c2c7c24 */ /* 0x000fe2000f8e02ff */
[----:B------:R-:W-:Y:S02]  /*10920*/  LEA R62, P2, R49, R2, 0x2 ;  /* 0x00000002313e7211 */ /* 0x000fe400078410ff */
[----:B------:R2:W-:Y:S01]  /*10930*/  STL.64 [R1+0x1c0], R64 ;  /* 0x0001c04001007387 */ /* 0x0005e20000100a00 */
[----:B------:R-:W-:-:S03]  /*10940*/  IMAD R43, R43, UR59, RZ ;  /* 0x0000003b2b2b7c24 */ /* 0x000fc6000f8e02ff */
[----:B------:R4:W-:Y:S01]  /*10950*/  STL [R1+0x1bc], R63 ;  /* 0x0001bc3f01007387 */ /* 0x0009e20000100800 */
[CC--:B-1----:R-:W-:Y:S02]  /*10960*/  LEA R66, P0, R51.reuse, R2.reuse, 0x2 ;  /* 0x0000000233427211 */ /* 0x0c2fe400078010ff */
[C---:B--2---:R-:W-:Y:S02]  /*10970*/  LEA R64, P1, R50.reuse, R2, 0x2 ;  /* 0x0000000232407211 */ /* 0x044fe400078210ff */
[-C--:B------:R-:W-:Y:S02]  /*10980*/  LEA.HI.X.SX32 R67, R51, R0.reuse, 0x2, P0 ;  /* 0x0000000033437211 */ /* 0x080fe400000f16ff */
[-C--:B------:R-:W-:Y:S01]  /*10990*/  LEA.HI.X.SX32 R65, R50, R0.reuse, 0x2, P1 ;  /* 0x0000000032417211 */ /* 0x080fe200008f16ff */
[----:B------:R-:W-:Y:S01]  /*109a0*/  IMAD R42, R42, UR59, RZ ;  /* 0x0000003b2a2a7c24 */ /* 0x000fe2000f8e02ff */
[----:B----4-:R-:W-:Y:S01]  /*109b0*/  LEA.HI.X.SX32 R63, R49, R0, 0x2, P2 ;  /* 0x00000000313f7211 */ /* 0x010fe200010f16ff */
[----:B------:R-:W-:Y:S01]  /*109c0*/  IMAD R41, R41, UR59, RZ ;  /* 0x0000003b29297c24 */ /* 0x000fe2000f8e02ff */
[----:B------:R-:W-:Y:S01]  /*109d0*/  LEA R50, P1, R43, R2, 0x2 ;  /* 0x000000022b327211 */ /* 0x000fe200078210ff */
[----:B------:R-:W-:-:S02]  /*109e0*/  IMAD R40, R40, UR59, RZ ;  /* 0x0000003b28287c24 */ /* 0x000fc4000f8e02ff */
[----:B------:R-:W-:Y:S01]  /*109f0*/  IMAD R39, R39, UR59, RZ ;  /* 0x0000003b27277c24 */ /* 0x000fe2000f8e02ff */
[----:B------:R-:W-:Y:S01]  /*10a00*/  LEA.HI.X.SX32 R51, R43, R0, 0x2, P1 ;  /* 0x000000002b337211 */ /* 0x000fe200008f16ff */
[----:B------:R-:W-:Y:S02]  /*10a10*/  IMAD R38, R38, UR59, RZ ;  /* 0x0000003b26267c24 */ /* 0x000fe4000f8e02ff */
[----:B------:R-:W-:Y:S01]  /*10a20*/  IMAD R37, R37, UR59, RZ ;  /* 0x0000003b25257c24 */ /* 0x000fe2000f8e02ff */
[CC--:B---3--:R-:W-:Y:S02]  /*10a30*/  LEA R70, P5, R53.reuse, R2.reuse, 0x2 ;  /* 0x0000000235467211 */ /* 0x0c8fe400078a10ff */
[C---:B------:R-:W-:Y:S02]  /*10a40*/  LEA R68, P6, R52.reuse, R2, 0x2 ;  /* 0x0000000234447211 */ /* 0x040fe400078c10ff */
[-C--:B------:R-:W-:Y:S02]  /*10a50*/  LEA.HI.X.SX32 R71, R53, R0.reuse, 0x2, P5 ;  /* 0x0000000035477211 */ /* 0x080fe400028f16ff */
[----:B------:R-:W-:-:S02]  /*10a60*/  LEA.HI.X.SX32 R69, R52, R0, 0x2, P6 ;  /* 0x0000000034457211 */ /* 0x000fc400030f16ff */
[CC--:B------:R-:W-:Y:S02]  /*10a70*/  LEA R74, P3, R55.reuse, R2.reuse, 0x2 ;  /* 0x00000002374a7211 */ /* 0x0c0fe400078610ff */
[C---:B------:R-:W-:Y:S02]  /*10a80*/  LEA R72, P4, R54.reuse, R2, 0x2 ;  /* 0x0000000236487211 */ /* 0x040fe400078810ff */
[-C--:B------:R-:W-:Y:S02]  /*10a90*/  LEA.HI.X.SX32 R75, R55, R0.reuse, 0x2, P3 ;  /* 0x00000000374b7211 */ /* 0x080fe400018f16ff */
[----:B------:R-:W-:Y:S02]  /*10aa0*/  LEA.HI.X.SX32 R73, R54, R0, 0x2, P4 ;  /* 0x0000000036497211 */ /* 0x000fe400020f16ff */
[-C--:B------:R-:W-:Y:S01]  /*10ab0*/  LEA R60, P3, R48, R2.reuse, 0x2 ;  /* 0x00000002303c7211 */ /* 0x080fe200078610ff */
[----:B------:R-:W-:Y:S01]  /*10ac0*/  STL.64 [R1+0x1b0], R74 ;  /* 0x0001b04a01007387 */ /* 0x000fe20000100a00 */
[----:B------:R-:W-:-:S02]  /*10ad0*/  LEA R58, P4, R47, R2, 0x2 ;  /* 0x000000022f3a7211 */ /* 0x000fc400078810ff */
[-C--:B------:R-:W-:Y:S01]  /*10ae0*/  LEA R56, P5, R46, R2.reuse, 0x2 ;  /* 0x000000022e387211 */ /* 0x080fe200078a10ff */
[----:B------:R-:W-:Y:S01]  /*10af0*/  STL.64 [R1+0x1a8], R72 ;  /* 0x0001a84801007387 */ /* 0x000fe20000100a00 */
[-C--:B------:R-:W-:Y:S02]  /*10b00*/  LEA R54, P6, R45, R2.reuse, 0x2 ;  /* 0x000000022d367211 */ /* 0x080fe400078c10ff */
[----:B------:R-:W-:Y:S01]  /*10b10*/  LEA R52, P0, R44, R2, 0x2 ;  /* 0x000000022c347211 */ /* 0x000fe200078010ff */
[----:B------:R-:W-:Y:S01]  /*10b20*/  STL.64 [R1+0x1a0], R70 ;  /* 0x0001a04601007387 */ /* 0x000fe20000100a00 */
[-C--:B------:R-:W-:Y:S02]  /*10b30*/  LEA.HI.X.SX32 R61, R48, R0.reuse, 0x2, P3 ;  /* 0x00000000303d7211 */ /* 0x080fe400018f16ff */
[-C--:B------:R-:W-:Y:S01]  /*10b40*/  LEA.HI.X.SX32 R59, R47, R0.reuse, 0x2, P4 ;  /* 0x000000002f3b7211 */ /* 0x080fe200020f16ff */
[----:B------:R-:W-:Y:S01]  /*10b50*/  STL.64 [R1+0x198], R68 ;  /* 0x0001984401007387 */ /* 0x000fe20000100a00 */
[----:B------:R-:W-:-:S02]  /*10b60*/  LEA.HI.X.SX32 R57, R46, R0, 0x2, P5 ;  /* 0x000000002e397211 */ /* 0x000fc400028f16ff */
[-C--:B------:R-:W-:Y:S01]  /*10b70*/  LEA.HI.X.SX32 R55, R45, R0.reuse, 0x2, P6 ;  /* 0x000000002d377211 */ /* 0x080fe200030f16ff */
[----:B------:R-:W-:Y:S01]  /*10b80*/  STL.64 [R1+0x190], R66 ;  /* 0x0001904201007387 */ /* 0x000fe20000100a00 */
[----:B------:R-:W-:-:S03]  /*10b90*/  LEA.HI.X.SX32 R53, R44, R0, 0x2, P0 ;  /* 0x000000002c357211 */ /* 0x000fc600000f16ff */
[----:B------:R-:W-:Y:S04]  /*10ba0*/  STL.64 [R1+0x188], R64 ;  /* 0x0001884001007387 */ /* 0x000fe80000100a00 */
[----:B------:R1:W-:Y:S04]  /*10bb0*/  STL.64 [R1+0x180], R62 ;  /* 0x0001803e01007387 */ /* 0x0003e80000100a00 */
[----:B------:R2:W-:Y:S04]  /*10bc0*/  STL.64 [R1+0x178], R60 ;  /* 0x0001783c01007387 */ /* 0x0005e80000100a00 */
[----:B------:R3:W-:Y:S01]  /*10bd0*/  STL.64 [R1+0x170], R58 ;  /* 0x0001703a01007387 */ /* 0x0007e20000100a00 */
[----:B-1----:R-:W-:-:S03]  /*10be0*/  LEA R62, P2, R42, R2, 0x2 ;  /* 0x000000022a3e7211 */ /* 0x002fc600078410ff */
[----:B------:R1:W-:Y:S01]  /*10bf0*/  STL.64 [R1+0x168], R56 ;  /* 0x0001683801007387 */ /* 0x0003e20000100a00 */
[----:B--2---:R-:W-:-:S03]  /*10c00*/  LEA R60, P3, R41, R2, 0x2 ;  /* 0x00000002293c7211 */ /* 0x004fc600078610ff */
[----:B------:R2:W-:Y:S01]  /*10c10*/  STL.64 [R1+0x160], R54 ;  /* 0x0001603601007387 */ /* 0x0005e20000100a00 */
[----:B------:R-:W-:Y:S02]  /*10c20*/  LEA.HI.X.SX32 R63, R42, R0, 0x2, P2 ;  /* 0x000000002a3f7211 */ /* 0x000fe400010f16ff */
[C---:B---3--:R-:W-:Y:S01]  /*10c30*/  LEA R58, P4, R40.reuse, R2, 0x2 ;  /* 0x00000002283a7211 */ /* 0x048fe200078810ff */
[----:B------:R3:W-:Y:S01]  /*10c40*/  STL.64 [R1+0x158], R52 ;  /* 0x0001583401007387 */ /* 0x0007e20000100a00 */
[----:B------:R-:W-:Y:S02]  /*10c50*/  LEA.HI.X.SX32 R61, R41, R0, 0x2, P3 ;  /* 0x00000000293d7211 */ /* 0x000fe400018f16ff */
[----:B-1----:R-:W-:Y:S01]  /*10c60*/  LEA R56, P5, R39, R2, 0x2 ;  /* 0x0000000227387211 */ /* 0x002fe200078a10ff */
[----:B------:R1:W-:Y:S01]  /*10c70*/  STL.64 [R1+0x150], R50 ;  /* 0x0001503201007387 */ /* 0x0003e20000100a00 */
[----:B------:R-:W-:Y:S02]  /*10c80*/  LEA.HI.X.SX32 R59, R40, R0, 0x2, P4 ;  /* 0x00000000283b7211 */ /* 0x000fe400020f16ff */
[----:B--2---:R-:W-:-:S02]  /*10c90*/  LEA R54, P6, R38, R2, 0x2 ;  /* 0x0000000226367211 */ /* 0x004fc400078c10ff */
[-C--:B------:R-:W-:Y:S02]  /*10ca0*/  LEA R48, P2, R35, R2.reuse, 0x2 ;  /* 0x0000000223307211 */ /* 0x080fe400078410ff */
[----:B---3--:R-:W-:Y:S02]  /*10cb0*/  LEA R52, P0, R37, R2, 0x2 ;  /* 0x0000000225347211 */ /* 0x008fe400078010ff */
[----:B------:R-:W-:Y:S02]  /*10cc0*/  LEA.HI.X.SX32 R57, R39, R0, 0x2, P5 ;  /* 0x0000000027397211 */ /* 0x000fe400028f16ff */
[-C--:B-1----:R-:W-:Y:S01]  /*10cd0*/  LEA R50, P1, R36, R2.reuse, 0x2 ;  /* 0x0000000224327211 */ /* 0x082fe200078210ff */
[----:B------:R-:W-:Y:S01]  /*10ce0*/  STL.64 [R1+0x148], R62 ;  /* 0x0001483e01007387 */ /* 0x000fe20000100a00 */
[----:B------:R-:W-:Y:S02]  /*10cf0*/  LEA R46, P3, R34, R2, 0x2 ;  /* 0x00000002222e7211 */ /* 0x000fe400078610ff */
[----:B------:R-:W-:Y:S01]  /*10d00*/  LEA.HI.X.SX32 R55, R38, R0, 0x2, P6 ;  /* 0x0000000026377211 */ /* 0x000fe200030f16ff */
[----:B------:R1:W-:Y:S01]  /*10d10*/  STL.64 [R1+0x140], R60 ;  /* 0x0001403c01007387 */ /* 0x0003e20000100a00 */
[----:B------:R-:W-:-:S02]  /*10d20*/  LEA R44, P4, R33, R2, 0x2 ;  /* 0x00000002212c7211 */ /* 0x000fc400078810ff */
[----:B------:R-:W-:Y:S01]  /*10d30*/  LEA.HI.X.SX32 R53, R37, R0, 0x2, P0 ;  /* 0x0000000025357211 */ /* 0x000fe200000f16ff */
[----:B------:R2:W-:Y:S01]  /*10d40*/  STL.64 [R1+0x138], R58 ;  /* 0x0001383a01007387 */ /* 0x0005e20000100a00 */
[----:B------:R-:W-:Y:S02]  /*10d50*/  LEA R42, P5, R32, R2, 0x2 ;  /* 0x00000002202a7211 */ /* 0x000fe400078a10ff */
[----:B------:R-:W-:Y:S01]  /*10d60*/  LEA.HI.X.SX32 R51, R36, R0, 0x2, P1 ;  /* 0x0000000024337211 */ /* 0x000fe200008f16ff */
[----:B------:R-:W-:Y:S01]  /*10d70*/  STL.64 [R1+0x130], R56 ;  /* 0x0001303801007387 */ /* 0x000fe20000100a00 */
[----:B------:R-:W-:Y:S02]  /*10d80*/  LEA R40, P6, R31, R2, 0x2 ;  /* 0x000000021f287211 */ /* 0x000fe400078c10ff */
[----:B------:R-:W-:Y:S01]  /*10d90*/  LEA.HI.X.SX32 R49, R35, R0, 0x2, P2 ;  /* 0x0000000023317211 */ /* 0x000fe200010f16ff */
[----:B------:R-:W-:Y:S01]  /*10da0*/  STL.64 [R1+0x128], R54 ;  /* 0x0001283601007387 */ /* 0x000fe20000100a00 */
[----:B------:R-:W-:-:S02]  /*10db0*/  LEA R38, P0, R30, R2, 0x2 ;  /* 0x000000021e267211 */ /* 0x000fc400078010ff */
[-C--:B------:R-:W-:Y:S01]  /*10dc0*/  LEA.HI.X.SX32 R47, R34, R0.reuse, 0x2, P3 ;  /* 0x00000000222f7211 */ /* 0x080fe200018f16ff */
[----:B------:R-:W-:Y:S01]  /*10dd0*/  STL.64 [R1+0x120], R52 ;  /* 0x0001203401007387 */ /* 0x000fe20000100a00 */
[-C--:B------:R-:W-:Y:S02]  /*10de0*/  LEA.HI.X.SX32 R45, R33, R0.reuse, 0x2, P4 ;  /* 0x00000000212d7211 */ /* 0x080fe400020f16ff */
[-C--:B------:R-:W-:Y:S01]  /*10df0*/  LEA.HI.X.SX32 R43, R32, R0.reuse, 0x2, P5 ;  /* 0x00000000202b7211 */ /* 0x080fe200028f16ff */
[----:B------:R-:W-:Y:S01]  /*10e00*/  STL.64 [R1+0x118], R50 ;  /* 0x0001183201007387 */ /* 0x000fe20000100a00 */
[-C--:B------:R-:W-:Y:S02]  /*10e10*/  LEA.HI.X.SX32 R41, R31, R0.reuse, 0x2, P6 ;  /* 0x000000001f297211 */ /* 0x080fe400030f16ff */
[----:B------:R-:W-:Y:S01]  /*10e20*/  LEA.HI.X.SX32 R39, R30, R0, 0x2, P0 ;  /* 0x000000001e277211 */ /* 0x000fe200000f16ff */
[----:B------:R-:W-:Y:S04]  /*10e30*/  STL.64 [R1+0x110], R48 ;  /* 0x0001103001007387 */ /* 0x000fe80000100a00 */
[----:B------:R-:W-:Y:S01]  /*10e40*/  STL.64 [R1+0x108], R46 ;  /* 0x0001082e01007387 */ /* 0x000fe20000100a00 */
[----:B-1----:R-:W-:-:S03]  /*10e50*/  IMAD.MOV.U32 R60, RZ, RZ, R21 ;  /* 0x000000ffff3c7224 */ /* 0x002fc600078e0015 */
[----:B------:R-:W-:Y:S01]  /*10e60*/  STL.64 [R1+0x100], R44 ;  /* 0x0001002c01007387 */ /* 0x000fe20000100a00 */
[----:B--2---:R-:W-:-:S03]  /*10e70*/  IMAD.MOV.U32 R59, RZ, RZ, R20 ;  /* 0x000000ffff3b7224 */ /* 0x004fc600078e0014 */
[----:B------:R-:W-:Y:S04]  /*10e80*/  STL.64 [R1+0xf8], R42 ;  /* 0x0000f82a01007387 */ /* 0x000fe80000100a00 */
[----:B------:R-:W-:Y:S04]  /*10e90*/  STL.64 [R1+0xf0], R40 ;  /* 0x0000f02801007387 */ /* 0x000fe80000100a00 */
[----:B------:R1:W-:Y:S04]  /*10ea0*/  STL.64 [R1+0xe8], R38 ;  /* 0x0000e82601007387 */ /* 0x0003e80000100a00 */
[----:B------:R-:W2:Y:S04]  /*10eb0*/  LDL.LU R21, [R1+0x17b8] ;  /* 0x0017b80001157983 */ /* 0x000ea80000300800 */
[----:B------:R-:W3:Y:S04]  /*10ec0*/  LDL.LU R20, [R1+0x17b4] ;  /* 0x0017b40001147983 */ /* 0x000ee80000300800 */
[----:B-1----:R-:W4:Y:S01]  /*10ed0*/  LDL.LU R39, [R1+0x10] ;  /* 0x0000100001277983 */ /* 0x002f220000300800 */
        /* <DEDUP_REMOVED lines=9> */
[----:B------:R-:W-:Y:S01]  /*10f70*/  MOV R70, R76 ;  /* 0x0000004c00467202 */ /* 0x000fe20000000f00 */
[----:B------:R-:W-:-:S02]  /*10f80*/  IMAD R221, R221, UR34, RZ ;  /* 0x00000022dddd7c24 */ /* 0x000fc4000f8e02ff */
[----:B------:R-:W-:Y:S02]  /*10f90*/  IMAD.MOV.U32 R74, RZ, RZ, R223 ;  /* 0x000000ffff4a7224 */ /* 0x000fe400078e00df */
[----:B------:R-:W-:Y:S01]  /*10fa0*/  IMAD R175, R175, UR24, RZ ;  /* 0x00000018afaf7c24 */ /* 0x000fe2000f8e02ff */
[----:B------:R-:W-:Y:S01]  /*10fb0*/  ULDC UR24, c[0x0][0x240] ;  /* 0x0000900000187ab9 */ /* 0x000fe20000000800 */
[----:B------:R-:W-:Y:S01]  /*10fc0*/  IMAD R179, R179, UR20, RZ ;  /* 0x00000014b3b37c24 */ /* 0x000fe2000f8e02ff */
[----:B------:R-:W-:Y:S01]  /*10fd0*/  ULDC UR20, c[0x0][0x240] ;  /* 0x0000900000147ab9 */ /* 0x000fe20000000800 */
[----:B------:R-:W-:Y:S02]  /*10fe0*/  IMAD R211, R211, UR44, RZ ;  /* 0x0000002cd3d37c24 */ /* 0x000fe4000f8e02ff */
[----:B------:R-:W-:Y:S02]  /*10ff0*/  IMAD R236, R236, UR21, RZ ;  /* 0x00000015ecec7c24 */ /* 0x000fe4000f8e02ff */
[----:B------:R-:W-:-:S02]  /*11000*/  IMAD.MOV.U32 R71, RZ, RZ, R77 ;  /* 0x000000ffff477224 */ /* 0x000fc400078e004d */
[----:B------:R-:W-:Y:S02]  /*11010*/  IMAD.MOV.U32 R75, RZ, RZ, R220 ;  /* 0x000000ffff4b7224 */ /* 0x000fe400078e00dc */
[----:B------:R-:W-:Y:S01]  /*11020*/  IMAD R177, R177, UR22, RZ ;  /* 0x00000016b1b17c24 */ /* 0x000fe2000f8e02ff */
[----:B------:R-:W-:Y:S01]  /*11030*/  ULDC UR22, c[0x0][0x240] ;  /* 0x0000900000167ab9 */ /* 0x000fe20000000800 */
[----:B------:R-:W-:Y:S02]  /*11040*/  IMAD.MOV.U32 R77, RZ, RZ, R215 ;  /* 0x000000ffff4d7224 */ /* 0x000fe400078e00d7 */
[----:B------:R-:W-:Y:S02]  /*11050*/  IMAD.MOV.U32 R223, RZ, RZ, R214 ;  /* 0x000000ffffdf7224 */ /* 0x000fe400078e00d6 */
[----:B------:R-:W-:Y:S01]  /*11060*/  IMAD.MOV.U32 R220, RZ, RZ, R218 ;  /* 0x000000ffffdc7224 */ /* 0x000fe200078e00da */
[----:B------:R-:W-:Y:S01]  /*11070*/  MOV R218, R212 ;  /* 0x000000d400da7202 */ /* 0x000fe20000000f00 */
[----:B------:R-:W-:Y:S01]  /*11080*/  IMAD R158, R158, UR39, RZ ;  /* 0x000000279e9e7c24 */ /* 0x000fe2000f8e02ff */
[----:B------:R-:W-:Y:S01]  /*11090*/  ULDC UR39, c[0x0][0x240] ;  /* 0x0000900000277ab9 */ /* 0x000fe20000000800 */
[----:B------:R-:W-:-:S02]  /*110a0*/  IMAD.MOV.U32 R73, RZ, RZ, R225 ;  /* 0x000000ffff497224 */ /* 0x000fc400078e00e1 */
[----:B------:R-:W-:Y:S02]  /*110b0*/  IMAD.MOV.U32 R76, RZ, RZ, R219 ;  /* 0x000000ffff4c7224 */ /* 0x000fe400078e00db */
[----:B------:R-:W-:Y:S02]  /*110c0*/  IMAD R233, R233, UR24, RZ ;  /* 0x00000018e9e97c24 */ /* 0x000fe4000f8e02ff */
[----:B------:R-:W-:Y:S02]  /*110d0*/  IMAD R237, R237, UR20, RZ ;  /* 0x00000014eded7c24 */ /* 0x000fe4000f8e02ff */
[----:B------:R-:W-:Y:S02]  /*110e0*/  IMAD.MOV.U32 R225, RZ, RZ, R221 ;  /* 0x000000ffffe17224 */ /* 0x000fe400078e00dd */
[----:B------:R-:W-:Y:S02]  /*110f0*/  IMAD.MOV.U32 R68, RZ, RZ, R74 ;  /* 0x000000ffff447224 */ /* 0x000fe400078e004a */
[----:B------:R-:W-:-:S02]  /*11100*/  IMAD R235, R235, UR22, RZ ;  /* 0x00000016ebeb7c24 */ /* 0x000fc4000f8e02ff */
[----:B------:R-:W-:Y:S02]  /*11110*/  IMAD.MOV.U32 R72, RZ, RZ, R78 ;  /* 0x000000ffff487224 */ /* 0x000fe400078e004e */
[----:B------:R-:W-:Y:S02]  /*11120*/  IMAD.MOV.U32 R214, RZ, RZ, R211 ;  /* 0x000000ffffd67224 */ /* 0x000fe400078e00d3 */
[----:B------:R-:W-:Y:S01]  /*11130*/  IMAD.MOV.U32 R74, RZ, RZ, R236 ;  /* 0x000000ffff4a7224 */ /* 0x000fe200078e00ec */
[----:B------:R-:W-:Y:S01]  /*11140*/  MOV R78, R210 ;  /* 0x000000d2004e7202 */ /* 0x000fe20000000f00 */
[----:B------:R-:W-:Y:S01]  /*11150*/  IMAD R164, R164, UR33, RZ ;  /* 0x00000021a4a47c24 */ /* 0x000fe2000f8e02ff */
[----:B------:R-:W-:Y:S01]  /*11160*/  ULDC UR33, c[0x0][0x240] ;  /* 0x0000900000217ab9 */ /* 0x000fe20000000800 */
[----:B------:R-:W-:Y:S01]  /*11170*/  IMAD R176, R176, UR23, RZ ;  /* 0x00000017b0b07c24 */ /* 0x000fe2000f8e02ff */
[----:B------:R-:W-:Y:S01]  /*11180*/  ULDC UR23, c[0x0][0x240] ;  /* 0x0000900000177ab9 */ /* 0x000fe20000000800 */
[----:B------:R-:W-:-:S02]  /*11190*/  IMAD R216, R216, UR39, RZ ;  /* 0x00000027d8d87c24 */ /* 0x000fc4000f8e02ff */
[----:B------:R-:W-:Y:S02]  /*111a0*/  IMAD.MOV.U32 R221, RZ, RZ, R209 ;  /* 0x000000ffffdd7224 */ /* 0x000fe400078e00d1 */
[----:B------:R-:W-:Y:S01]  /*111b0*/  IMAD.MOV.U32 R215, RZ, RZ, R208 ;  /* 0x000000ffffd77224 */ /* 0x000fe200078e00d0 */
[-C--:B------:R-:W-:Y:S01]  /*111c0*/  LEA R208, P1, R29, R2.reuse, 0x2 ;  /* 0x000000021dd07211 */ /* 0x080fe200078210ff */
[----:B------:R-:W-:Y:S02]  /*111d0*/  IMAD.MOV.U32 R219, RZ, RZ, R213 ;  /* 0x000000ffffdb7224 */ /* 0x000fe400078e00d5 */
[----:B------:R-:W-:Y:S02]  /*111e0*/  IMAD.MOV.U32 R64, RZ, RZ, R70 ;  /* 0x000000ffff407224 */ /* 0x000fe400078e0046 */
[----:B------:R-:W-:Y:S01]  /*111f0*/  IMAD.MOV.U32 R65, RZ, RZ, R71 ;  /* 0x000000ffff417224 */ /* 0x000fe200078e0047 */
[----:B------:R-:W-:Y:S01]  /*11200*/  MOV R71, R77 ;  /* 0x0000004d00477202 */ /* 0x000fe20000000f00 */
[----:B------:R-:W-:Y:S01]  /*11210*/  IMAD.MOV.U32 R236, RZ, RZ, R223 ;  /* 0x000000ffffec7224 */ /* 0x000fe200078e00df */
[----:B------:R-:W-:Y:S01]  /*11220*/  LEA R210, P2, R28, R2, 0x2 ;  /* 0x000000021cd27211 */ /* 0x000fe200078410ff */
[----:B------:R-:W-:Y:S01]  /*11230*/  IMAD R166, R166, UR61, RZ ;  /* 0x0000003da6a67c24 */ /* 0x000fe2000f8e02ff */
[----:B------:R-:W-:Y:S01]  /*11240*/  ULDC UR61, c[0x0][0x240] ;  /* 0x00009000003d7ab9 */ /* 0x000fe20000000800 */
[----:B------:R-:W-:Y:S01]  /*11250*/  IMAD R168, R168, UR31, RZ ;  /* 0x0000001fa8a87c24 */ /* 0x000fe2000f8e02ff */
[----:B------:R-:W-:Y:S01]  /*11260*/  ULDC UR31, c[0x0][0x240] ;  /* 0x00009000001f7ab9 */ /* 0x000fe20000000800 */
[----:B------:R-:W-:-:S02]  /*11270*/  IMAD.MOV.U32 R70, RZ, RZ, R76 ;  /* 0x000000ffff467224 */ /* 0x000fc400078e004c */
[----:B------:R-:W-:Y:S01]  /*11280*/  IMAD.MOV.U32 R223, RZ, RZ, R220 ;  /* 0x000000ffffdf7224 */ /* 0x000fe200078e00dc */
[----:B------:R-:W-:Y:S01]  /*11290*/  LEA R212, P3, R27, R2, 0x2 ;  /* 0x000000021bd47211 */ /* 0x000fe200078610ff */
[----:B------:R-:W-:Y:S01]  /*112a0*/  IMAD R170, R170, UR29, RZ ;  /* 0x0000001daaaa7c24 */ /* 0x000fe2000f8e02ff */
[----:B------:R-:W-:Y:S01]  /*112b0*/  ULDC UR29, c[0x0][0x240] ;  /* 0x00009000001d7ab9 */ /* 0x000fe20000000800 */
[----:B------:R-:W-:Y:S02]  /*112c0*/  IMAD.MOV.U32 R69, RZ, RZ, R75 ;  /* 0x000000ffff457224 */ /* 0x000fe400078e004b */
[----:B------:R-:W-:Y:S01]  /*112d0*/  IMAD.MOV.U32 R76, RZ, RZ, R237 ;  /* 0x000000ffff4c7224 */ /* 0x000fe200078e00ed */
[----:B------:R-:W-:Y:S01]  /*112e0*/  MOV R237, R233 ;  /* 0x000000e900ed7202 */ /* 0x000fe20000000f00 */
[----:B------:R-:W-:Y:S02]  /*112f0*/  IMAD.MOV.U32 R77, RZ, RZ, R225 ;  /* 0x000000ffff4d7224 */ /* 0x000fe400078e00e1 */
[----:B------:R-:W-:-:S02]  /*11300*/  IMAD.MOV.U32 R220, RZ, RZ, R218 ;  /* 0x000000ffffdc7224 */ /* 0x000fc400078e00da */
[----:B------:R-:W-:Y:S02]  /*11310*/  IMAD R222, R222, UR33, RZ ;  /* 0x00000021dede7c24 */ /* 0x000fe4000f8e02ff */
[----:B------:R-:W-:Y:S02]  /*11320*/  IMAD R234, R234, UR23, RZ ;  /* 0x00000017eaea7c24 */ /* 0x000fe4000f8e02ff */
[----:B------:R-:W-:Y:S02]  /*11330*/  IMAD.MOV.U32 R66, RZ, RZ, R72 ;  /* 0x000000ffff427224 */ /* 0x000fe400078e0048 */
[----:B------:R-:W-:Y:S02]  /*11340*/  IMAD.MOV.U32 R75, RZ, RZ, R235 ;  /* 0x000000ffff4b7224 */ /* 0x000fe400078e00eb */
[----:B------:R-:W-:Y:S01]  /*11350*/  IMAD.MOV.U32 R225, RZ, RZ, R214 ;  /* 0x000000ffffe17224 */ /* 0x000fe200078e00d6 */
[----:B------:R-:W-:Y:S01]  /*11360*/  LEA R214, P4, R26, R2, 0x2 ;  /* 0x000000021ad67211 */ /* 0x000fe200078810ff */
[----:B------:R-:W-:Y:S01]  /*11370*/  IMAD R172, R172, UR27, RZ ;  /* 0x0000001bacac7c24 */ /* 0x000fe2000f8e02ff */
[----:B------:R-:W-:Y:S01]  /*11380*/  ULDC UR27, c[0x0][0x240] ;  /* 0x00009000001b7ab9 */ /* 0x000fe20000000800 */
[----:B------:R-:W-:Y:S01]  /*11390*/  IMAD R224, R224, UR61, RZ ;  /* 0x0000003de0e07c24 */ /* 0x000fe2000f8e02ff */
[----:B------:R-:W-:Y:S01]  /*113a0*/  LEA.HI.X.SX32 R209, R29, R0, 0x2, P1 ;  /* 0x000000001dd17211 */ /* 0x000fe200008f16ff */
[----:B------:R-:W-:-:S02]  /*113b0*/  IMAD R226, R226, UR31, RZ ;  /* 0x0000001fe2e27c24 */ /* 0x000fc4000f8e02ff */
[----:B------:R-:W-:Y:S01]  /*113c0*/  IMAD.MOV.U32 R235, RZ, RZ, R221 ;  /* 0x000000ffffeb7224 */ /* 0x000fe200078e00dd */
[----:B------:R-:W-:Y:S01]  /*113d0*/  MOV R221, R219 ;  /* 0x000000db00dd7202 */ /* 0x000fe20000000f00 */
[----:B------:R-:W-:Y:S01]  /*113e0*/  IMAD.MOV.U32 R233, RZ, RZ, R216 ;  /* 0x000000ffffe97224 */ /* 0x000fe200078e00d8 */
[-C--:B------:R-:W-:Y:S01]  /*113f0*/  LEA R216, P5, R25, R2.reuse, 0x2 ;  /* 0x0000000219d87211 */ /* 0x080fe200078a10ff */
[----:B------:R-:W-:Y:S01]  /*11400*/  IMAD R174, R174, UR25, RZ ;  /* 0x00000019aeae7c24 */ /* 0x000fe2000f8e02ff */
[----:B------:R-:W-:Y:S01]  /*11410*/  ULDC UR25, c[0x0][0x240] ;  /* 0x0000900000197ab9 */ /* 0x000fe20000000800 */
[----:B------:R-:W-:Y:S01]  /*11420*/  IMAD R228, R228, UR29, RZ ;  /* 0x0000001de4e47c24 */ /* 0x000fe2000f8e02ff */
[----:B------:R-:W-:Y:S01]  /*11430*/  LEA R218, P6, R24, R2, 0x2 ;  /* 0x0000000218da7211 */ /* 0x000fe200078c10ff */
[----:B------:R-:W-:Y:S01]  /*11440*/  IMAD.MOV.U32 R67, RZ, RZ, R73 ;  /* 0x000000ffff437224 */ /* 0x000fe200078e0049 */
[-C--:B------:R-:W-:Y:S01]  /*11450*/  LEA.HI.X.SX32 R211, R28, R0.reuse, 0x2, P2 ;  /* 0x000000001cd37211 */ /* 0x080fe200010f16ff */
[----:B------:R-:W-:Y:S01]  /*11460*/  IMAD R169, R169, UR30, RZ ;  /* 0x0000001ea9a97c24 */ /* 0x000fe2000f8e02ff */
[----:B------:R-:W-:Y:S01]  /*11470*/  ULDC UR30, c[0x0][0x240] ;  /* 0x00009000001e7ab9 */ /* 0x000fe20000000800 */
[----:B------:R-:W-:Y:S01]  /*11480*/  IMAD.MOV.U32 R72, RZ, RZ, R78 ;  /* 0x000000ffff487224 */ /* 0x000fe200078e004e */
[----:B------:R-:W-:Y:S01]  /*11490*/  LEA.HI.X.SX32 R213, R27, R0, 0x2, P3 ;  /* 0x000000001bd57211 */ /* 0x000fe200018f16ff */
[----:B------:R-:W-:-:S02]  /*114a0*/  IMAD.MOV.U32 R73, RZ, RZ, R229 ;  /* 0x000000ffff497224 */ /* 0x000fc400078e00e5 */
[----:B------:R-:W-:Y:S01]  /*114b0*/  IMAD.MOV.U32 R49, RZ, RZ, R220 ;  /* 0x000000ffff317224 */ /* 0x000fe200078e00dc */
[----:B------:R-:W-:Y:S01]  /*114c0*/  LEA R220, P0, R23, R2, 0x2 ;  /* 0x0000000217dc7211 */ /* 0x000fe200078010ff */
[----:B------:R-:W-:Y:S02]  /*114d0*/  IMAD R230, R230, UR27, RZ ;  /* 0x0000001be6e67c24 */ /* 0x000fe4000f8e02ff */
[----:B------:R-:W-:Y:S02]  /*114e0*/  IMAD.MOV.U32 R78, RZ, RZ, R234 ;  /* 0x000000ffff4e7224 */ /* 0x000fe400078e00ea */
[----:B------:R-:W-:Y:S01]  /*114f0*/  IMAD.MOV.U32 R229, RZ, RZ, R215 ;  /* 0x000000ffffe57224 */ /* 0x000fe200078e00d7 */
[----:B------:R-:W-:Y:S01]  /*11500*/  LEA.HI.X.SX32 R215, R26, R0, 0x2, P4 ;  /* 0x000000001ad77211 */ /* 0x000fe200020f16ff */
[----:B------:R-:W-:Y:S02]  /*11510*/  IMAD.MOV.U32 R46, RZ, RZ, R66 ;  /* 0x000000ffff2e7224 */ /* 0x000fe400078e0042 */
[----:B------:R-:W-:Y:S01]  /*11520*/  IMAD.MOV.U32 R61, RZ, RZ, R222 ;  /* 0x000000ffff3d7224 */ /* 0x000fe200078e00de */
[----:B------:R-:W-:Y:S01]  /*11530*/  LEA R222, P1, R22, R2, 0x2 ;  /* 0x0000000216de7211 */ /* 0x000fe200078210ff */
[----:B------:R-:W-:Y:S01]  /*11540*/  IMAD R173, R173, UR26, RZ ;  /* 0x0000001aadad7c24 */ /* 0x000fe2000f8e02ff */
[----:B------:R-:W-:Y:S01]  /*11550*/  ULDC UR26, c[0x0][0x240] ;  /* 0x00009000001a7ab9 */ /* 0x000fe20000000800 */
[----:B------:R-:W-:Y:S01]  /*11560*/  IMAD R180, R180, UR19, RZ ;  /* 0x00000013b4b47c24 */ /* 0x000fe2000f8e02ff */
[----:B------:R-:W-:Y:S01]  /*11570*/  ULDC UR19, c[0x0][0x240] ;  /* 0x0000900000137ab9 */ /* 0x000fe20000000800 */
[----:B------:R-:W-:Y:S01]  /*11580*/  IMAD R232, R232, UR25, RZ ;  /* 0x00000019e8e87c24 */ /* 0x000fe2000f8e02ff */
[----:B------:R-:W-:Y:S01]  /*11590*/  MOV R63, R226 ;  /* 0x000000e2003f7202 */ /* 0x000fe20000000f00 */
[----:B------:R-:W-:Y:S01]  /*115a0*/  IMAD.MOV.U32 R234, RZ, RZ, R217 ;  /* 0x000000ffffea7224 */ /* 0x000fe200078e00d9 */
[-C--:B------:R-:W-:Y:S01]  /*115b0*/  LEA.HI.X.SX32 R217, R25, R0.reuse, 0x2, P5 ;  /* 0x0000000019d97211 */ /* 0x080fe200028f16ff */
[----:B------:R-:W-:Y:S01]  /*115c0*/  IMAD.MOV.U32 R66, RZ, RZ, R224 ;  /* 0x000000ffff427224 */ /* 0x000fe200078e00e0 */
[----:B------:R-:W-:Y:S01]  /*115d0*/  STL.64 [R1+0x1700], R208 ;  /* 0x001700d001007387 */ /* 0x000fe20000100a00 */
[----:B------:R-:W-:Y:S01]  /*115e0*/  IMAD R182, R182, UR17, RZ ;  /* 0x00000011b6b67c24 */ /* 0x000fe2000f8e02ff */
[----:B------:R-:W-:Y:S01]  /*115f0*/  ULDC UR17, c[0x0][0x240] ;  /* 0x0000900000117ab9 */ /* 0x000fe20000000800 */
[----:B------:R-:W-:Y:S01]  /*11600*/  IMAD R227, R227, UR30, RZ ;  /* 0x0000001ee3e37c24 */ /* 0x000fe2000f8e02ff */
[----:B------:R-:W-:Y:S01]  /*11610*/  LEA.HI.X.SX32 R219, R24, R0, 0x2, P6 ;  /* 0x0000000018db7211 */ /* 0x000fe200030f16ff */
[----:B------:R-:W-:Y:S01]  /*11620*/  IMAD.MOV.U32 R47, RZ, RZ, R65 ;  /* 0x000000ffff2f7224 */ /* 0x000fe200078e0041 */
[----:B------:R-:W-:Y:S01]  /*11630*/  MOV R65, R228 ;  /* 0x000000e400417202 */ /* 0x000fe20000000f00 */
[----:B------:R-:W-:Y:S01]  /*11640*/  IMAD.MOV.U32 R45, RZ, RZ, R67 ;  /* 0x000000ffff2d7224 */ /* 0x000fe200078e0043 */
[----:B------:R1:W-:Y:S01]  /*11650*/  STL.64 [R1+0x16e8], R210 ;  /* 0x0016e8d201007387 */ /* 0x0003e20000100a00 */
[----:B------:R-:W-:Y:S01]  /*11660*/  IMAD.MOV.U32 R50, RZ, RZ, R221 ;  /* 0x000000ffff327224 */ /* 0x000fe200078e00dd */
[----:B------:R-:W-:Y:S01]  /*11670*/  LEA R228, P4, R19, R2, 0x2 ;  /* 0x0000000213e47211 */ /* 0x000fe200078810ff */
[----:B------:R-:W-:Y:S01]  /*11680*/  IMAD R231, R231, UR26, RZ ;  /* 0x0000001ae7e77c24 */ /* 0x000fe2000f8e02ff */
[----:B------:R-:W-:Y:S01]  /*11690*/  LEA.HI.X.SX32 R221, R23, R0, 0x2, P0 ;  /* 0x0000000017dd7211 */ /* 0x000fe200000f16ff */
[----:B------:R-:W-:Y:S01]  /*116a0*/  IMAD R238, R238, UR19, RZ ;  /* 0x00000013eeee7c24 */ /* 0x000fe2000f8e02ff */
[----:B------:R-:W-:Y:S01]  /*116b0*/  MOV R52, R225 ;  /* 0x000000e100347202 */ /* 0x000fe20000000f00 */
[----:B------:R-:W-:Y:S01]  /*116c0*/  IMAD.MOV.U32 R43, RZ, RZ, R69 ;  /* 0x000000ffff2b7224 */ /* 0x000fe200078e0045 */
[----:B------:R-:W-:Y:S01]  /*116d0*/  STL.64 [R1+0x16c8], R212 ;  /* 0x0016c8d401007387 */ /* 0x000fe20000100a00 */
[----:B------:R-:W-:Y:S01]  /*116e0*/  IMAD.MOV.U32 R67, RZ, RZ, R230 ;  /* 0x000000ffff437224 */ /* 0x000fe200078e00e6 */
[----:B------:R-:W-:Y:S01]  /*116f0*/  LEA R230, P5, R18, R2, 0x2 ;  /* 0x0000000212e67211 */ /* 0x000fe200078a10ff */
[----:B------:R-:W-:Y:S01]  /*11700*/  IMAD.MOV.U32 R51, RZ, RZ, R223 ;  /* 0x000000ffff337224 */ /* 0x000fe200078e00df */
[----:B------:R-:W-:Y:S01]  /*11710*/  LEA.HI.X.SX32 R223, R22, R0, 0x2, P1 ;  /* 0x0000000016df7211 */ /* 0x000fe200008f16ff */
[----:B------:R-:W-:Y:S01]  /*11720*/  IMAD R181, R181, UR18, RZ ;  /* 0x00000012b5b57c24 */ /* 0x000fe2000f8e02ff */
[----:B------:R-:W-:Y:S01]  /*11730*/  ULDC UR18, c[0x0][0x240] ;  /* 0x0000900000127ab9 */ /* 0x000fe20000000800 */
[----:B------:R-:W-:Y:S01]  /*11740*/  IMAD R240, R240, UR17, RZ ;  /* 0x00000011f0f07c24 */ /* 0x000fe2000f8e02ff */
[----:B------:R-:W-:Y:S01]  /*11750*/  STL.64 [R1+0x16a8], R214 ;  /* 0x0016a8d601007387 */ /* 0x000fe20000100a00 */
[----:B------:R-:W-:-:S02]  /*11760*/  IMAD.MOV.U32 R48, RZ, RZ, R64 ;  /* 0x000000ffff307224 */ /* 0x000fc400078e0040 */
[----:B------:R-:W-:Y:S01]  /*11770*/  IMAD.MOV.U32 R69, RZ, RZ, R232 ;  /* 0x000000ffff457224 */ /* 0x000fe200078e00e8 */
[-C--:B------:R-:W-:Y:S01]  /*11780*/  LEA R232, P6, R17, R2.reuse, 0x2 ;  /* 0x0000000211e87211 */ /* 0x080fe200078c10ff */
[----:B------:R-:W-:Y:S01]  /*11790*/  IMAD R183, R183, UR16, RZ ;  /* 0x00000010b7b77c24 */ /* 0x000fe2000f8e02ff */
[----:B------:R-:W-:Y:S01]  /*117a0*/  ULDC UR16, c[0x0][0x240] ;  /* 0x0000900000107ab9 */ /* 0x000fe20000000800 */
[----:B------:R-:W-:Y:S01]  /*117b0*/  IMAD.MOV.U32 R40, RZ, RZ, R72 ;  /* 0x000000ffff287224 */ /* 0x000fe200078e0048 */
[----:B------:R-:W-:Y:S01]  /*117c0*/  STL.64 [R1+0x1690], R216 ;  /* 0x001690d801007387 */ /* 0x000fe20000100a00 */
[----:B------:R-:W-:Y:S01]  /*117d0*/  IMAD.MOV.U32 R55, RZ, RZ, R234 ;  /* 0x000000ffff377224 */ /* 0x000fe200078e00ea */
[----:B------:R-:W-:Y:S01]  /*117e0*/  LEA R234, P0, R16, R2, 0x2 ;  /* 0x0000000210ea7211 */ /* 0x000fe200078010ff */
[----:B------:R-:W-:Y:S01]  /*117f0*/  IMAD.MOV.U32 R64, RZ, RZ, R227 ;  /* 0x000000ffff407224 */ /* 0x000fe200078e00e3 */
[----:B------:R-:W-:Y:S01]  /*11800*/  STL.64 [R1+0x1678], R218 ;  /* 0x001678da01007387 */ /* 0x000fe20000100a00 */
[----:B------:R-:W-:-:S02]  /*11810*/  IMAD.MOV.U32 R44, RZ, RZ, R68 ;  /* 0x000000ffff2c7224 */ /* 0x000fc400078e0044 */
[----:B------:R-:W-:Y:S02]  /*11820*/  IMAD.MOV.U32 R72, RZ, RZ, R75 ;  /* 0x000000ffff487224 */ /* 0x000fe400078e004b */
[----:B------:R-:W-:Y:S01]  /*11830*/  IMAD.MOV.U32 R57, RZ, RZ, R236 ;  /* 0x000000ffff397224 */ /* 0x000fe200078e00ec */
[----:B------:R-:W-:Y:S01]  /*11840*/  LEA R236, P1, R15, R2, 0x2 ;  /* 0x000000020fec7211 */ /* 0x000fe200078210ff */
[----:B------:R-:W-:Y:S01]  /*11850*/  IMAD.MOV.U32 R53, RZ, RZ, R229 ;  /* 0x000000ffff357224 */ /* 0x000fe200078e00e5 */
[----:B------:R-:W-:Y:S01]  /*11860*/  LEA.HI.X.SX32 R229, R19, R0, 0x2, P4 ;  /* 0x0000000013e57211 */ /* 0x000fe200020f16ff */
[----:B------:R-:W-:Y:S01]  /*11870*/  IMAD R239, R239, UR18, RZ ;  /* 0x00000012efef7c24 */ /* 0x000fe2000f8e02ff */
[----:B------:R-:W-:Y:S01]  /*11880*/  STL.64 [R1+0x1660], R220 ;  /* 0x001660dc01007387 */ /* 0x000fe20000100a00 */
[----:B------:R-:W-:Y:S02]  /*11890*/  IMAD.MOV.U32 R58, RZ, RZ, R77 ;  /* 0x000000ffff3a7224 */ /* 0x000fe400078e004d */
[----:B------:R-:W-:-:S02]  /*118a0*/  IMAD.MOV.U32 R75, RZ, RZ, R238 ;  /* 0x000000ffff4b7224 */ /* 0x000fc400078e00ee */
[----:B------:R-:W-:Y:S01]  /*118b0*/  IMAD.MOV.U32 R68, RZ, RZ, R231 ;  /* 0x000000ffff447224 */ /* 0x000fe200078e00e7 */
[----:B------:R-:W-:Y:S01]  /*118c0*/  LEA.HI.X.SX32 R231, R18, R0, 0x2, P5 ;  /* 0x0000000012e77211 */ /* 0x000fe200028f16ff */
[----:B------:R-:W-:Y:S01]  /*118d0*/  IMAD R241, R241, UR16, RZ ;  /* 0x00000010f1f17c24 */ /* 0x000fe2000f8e02ff */
[----:B------:R-:W-:Y:S01]  /*118e0*/  MOV R42, R70 ;  /* 0x00000046002a7202 */ /* 0x000fe20000000f00 */
[----:B------:R-:W-:Y:S01]  /*118f0*/  IMAD.MOV.U32 R62, RZ, RZ, R73 ;  /* 0x000000ffff3e7224 */ /* 0x000fe200078e0049 */
[----:B------:R-:W-:Y:S01]  /*11900*/  STL.64 [R1+0x1650], R222 ;  /* 0x001650de01007387 */ /* 0x000fe20000100a00 */
[----:B------:R-:W-:Y:S01]  /*11910*/  IMAD.MOV.U32 R54, RZ, RZ, R233 ;  /* 0x000000ffff367224 */ /* 0x000fe200078e00e9 */
[----:B------:R-:W-:Y:S01]  /*11920*/  LEA.HI.X.SX32 R233, R17, R0, 0x2, P6 ;  /* 0x0000000011e97211 */ /* 0x000fe200030f16ff */
[----:B------:R-:W-:Y:S01]  /*11930*/  IMAD.MOV.U32 R77, RZ, RZ, R240 ;  /* 0x000000ffff4d7224 */ /* 0x000fe200078e00f0 */
[----:B-1----:R-:W-:Y:S01]  /*11940*/  LEA R210, P4, R12, R2, 0x2 ;  /* 0x000000020cd27211 */ /* 0x002fe200078810ff */
[----:B------:R-:W-:-:S02]  /*11950*/  IMAD.MOV.U32 R73, RZ, RZ, R74 ;  /* 0x000000ffff497224 */ /* 0x000fc400078e004a */
[----:B------:R-:W-:Y:S01]  /*11960*/  IMAD.MOV.U32 R56, RZ, RZ, R235 ;  /* 0x000000ffff387224 */ /* 0x000fe200078e00eb */
[----:B------:R-:W-:Y:S01]  /*11970*/  LEA.HI.X.SX32 R235, R16, R0, 0x2, P0 ;  /* 0x0000000010eb7211 */ /* 0x000fe200000f16ff */
[----:B------:R-:W-:Y:S01]  /*11980*/  IMAD.MOV.U32 R41, RZ, RZ, R71 ;  /* 0x000000ffff297224 */ /* 0x000fe200078e0047 */
[----:B------:R-:W-:Y:S01]  /*11990*/  MOV R71, R78 ;  /* 0x0000004e00477202 */ /* 0x000fe20000000f00 */
[----:B------:R-:W-:Y:S01]  /*119a0*/  IMAD.MOV.U32 R74, RZ, RZ, R76 ;  /* 0x000000ffff4a7224 */ /* 0x000fe200078e004c */
[----:B------:R-:W-:Y:S01]  /*119b0*/  LEA R28, P5, R11, R2, 0x2 ;  /* 0x000000020b1c7211 */ /* 0x000fe200078a10ff */
[----:B------:R-:W-:Y:S01]  /*119c0*/  IMAD.MOV.U32 R70, RZ, RZ, R237 ;  /* 0x000000ffff467224 */ /* 0x000fe200078e00ed */
[----:B------:R-:W-:Y:S01]  /*119d0*/  LEA.HI.X.SX32 R237, R15, R0, 0x2, P1 ;  /* 0x000000000fed7211 */ /* 0x000fe200008f16ff */
[----:B------:R-:W-:Y:S01]  /*119e0*/  IMAD R79, R79, UR59, RZ ;  /* 0x0000003b4f4f7c24 */ /* 0x000fe2000f8e02ff */
[-C--:B------:R-:W-:Y:S01]  /*119f0*/  LEA R208, P6, R10, R2.reuse, 0x2 ;  /* 0x000000020ad07211 */ /* 0x080fe200078c10ff */
[----:B------:R-:W-:Y:S01]  /*11a00*/  IMAD.MOV.U32 R76, RZ, RZ, R239 ;  /* 0x000000ffff4c7224 */ /* 0x000fe200078e00ef */
[----:B------:R-:W-:Y:S01]  /*11a10*/  LEA R36, P0, R9, R2, 0x2 ;  /* 0x0000000209247211 */ /* 0x000fe200078010ff */
[----:B------:R-:W-:-:S02]  /*11a20*/  IMAD R127, R127, UR59, RZ ;  /* 0x0000003b7f7f7c24 */ /* 0x000fc4000f8e02ff */
[----:B------:R-:W-:Y:S01]  /*11a30*/  IMAD.MOV.U32 R78, RZ, RZ, R241 ;  /* 0x000000ffff4e7224 */ /* 0x000fe200078e00f1 */
[----:B------:R-:W-:Y:S01]  /*11a40*/  LEA R34, P1, R8, R2, 0x2 ;  /* 0x0000000208227211 */ /* 0x000fe200078210ff */
[----:B------:R-:W-:Y:S01]  /*11a50*/  IMAD R126, R126, UR59, RZ ;  /* 0x0000003b7e7e7c24 */ /* 0x000fe2000f8e02ff */
[-C--:B------:R-:W-:Y:S02]  /*11a60*/  LEA.HI.X.SX32 R211, R12, R0.reuse, 0x2, P4 ;  /* 0x000000000cd37211 */ /* 0x080fe400020f16ff */
[-C--:B------:R-:W-:Y:S02]  /*11a70*/  LEA.HI.X.SX32 R29, R11, R0.reuse, 0x2, P5 ;  /* 0x000000000b1d7211 */ /* 0x080fe400028f16ff */
[-C--:B------:R-:W-:Y:S02]  /*11a80*/  LEA.HI.X.SX32 R209, R10, R0.reuse, 0x2, P6 ;  /* 0x000000000ad17211 */ /* 0x080fe400030f16ff */
[-C--:B------:R-:W-:Y:S02]  /*11a90*/  LEA.HI.X.SX32 R37, R9, R0.reuse, 0x2, P0 ;  /* 0x0000000009257211 */ /* 0x080fe400000f16ff */
[----:B------:R-:W-:-:S02]  /*11aa0*/  LEA.HI.X.SX32 R35, R8, R0, 0x2, P1 ;  /* 0x0000000008237211 */ /* 0x000fc400008f16ff */
[-C--:B------:R-:W-:Y:S02]  /*11ab0*/  LEA R26, P6, R126, R2.reuse, 0x2 ;  /* 0x000000027e1a7211 */ /* 0x080fe400078c10ff */
[----:B------:R-:W-:Y:S02]  /*11ac0*/  LEA R16, P0, R40, R2, 0x2 ;  /* 0x0000000228107211 */ /* 0x000fe400078010ff */
[-C--:B------:R-:W-:Y:S02]  /*11ad0*/  LEA.HI.X.SX32 R27, R126, R0.reuse, 0x2, P6 ;  /* 0x000000007e1b7211 */ /* 0x080fe400030f16ff */
[----:B------:R-:W-:Y:S01]  /*11ae0*/  LEA.HI.X.SX32 R17, R40, R0, 0x2, P0 ;  /* 0x0000000028117211 */ /* 0x000fe200000f16ff */
[----:B------:R-:W-:Y:S01]  /*11af0*/  IMAD R92, R92, UR59, RZ ;  /* 0x0000003b5c5c7c24 */ /* 0x000fe2000f8e02ff */
[-C--:B--2---:R-:W-:Y:S02]  /*11b00*/  LEA R224, P2, R21, R2.reuse, 0x2 ;  /* 0x0000000215e07211 */ /* 0x084fe400078410ff */
[----:B---3--:R-:W-:-:S02]  /*11b10*/  LEA R226, P3, R20, R2, 0x2 ;  /* 0x0000000214e27211 */ /* 0x008fc400078610ff */
[-C--:B------:R-:W-:Y:S02]  /*11b20*/  LEA.HI.X.SX32 R225, R21, R0.reuse, 0x2, P2 ;  /* 0x0000000015e17211 */ /* 0x080fe400010f16ff */
[----:B------:R-:W-:Y:S02]  /*11b30*/  LEA.HI.X.SX32 R227, R20, R0, 0x2, P3 ;  /* 0x0000000014e37211 */ /* 0x000fe400018f16ff */
[CC--:B------:R-:W-:Y:S01]  /*11b40*/  LEA R238, P2, R14.reuse, R2.reuse, 0x2 ;  /* 0x000000020eee7211 */ /* 0x0c0fe200078410ff */
[----:B------:R-:W-:Y:S01]  /*11b50*/  STL.64 [R1+0x1708], R224 ;  /* 0x001708e001007387 */ /* 0x000fe20000100a00 */
[C---:B------:R-:W-:Y:S02]  /*11b60*/  LEA R240, P3, R13.reuse, R2, 0x2 ;  /* 0x000000020df07211 */ /* 0x040fe400078610ff */
[-C--:B------:R-:W-:Y:S01]  /*11b70*/  LEA.HI.X.SX32 R239, R14, R0.reuse, 0x2, P2 ;  /* 0x000000000eef7211 */ /* 0x080fe200010f16ff */
[----:B------:R-:W-:Y:S01]  /*11b80*/  STL.64 [R1+0x16f0], R226 ;  /* 0x0016f0e201007387 */ /* 0x000fe20000100a00 */
[----:B------:R-:W-:-:S03]  /*11b90*/  LEA.HI.X.SX32 R241, R13, R0, 0x2, P3 ;  /* 0x000000000df17211 */ /* 0x000fc600018f16ff */
[----:B------:R-:W-:Y:S01]  /*11ba0*/  STL.64 [R1+0x16d0], R228 ;  /* 0x0016d0e401007387 */ /* 0x000fe20000100a00 */
[----:B------:R-:W-:-:S03]  /*11bb0*/  LEA R32, P2, R7, R2, 0x2 ;  /* 0x0000000207207211 */ /* 0x000fc600078410ff */
[----:B------:R-:W-:Y:S01]  /*11bc0*/  STL.64 [R1+0x16b0], R230 ;  /* 0x0016b0e601007387 */ /* 0x000fe20000100a00 */
[----:B------:R-:W-:-:S03]  /*11bd0*/  LEA R30, P3, R79, R2, 0x2 ;  /* 0x000000024f1e7211 */ /* 0x000fc600078610ff */
[----:B------:R-:W-:Y:S01]  /*11be0*/  STL.64 [R1+0x1698], R232 ;  /* 0x001698e801007387 */ /* 0x000fe20000100a00 */
[----:B------:R-:W-:-:S03]  /*11bf0*/  LEA R20, P4, R127, R2, 0x2 ;  /* 0x000000027f147211 */ /* 0x000fc600078810ff */
[----:B------:R-:W-:Y:S01]  /*11c00*/  STL.64 [R1+0x1680], R234 ;  /* 0x001680ea01007387 */ /* 0x000fe20000100a00 */
[----:B----4-:R-:W-:-:S03]  /*11c10*/  LEA R18, P5, R39, R2, 0x2 ;  /* 0x0000000227127211 */ /* 0x010fc600078a10ff */
[----:B------:R-:W-:Y:S01]  /*11c20*/  STL.64 [R1+0x1668], R236 ;  /* 0x001668ec01007387 */ /* 0x000fe20000100a00 */
[----:B------:R-:W-:-:S03]  /*11c30*/  LEA.HI.X.SX32 R33, R7, R0, 0x2, P2 ;  /* 0x0000000007217211 */ /* 0x000fc600010f16ff */
[----:B------:R-:W-:Y:S01]  /*11c40*/  STL.64 [R1+0x1658], R238 ;  /* 0x001658ee01007387 */ /* 0x000fe20000100a00 */
[----:B------:R-:W-:-:S03]  /*11c50*/  LEA.HI.X.SX32 R31, R79, R0, 0x2, P3 ;  /* 0x000000004f1f7211 */ /* 0x000fc600018f16ff */
[----:B------:R-:W-:Y:S01]  /*11c60*/  STL.64 [R1+0x1710], R240 ;  /* 0x001710f001007387 */ /* 0x000fe20000100a00 */
[----:B------:R-:W-:-:S03]  /*11c70*/  LEA.HI.X.SX32 R21, R127, R0, 0x2, P4 ;  /* 0x000000007f157211 */ /* 0x000fc600020f16ff */
[----:B------:R-:W-:Y:S01]  /*11c80*/  STL.64 [R1+0x268], R210 ;  /* 0x000268d201007387 */ /* 0x000fe20000100a00 */
[----:B------:R-:W-:-:S03]  /*11c90*/  LEA.HI.X.SX32 R19, R39, R0, 0x2, P5 ;  /* 0x0000000027137211 */ /* 0x000fc600028f16ff */
[----:B------:R1:W-:Y:S04]  /*11ca0*/  STL.64 [R1+0x270], R28 ;  /* 0x0002701c01007387 */ /* 0x0003e80000100a00 */
[----:B------:R-:W-:Y:S04]  /*11cb0*/  STL.64 [R1+0x278], R208 ;  /* 0x000278d001007387 */ /* 0x000fe80000100a00 */
[----:B------:R-:W-:Y:S01]  /*11cc0*/  STL.64 [R1+0x280], R36 ;  /* 0x0002802401007387 */ /* 0x000fe20000100a00 */
[----:B------:R-:W-:-:S03]  /*11cd0*/  LEA R24, P2, R42, R2, 0x2 ;  /* 0x000000022a187211 */ /* 0x000fc600078410ff */
[----:B------:R-:W-:Y:S01]  /*11ce0*/  STL.64 [R1+0x288], R34 ;  /* 0x0002882201007387 */ /* 0x000fe20000100a00 */
[----:B-1----:R-:W-:-:S03]  /*11cf0*/  LEA R28, P1, R41, R2, 0x2 ;  /* 0x00000002291c7211 */ /* 0x002fc600078210ff */
[----:B------:R-:W-:Y:S01]  /*11d00*/  STL.64 [R1+0x290], R32 ;  /* 0x0002902001007387 */ /* 0x000fe20000100a00 */
[----:B------:R-:W-:-:S03]  /*11d10*/  LEA R22, P3, R43, R2, 0x2 ;  /* 0x000000022b167211 */ /* 0x000fc600078610ff */
[----:B------:R-:W-:Y:S01]  /*11d20*/  STL.64 [R1+0x298], R30 ;  /* 0x0002981e01007387 */ /* 0x000fe20000100a00 */
[----:B------:R-:W-:-:S03]  /*11d30*/  LEA.HI.X.SX32 R29, R41, R0, 0x2, P1 ;  /* 0x00000000291d7211 */ /* 0x000fc600008f16ff */
[----:B------:R1:W-:Y:S01]  /*11d40*/  STL.64 [R1+0x2a0], R20 ;  /* 0x0002a01401007387 */ /* 0x0003e20000100a00 */
[----:B------:R-:W-:-:S03]  /*11d50*/  LEA.HI.X.SX32 R25, R42, R0, 0x2, P2 ;  /* 0x000000002a197211 */ /* 0x000fc600010f16ff */
[----:B------:R2:W-:Y:S01]  /*11d60*/  STL.64 [R1+0x2a8], R18 ;  /* 0x0002a81201007387 */ /* 0x0005e20000100a00 */
[----:B------:R-:W-:-:S03]  /*11d70*/  LEA.HI.X.SX32 R23, R43, R0, 0x2, P3 ;  /* 0x000000002b177211 */ /* 0x000fc600018f16ff */
[----:B------:R-:W3:Y:S01]  /*11d80*/  LDL.LU R126, [R1+0x17b0] ;  /* 0x0017b000017e7983 */ /* 0x000ee20000300800 */
[----:B-1----:R-:W-:-:S03]  /*11d90*/  LEA R20, P4, R44, R2, 0x2 ;  /* 0x000000022c147211 */ /* 0x002fc600078810ff */
[----:B------:R1:W-:Y:S01]  /*11da0*/  STL.64 [R1+0x2b0], R26 ;  /* 0x0002b01a01007387 */ /* 0x0003e20000100a00 */
[----:B--2---:R-:W-:-:S03]  /*11db0*/  LEA R18, P5, R45, R2, 0x2 ;  /* 0x000000022d127211 */ /* 0x004fc600078a10ff */
[----:B------:R2:W-:Y:S01]  /*11dc0*/  STL.64 [R1+0x2b8], R16 ;  /* 0x0002b81001007387 */ /* 0x0005e20000100a00 */
[-C--:B------:R-:W-:Y:S02]  /*11dd0*/  LEA.HI.X.SX32 R21, R44, R0.reuse, 0x2, P4 ;  /* 0x000000002c157211 */ /* 0x080fe400020f16ff */
[----:B------:R-:W-:Y:S01]  /*11de0*/  LEA.HI.X.SX32 R19, R45, R0, 0x2, P5 ;  /* 0x000000002d137211 */ /* 0x000fe200028f16ff */
[----:B------:R-:W-:Y:S01]  /*11df0*/  STL.64 [R1+0x2c0], R28 ;  /* 0x0002c01c01007387 */ /* 0x000fe20000100a00 */
[CC--:B-1----:R-:W-:Y:S02]  /*11e00*/  LEA R26, P6, R46.reuse, R2.reuse, 0x2 ;  /* 0x000000022e1a7211 */ /* 0x0c2fe400078c10ff */
[C---:B--2---:R-:W-:Y:S01]  /*11e10*/  LEA R16, P0, R47.reuse, R2, 0x2 ;  /* 0x000000022f107211 */ /* 0x044fe200078010ff */
[----:B------:R1:W-:Y:S01]  /*11e20*/  STL.64 [R1+0x2c8], R24 ;  /* 0x0002c81801007387 */ /* 0x0003e20000100a00 */
[----:B------:R-:W-:Y:S02]  /*11e30*/  LEA.HI.X.SX32 R27, R46, R0, 0x2, P6 ;  /* 0x000000002e1b7211 */ /* 0x000fe400030f16ff */
[----:B------:R-:W-:Y:S01]  /*11e40*/  LEA R8, P1, R48, R2, 0x2 ;  /* 0x0000000230087211 */ /* 0x000fe200078210ff */
[----:B------:R2:W-:Y:S01]  /*11e50*/  STL.64 [R1+0x2d0], R22 ;  /* 0x0002d01601007387 */ /* 0x0005e20000100a00 */
[----:B------:R-:W-:-:S03]  /*11e60*/  LEA.HI.X.SX32 R17, R47, R0, 0x2, P0 ;  /* 0x000000002f117211 */ /* 0x000fc600000f16ff */
[----:B------:R4:W-:Y:S01]  /*11e70*/  STL.64 [R1+0x2d8], R20 ;  /* 0x0002d81401007387 */ /* 0x0009e20000100a00 */
[----:B------:R-:W-:Y:S02]  /*11e80*/  LEA.HI.X.SX32 R9, R48, R0, 0x2, P1 ;  /* 0x0000000030097211 */ /* 0x000fe400008f16ff */
[-C--:B-1----:R-:W-:Y:S01]  /*11e90*/  LEA R24, P2, R80, R2.reuse, 0x2 ;  /* 0x0000000250187211 */ /* 0x082fe200078410ff */
[----:B------:R1:W-:Y:S01]  /*11ea0*/  STL.64 [R1+0x2e0], R18 ;  /* 0x0002e01201007387 */ /* 0x0003e20000100a00 */
[----:B--2---:R-:W-:-:S03]  /*11eb0*/  LEA R22, P3, R81, R2, 0x2 ;  /* 0x0000000251167211 */ /* 0x004fc600078610ff */
[----:B------:R2:W-:Y:S01]  /*11ec0*/  STL.64 [R1+0x2e8], R26 ;  /* 0x0002e81a01007387 */ /* 0x0005e20000100a00 */
[----:B------:R-:W-:Y:S02]  /*11ed0*/  LEA.HI.X.SX32 R25, R80, R0, 0x2, P2 ;  /* 0x0000000050197211 */ /* 0x000fe400010f16ff */
[C---:B----4-:R-:W-:Y:S01]  /*11ee0*/  LEA R20, P4, R82.reuse, R2, 0x2 ;  /* 0x0000000252147211 */ /* 0x050fe200078810ff */
[----:B------:R4:W-:Y:S01]  /*11ef0*/  STL.64 [R1+0x2f0], R16 ;  /* 0x0002f01001007387 */ /* 0x0009e20000100a00 */
[----:B------:R-:W-:Y:S02]  /*11f00*/  LEA.HI.X.SX32 R23, R81, R0, 0x2, P3 ;  /* 0x0000000051177211 */ /* 0x000fe400018f16ff */
[C---:B-1----:R-:W-:Y:S02]  /*11f10*/  LEA R18, P5, R83.reuse, R2, 0x2 ;  /* 0x0000000253127211 */ /* 0x042fe400078a10ff */
[----:B------:R-:W-:Y:S02]  /*11f20*/  LEA.HI.X.SX32 R21, R82, R0, 0x2, P4 ;  /* 0x0000000052157211 */ /* 0x000fe400020f16ff */
[----:B--2---:R-:W-:Y:S01]  /*11f30*/  LEA R26, P6, R84, R2, 0x2 ;  /* 0x00000002541a7211 */ /* 0x004fe200078c10ff */
[----:B------:R1:W-:Y:S01]  /*11f40*/  STL.64 [R1+0x2f8], R8 ;  /* 0x0002f80801007387 */ /* 0x0003e20000100a00 */
[----:B------:R-:W-:-:S02]  /*11f50*/  LEA.HI.X.SX32 R19, R83, R0, 0x2, P5 ;  /* 0x0000000053137211 */ /* 0x000fc400028f16ff */
[C---:B----4-:R-:W-:Y:S01]  /*11f60*/  LEA R16, P0, R85.reuse, R2, 0x2 ;  /* 0x0000000255107211 */ /* 0x050fe200078010ff */
[----:B------:R2:W-:Y:S01]  /*11f70*/  STL.64 [R1+0x300], R24 ;  /* 0x0003001801007387 */ /* 0x0005e20000100a00 */
[-C--:B------:R-:W-:Y:S02]  /*11f80*/  LEA.HI.X.SX32 R27, R84, R0.reuse, 0x2, P6 ;  /* 0x00000000541b7211 */ /* 0x080fe400030f16ff */
[----:B------:R-:W-:Y:S01]  /*11f90*/  LEA.HI.X.SX32 R17, R85, R0, 0x2, P0 ;  /* 0x0000000055117211 */ /* 0x000fe200000f16ff */
[----:B------:R4:W-:Y:S01]  /*11fa0*/  STL.64 [R1+0x308], R22 ;  /* 0x0003081601007387 */ /* 0x0009e20000100a00 */
[----:B-1----:R-:W-:-:S03]  /*11fb0*/  LEA R8, P1, R86, R2, 0x2 ;  /* 0x0000000256087211 */ /* 0x002fc600078210ff */
[----:B------:R1:W-:Y:S01]  /*11fc0*/  STL.64 [R1+0x310], R20 ;  /* 0x0003101401007387 */ /* 0x0003e20000100a00 */
[----:B--2---:R-:W-:-:S03]  /*11fd0*/  LEA R24, P2, R87, R2, 0x2 ;  /* 0x0000000257187211 */ /* 0x004fc600078410ff */
[----:B------:R2:W-:Y:S01]  /*11fe0*/  STL.64 [R1+0x318], R18 ;  /* 0x0003181201007387 */ /* 0x0005e20000100a00 */
[----:B------:R-:W-:Y:S02]  /*11ff0*/  LEA.HI.X.SX32 R9, R86, R0, 0x2, P1 ;  /* 0x0000000056097211 */ /* 0x000fe400008f16ff */
[----:B----4-:R-:W-:Y:S01]  /*12000*/  LEA R22, P3, R88, R2, 0x2 ;  /* 0x0000000258167211 */ /* 0x010fe200078610ff */
[----:B------:R4:W-:Y:S01]  /*12010*/  STL.64 [R1+0x320], R26 ;  /* 0x0003201a01007387 */ /* 0x0009e20000100a00 */
[----:B------:R-:W-:Y:S01]  /*12020*/  IMAD R93, R93, UR59, RZ ;  /* 0x0000003b5d5d7c24 */ /* 0x000fe2000f8e02ff */
[----:B------:R-:W-:Y:S02]  /*12030*/  LEA.HI.X.SX32 R25, R87, R0, 0x2, P2 ;  /* 0x0000000057197211 */ /* 0x000fe400010f16ff */
[-C--:B-1----:R-:W-:Y:S01]  /*12040*/  LEA R20, P4, R89, R2.reuse, 0x2 ;  /* 0x0000000259147211 */ /* 0x082fe200078810ff */
[----:B------:R1:W-:Y:S01]  /*12050*/  STL.64 [R1+0x328], R16 ;  /* 0x0003281001007387 */ /* 0x0003e20000100a00 */
[----:B------:R-:W-:Y:S01]  /*12060*/  IMAD R94, R94, UR59, RZ ;  /* 0x0000003b5e5e7c24 */ /* 0x000fe2000f8e02ff */
[----:B--2---:R-:W-:Y:S01]  /*12070*/  LEA R18, P5, R90, R2, 0x2 ;  /* 0x000000025a127211 */ /* 0x004fe200078a10ff */
[----:B------:R-:W-:Y:S01]  /*12080*/  IMAD R95, R95, UR59, RZ ;  /* 0x0000003b5f5f7c24 */ /* 0x000fe2000f8e02ff */
[----:B------:R-:W-:-:S02]  /*12090*/  LEA.HI.X.SX32 R23, R88, R0, 0x2, P3 ;  /* 0x0000000058177211 */ /* 0x000fc400018f16ff */
[----:B----4-:R-:W-:Y:S01]  /*120a0*/  LEA R26, P6, R91, R2, 0x2 ;  /* 0x000000025b1a7211 */ /* 0x010fe200078c10ff */
[----:B------:R-:W-:Y:S01]  /*120b0*/  IMAD R96, R96, UR59, RZ ;  /* 0x0000003b60607c24 */ /* 0x000fe2000f8e02ff */
[----:B------:R-:W-:Y:S02]  /*120c0*/  LEA.HI.X.SX32 R21, R89, R0, 0x2, P4 ;  /* 0x0000000059157211 */ /* 0x000fe400020f16ff */
[----:B-1----:R-:W-:Y:S01]  /*120d0*/  LEA R16, P0, R92, R2, 0x2 ;  /* 0x000000025c107211 */ /* 0x002fe200078010ff */
[----:B------:R-:W-:Y:S01]  /*120e0*/  IMAD R97, R97, UR59, RZ ;  /* 0x0000003b61617c24 */ /* 0x000fe2000f8e02ff */
[-C--:B------:R-:W-:Y:S01]  /*120f0*/  LEA.HI.X.SX32 R19, R90, R0.reuse, 0x2, P5 ;  /* 0x000000005a137211 */ /* 0x080fe200028f16ff */
[----:B------:R1:W-:Y:S01]  /*12100*/  STL.64 [R1+0x330], R8 ;  /* 0x0003300801007387 */ /* 0x0003e20000100a00 */
[-C--:B------:R-:W-:Y:S01]  /*12110*/  LEA.HI.X.SX32 R27, R91, R0.reuse, 0x2, P6 ;  /* 0x000000005b1b7211 */ /* 0x080fe200030f16ff */
[----:B------:R-:W-:Y:S01]  /*12120*/  IMAD R98, R98, UR59, RZ ;  /* 0x0000003b62627c24 */ /* 0x000fe2000f8e02ff */
[----:B------:R-:W-:Y:S01]  /*12130*/  LEA.HI.X.SX32 R17, R92, R0, 0x2, P0 ;  /* 0x000000005c117211 */ /* 0x000fe200000f16ff */
[----:B------:R2:W-:Y:S01]  /*12140*/  STL.64 [R1+0x338], R24 ;  /* 0x0003381801007387 */ /* 0x0005e20000100a00 */
[----:B------:R-:W-:-:S03]  /*12150*/  IMAD R99, R99, UR59, RZ ;  /* 0x0000003b63637c24 */ /* 0x000fc6000f8e02ff */
        /* <DEDUP_REMOVED lines=167> */
[----:B------:R-:W-:Y:S01]  /*12bd0*/  IMAD R143, R143, UR54, RZ ;  /* 0x000000368f8f7c24 */ /* 0x000fe2000f8e02ff */
[----:B------:R-:W-:Y:S01]  /*12be0*/  ULDC UR59, c[0x0][0x240] ;  /* 0x00009000003b7ab9 */ /* 0x000fe20000000800 */
[----:B------:R-:W-:Y:S01]  /*12bf0*/  IMAD R144, R144, UR53, RZ ;  /* 0x0000003590907c24 */ /* 0x000fe2000f8e02ff */
[----:B------:R4:W-:Y:S01]  /*12c00*/  STL.64 [R1+0x490], R22 ;  /* 0x0004901601007387 */ /* 0x0009e20000100a00 */
[----:B------:R-:W-:Y:S01]  /*12c10*/  IMAD R145, R145, UR52, RZ ;  /* 0x0000003491917c24 */ /* 0x000fe2000f8e02ff */
[----:B------:R-:W-:Y:S01]  /*12c20*/  ULDC UR58, c[0x0][0x240] ;  /* 0x00009000003a7ab9 */ /* 0x000fe20000000800 */
[----:B------:R-:W-:Y:S01]  /*12c30*/  IMAD R146, R146, UR51, RZ ;  /* 0x0000003392927c24 */ /* 0x000fe2000f8e02ff */
[-C--:B-1----:R-:W-:Y:S01]  /*12c40*/  LEA R8, P1, R137, R2.reuse, 0x2 ;  /* 0x0000000289087211 */ /* 0x082fe200078210ff */
[----:B------:R1:W-:Y:S01]  /*12c50*/  STL.64 [R1+0x498], R20 ;  /* 0x0004981401007387 */ /* 0x0003e20000100a00 */
[----:B------:R-:W-:Y:S01]  /*12c60*/  IMAD R147, R147, UR50, RZ ;  /* 0x0000003293937c24 */ /* 0x000fe2000f8e02ff */
[----:B------:R-:W-:Y:S01]  /*12c70*/  ULDC UR57, c[0x0][0x240] ;  /* 0x0000900000397ab9 */ /* 0x000fe20000000800 */
[----:B--2---:R-:W-:Y:S01]  /*12c80*/  LEA R24, P2, R138, R2, 0x2 ;  /* 0x000000028a187211 */ /* 0x004fe200078410ff */
[----:B------:R2:W-:Y:S01]  /*12c90*/  STL.64 [R1+0x4a0], R18 ;  /* 0x0004a01201007387 */ /* 0x0005e20000100a00 */
[----:B------:R-:W-:Y:S01]  /*12ca0*/  LEA.HI.X.SX32 R9, R137, R0, 0x2, P1 ;  /* 0x0000000089097211 */ /* 0x000fe200008f16ff */
[----:B------:R-:W-:Y:S01]  /*12cb0*/  IMAD R148, R148, UR49, RZ ;  /* 0x0000003194947c24 */ /* 0x000fe2000f8e02ff */
[----:B----4-:R-:W-:Y:S01]  /*12cc0*/  LEA R22, P3, R139, R2, 0x2 ;  /* 0x000000028b167211 */ /* 0x010fe200078610ff */
[----:B------:R4:W-:Y:S01]  /*12cd0*/  STL.64 [R1+0x4a8], R26 ;  /* 0x0004a81a01007387 */ /* 0x0009e20000100a00 */
[----:B------:R-:W-:Y:S01]  /*12ce0*/  LEA.HI.X.SX32 R25, R138, R0, 0x2, P2 ;  /* 0x000000008a197211 */ /* 0x000fe200010f16ff */
[----:B------:R-:W-:Y:S01]  /*12cf0*/  IMAD R149, R149, UR48, RZ ;  /* 0x0000003095957c24 */ /* 0x000fe2000f8e02ff */
[----:B------:R-:W-:Y:S01]  /*12d00*/  ULDC UR56, c[0x0][0x240] ;  /* 0x0000900000387ab9 */ /* 0x000fe20000000800 */
[----:B-1----:R-:W-:Y:S01]  /*12d10*/  LEA R20, P4, R140, R2, 0x2 ;  /* 0x000000028c147211 */ /* 0x002fe200078810ff */
[----:B------:R1:W-:Y:S01]  /*12d20*/  STL.64 [R1+0x4b0], R16 ;  /* 0x0004b01001007387 */ /* 0x0003e20000100a00 */
[----:B------:R-:W-:Y:S01]  /*12d30*/  LEA.HI.X.SX32 R23, R139, R0, 0x2, P3 ;  /* 0x000000008b177211 */ /* 0x000fe200018f16ff */
[----:B------:R-:W-:Y:S01]  /*12d40*/  IMAD R184, R184, UR15, RZ ;  /* 0x0000000fb8b87c24 */ /* 0x000fe2000f8e02ff */
[----:B--2---:R-:W-:Y:S01]  /*12d50*/  LEA R18, P5, R141, R2, 0x2 ;  /* 0x000000028d127211 */ /* 0x004fe200078a10ff */
[----:B------:R-:W-:Y:S01]  /*12d60*/  IMAD R185, R185, UR14, RZ ;  /* 0x0000000eb9b97c24 */ /* 0x000fe2000f8e02ff */
[----:B------:R-:W-:Y:S01]  /*12d70*/  LEA.HI.X.SX32 R21, R140, R0, 0x2, P4 ;  /* 0x000000008c157211 */ /* 0x000fe200020f16ff */
[----:B------:R-:W-:Y:S01]  /*12d80*/  IMAD R186, R186, UR13, RZ ;  /* 0x0000000dbaba7c24 */ /* 0x000fe2000f8e02ff */
[C---:B----4-:R-:W-:Y:S01]  /*12d90*/  LEA R26, P6, R142.reuse, R2, 0x2 ;  /* 0x000000028e1a7211 */ /* 0x050fe200078c10ff */
[----:B------:R2:W-:Y:S01]  /*12da0*/  STL.64 [R1+0x4b8], R8 ;  /* 0x0004b80801007387 */ /* 0x0005e20000100a00 */
[----:B------:R-:W-:Y:S01]  /*12db0*/  LEA.HI.X.SX32 R19, R141, R0, 0x2, P5 ;  /* 0x000000008d137211 */ /* 0x000fe200028f16ff */
[----:B------:R-:W-:Y:S01]  /*12dc0*/  IMAD R187, R187, UR12, RZ ;  /* 0x0000000cbbbb7c24 */ /* 0x000fe2000f8e02ff */
[----:B------:R-:W-:Y:S01]  /*12dd0*/  ULDC UR55, c[0x0][0x240] ;  /* 0x0000900000377ab9 */ /* 0x000fe20000000800 */
[C---:B-1----:R-:W-:Y:S01]  /*12de0*/  LEA R16, P0, R143.reuse, R2, 0x2 ;  /* 0x000000028f107211 */ /* 0x042fe200078010ff */
[----:B------:R1:W-:Y:S01]  /*12df0*/  STL.64 [R1+0x4c0], R24 ;  /* 0x0004c01801007387 */ /* 0x0003e20000100a00 */
[-C--:B------:R-:W-:Y:S01]  /*12e00*/  LEA.HI.X.SX32 R27, R142, R0.reuse, 0x2, P6 ;  /* 0x000000008e1b7211 */ /* 0x080fe200030f16ff */
[----:B------:R-:W-:Y:S01]  /*12e10*/  IMAD R188, R188, UR11, RZ ;  /* 0x0000000bbcbc7c24 */ /* 0x000fe2000f8e02ff */
[----:B------:R-:W-:Y:S01]  /*12e20*/  LEA.HI.X.SX32 R17, R143, R0, 0x2, P0 ;  /* 0x000000008f117211 */ /* 0x000fe200000f16ff */
[----:B------:R4:W-:Y:S01]  /*12e30*/  STL.64 [R1+0x4c8], R22 ;  /* 0x0004c81601007387 */ /* 0x0009e20000100a00 */
[----:B------:R-:W-:Y:S01]  /*12e40*/  IMAD R189, R189, UR10, RZ ;  /* 0x0000000abdbd7c24 */ /* 0x000fe2000f8e02ff */
[----:B------:R-:W-:Y:S01]  /*12e50*/  ULDC UR54, c[0x0][0x240] ;  /* 0x0000900000367ab9 */ /* 0x000fe20000000800 */
[-C--:B--2---:R-:W-:Y:S01]  /*12e60*/  LEA R8, P1, R144, R2.reuse, 0x2 ;  /* 0x0000000290087211 */ /* 0x084fe200078210ff */
[----:B------:R2:W-:Y:S01]  /*12e70*/  STL.64 [R1+0x4d0], R20 ;  /* 0x0004d01401007387 */ /* 0x0005e20000100a00 */
[----:B------:R-:W-:Y:S01]  /*12e80*/  IMAD R190, R190, UR9, RZ ;  /* 0x00000009bebe7c24 */ /* 0x000fe2000f8e02ff */
[----:B------:R-:W-:Y:S01]  /*12e90*/  ULDC UR53, c[0x0][0x240] ;  /* 0x0000900000357ab9 */ /* 0x000fe20000000800 */
[----:B------:R-:W-:Y:S01]  /*12ea0*/  IMAD R192, R192, UR7, RZ ;  /* 0x00000007c0c07c24 */ /* 0x000fe2000f8e02ff */
[----:B-1----:R-:W-:Y:S01]  /*12eb0*/  LEA R24, P2, R145, R2, 0x2 ;  /* 0x0000000291187211 */ /* 0x002fe200078410ff */
[----:B------:R1:W-:Y:S01]  /*12ec0*/  STL.64 [R1+0x4d8], R18 ;  /* 0x0004d81201007387 */ /* 0x0003e20000100a00 */
[----:B------:R-:W-:Y:S01]  /*12ed0*/  LEA.HI.X.SX32 R9, R144, R0, 0x2, P1 ;  /* 0x0000000090097211 */ /* 0x000fe200008f16ff */
[----:B------:R-:W-:Y:S01]  /*12ee0*/  IMAD R191, R191, UR8, RZ ;  /* 0x00000008bfbf7c24 */ /* 0x000fe2000f8e02ff */
[C---:B----4-:R-:W-:Y:S01]  /*12ef0*/  LEA R22, P3, R146.reuse, R2, 0x2 ;  /* 0x0000000292167211 */ /* 0x050fe200078610ff */
[----:B------:R4:W-:Y:S01]  /*12f00*/  STL.64 [R1+0x4e0], R26 ;  /* 0x0004e01a01007387 */ /* 0x0009e20000100a00 */
[----:B------:R-:W-:Y:S01]  /*12f10*/  LEA.HI.X.SX32 R25, R145, R0, 0x2, P2 ;  /* 0x0000000091197211 */ /* 0x000fe200010f16ff */
[----:B------:R-:W-:Y:S01]  /*12f20*/  IMAD R193, R193, UR6, RZ ;  /* 0x00000006c1c17c24 */ /* 0x000fe2000f8e02ff */
[C---:B--2---:R-:W-:Y:S01]  /*12f30*/  LEA R20, P4, R147.reuse, R2, 0x2 ;  /* 0x0000000293147211 */ /* 0x044fe200078810ff */
[----:B------:R2:W-:Y:S01]  /*12f40*/  STL.64 [R1+0x4e8], R16 ;  /* 0x0004e81001007387 */ /* 0x0005e20000100a00 */
[----:B------:R-:W-:Y:S01]  /*12f50*/  LEA.HI.X.SX32 R23, R146, R0, 0x2, P3 ;  /* 0x0000000092177211 */ /* 0x000fe200018f16ff */
[----:B------:R-:W-:Y:S01]  /*12f60*/  IMAD R194, R194, UR5, RZ ;  /* 0x00000005c2c27c24 */ /* 0x000fe2000f8e02ff */
[----:B------:R-:W-:Y:S01]  /*12f70*/  ULDC UR52, c[0x0][0x240] ;  /* 0x0000900000347ab9 */ /* 0x000fe20000000800 */
[C---:B-1----:R-:W-:Y:S01]  /*12f80*/  LEA R18, P5, R148.reuse, R2, 0x2 ;  /* 0x0000000294127211 */ /* 0x042fe200078a10ff */
[----:B------:R-:W-:Y:S01]  /*12f90*/  IMAD.MOV.U32 R45, RZ, RZ, R49 ;  /* 0x000000ffff2d7224 */ /* 0x000fe200078e0031 */
[----:B------:R-:W-:Y:S01]  /*12fa0*/  LEA.HI.X.SX32 R21, R147, R0, 0x2, P4 ;  /* 0x0000000093157211 */ /* 0x000fe200020f16ff */
[----:B------:R-:W-:Y:S01]  /*12fb0*/  IMAD.MOV.U32 R47, RZ, RZ, R50 ;  /* 0x000000ffff2f7224 */ /* 0x000fe200078e0032 */
[----:B----4-:R-:W-:Y:S01]  /*12fc0*/  LEA R26, P6, R149, R2, 0x2 ;  /* 0x00000002951a7211 */ /* 0x010fe200078c10ff */
[----:B------:R1:W-:Y:S01]  /*12fd0*/  STL.64 [R1+0x4f0], R8 ;  /* 0x0004f00801007387 */ /* 0x0003e20000100a00 */
[----:B------:R-:W-:Y:S01]  /*12fe0*/  LEA.HI.X.SX32 R19, R148, R0, 0x2, P5 ;  /* 0x0000000094137211 */ /* 0x000fe200028f16ff */
[----:B------:R-:W-:Y:S01]  /*12ff0*/  IMAD R195, R195, UR4, RZ ;  /* 0x00000004c3c37c24 */ /* 0x000fe2000f8e02ff */
[C---:B--2---:R-:W-:Y:S01]  /*13000*/  LEA R16, P0, R150.reuse, R2, 0x2 ;  /* 0x0000000296107211 */ /* 0x044fe200078010ff */
[----:B------:R2:W-:Y:S01]  /*13010*/  STL.64 [R1+0x4f8], R24 ;  /* 0x0004f81801007387 */ /* 0x0005e20000100a00 */
[-C--:B------:R-:W-:Y:S01]  /*13020*/  LEA.HI.X.SX32 R27, R149, R0.reuse, 0x2, P6 ;  /* 0x00000000951b7211 */ /* 0x080fe200030f16ff */
[----:B------:R-:W-:Y:S01]  /*13030*/  IMAD.MOV.U32 R46, RZ, RZ, R51 ;  /* 0x000000ffff2e7224 */ /* 0x000fe200078e0033 */
[----:B------:R-:W-:Y:S01]  /*13040*/  LEA.HI.X.SX32 R17, R150, R0, 0x2, P0 ;  /* 0x0000000096117211 */ /* 0x000fe200000f16ff */
[----:B------:R4:W-:Y:S01]  /*13050*/  STL.64 [R1+0x500], R22 ;  /* 0x0005001601007387 */ /* 0x0009e20000100a00 */
[----:B------:R-:W-:Y:S01]  /*13060*/  IMAD R196, R196, UR59, RZ ;  /* 0x0000003bc4c47c24 */ /* 0x000fe2000f8e02ff */
[----:B------:R-:W-:Y:S01]  /*13070*/  ULDC UR51, c[0x0][0x240] ;  /* 0x0000900000337ab9 */ /* 0x000fe20000000800 */
[----:B------:R-:W-:Y:S01]  /*13080*/  IMAD R197, R197, UR58, RZ ;  /* 0x0000003ac5c57c24 */ /* 0x000fe2000f8e02ff */
[CC--:B-1----:R-:W-:Y:S01]  /*13090*/  LEA R8, P1, R151.reuse, R2.reuse, 0x2 ;  /* 0x0000000297087211 */ /* 0x0c2fe200078210ff */
[----:B------:R1:W-:Y:S01]  /*130a0*/  STL.64 [R1+0x508], R20 ;  /* 0x0005081401007387 */ /* 0x0003e20000100a00 */
[----:B------:R-:W-:Y:S01]  /*130b0*/  IMAD R198, R198, UR57, RZ ;  /* 0x00000039c6c67c24 */ /* 0x000fe2000f8e02ff */
[----:B------:R-:W-:Y:S01]  /*130c0*/  ULDC UR50, c[0x0][0x240] ;  /* 0x0000900000327ab9 */ /* 0x000fe20000000800 */
[C---:B--2---:R-:W-:Y:S01]  /*130d0*/  LEA R24, P2, R152.reuse, R2, 0x2 ;  /* 0x0000000298187211 */ /* 0x044fe200078410ff */
[----:B------:R2:W-:Y:S01]  /*130e0*/  STL.64 [R1+0x510], R18 ;  /* 0x0005101201007387 */ /* 0x0005e20000100a00 */
[----:B------:R-:W-:Y:S01]  /*130f0*/  LEA.HI.X.SX32 R9, R151, R0, 0x2, P1 ;  /* 0x0000000097097211 */ /* 0x000fe200008f16ff */
[----:B------:R-:W-:Y:S01]  /*13100*/  IMAD R199, R199, UR56, RZ ;  /* 0x00000038c7c77c24 */ /* 0x000fe2000f8e02ff */
[C---:B----4-:R-:W-:Y:S01]  /*13110*/  LEA R22, P3, R153.reuse, R2, 0x2 ;  /* 0x0000000299167211 */ /* 0x050fe200078610ff */
        /* <DEDUP_REMOVED lines=8> */
[C---:B--2---:R-:W-:Y:S01]  /*131a0*/  LEA R18, P5, R155.reuse, R2, 0x2 ;  /* 0x000000029b127211 */ /* 0x044fe200078a10ff */
[----:B------:R-:W-:Y:S01]  /*131b0*/  IMAD R202, R202, UR53, RZ ;  /* 0x00000035caca7c24 */ /* 0x000fe2000f8e02ff */
[----:B------:R-:W-:Y:S01]  /*131c0*/  LEA.HI.X.SX32 R21, R154, R0, 0x2, P4 ;  /* 0x000000009a157211 */ /* 0x000fe200020f16ff */
[----:B------:R-:W-:Y:S01]  /*131d0*/  ULDC UR48, c[0x0][0x240] ;  /* 0x0000900000307ab9 */ /* 0x000fe20000000800 */
[C---:B----4-:R-:W-:Y:S01]  /*131e0*/  LEA R26, P6, R156.reuse, R2, 0x2 ;  /* 0x000000029c1a7211 */ /* 0x050fe200078c10ff */
[----:B------:R2:W-:Y:S01]  /*131f0*/  STL.64 [R1+0x528], R8 ;  /* 0x0005280801007387 */ /* 0x0005e20000100a00 */
[----:B------:R-:W-:Y:S01]  /*13200*/  LEA.HI.X.SX32 R19, R155, R0, 0x2, P5 ;  /* 0x000000009b137211 */ /* 0x000fe200028f16ff */
[----:B------:R-:W-:Y:S01]  /*13210*/  ULDC UR15, c[0x0][0x240] ;  /* 0x00009000000f7ab9 */ /* 0x000fe20000000800 */
[----:B------:R-:W-:Y:S01]  /*13220*/  ULDC UR14, c[0x0][0x240] ;  /* 0x00009000000e7ab9 */ /* 0x000fe20000000800 */
[C---:B-1----:R-:W-:Y:S01]  /*13230*/  LEA R16, P0, R157.reuse, R2, 0x2 ;  /* 0x000000029d107211 */ /* 0x042fe200078010ff */
[----:B------:R1:W-:Y:S01]  /*13240*/  STL.64 [R1+0x530], R24 ;  /* 0x0005301801007387 */ /* 0x0003e20000100a00 */
[-C--:B------:R-:W-:Y:S01]  /*13250*/  LEA.HI.X.SX32 R27, R156, R0.reuse, 0x2, P6 ;  /* 0x000000009c1b7211 */ /* 0x080fe200030f16ff */
[----:B------:R-:W-:Y:S01]  /*13260*/  ULDC UR13, c[0x0][0x240] ;  /* 0x00009000000d7ab9 */ /* 0x000fe20000000800 */
[----:B------:R-:W-:Y:S01]  /*13270*/  LEA.HI.X.SX32 R17, R157, R0, 0x2, P0 ;  /* 0x000000009d117211 */ /* 0x000fe200000f16ff */
[----:B------:R4:W-:Y:S01]  /*13280*/  STL.64 [R1+0x538], R22 ;  /* 0x0005381601007387 */ /* 0x0009e20000100a00 */
[----:B------:R-:W-:Y:S01]  /*13290*/  ULDC UR12, c[0x0][0x240] ;  /* 0x00009000000c7ab9 */ /* 0x000fe20000000800 */
[----:B------:R-:W-:Y:S01]  /*132a0*/  ULDC UR11, c[0x0][0x240] ;  /* 0x00009000000b7ab9 */ /* 0x000fe20000000800 */
[CC--:B--2---:R-:W-:Y:S01]  /*132b0*/  LEA R8, P1, R158.reuse, R2.reuse, 0x2 ;  /* 0x000000029e087211 */ /* 0x0c4fe200078210ff */
[----:B------:R2:W-:Y:S01]  /*132c0*/  STL.64 [R1+0x540], R20 ;  /* 0x0005401401007387 */ /* 0x0005e20000100a00 */
[----:B------:R-:W-:Y:S01]  /*132d0*/  ULDC UR10, c[0x0][0x240] ;  /* 0x00009000000a7ab9 */ /* 0x000fe20000000800 */
[----:B------:R-:W-:Y:S01]  /*132e0*/  ULDC UR9, c[0x0][0x240] ;  /* 0x0000900000097ab9 */ /* 0x000fe20000000800 */
[----:B------:R-:W-:Y:S01]  /*132f0*/  ULDC UR8, c[0x0][0x240] ;  /* 0x0000900000087ab9 */ /* 0x000fe20000000800 */
[C---:B-1----:R-:W-:Y:S01]  /*13300*/  LEA R24, P2, R159.reuse, R2, 0x2 ;  /* 0x000000029f187211 */ /* 0x042fe200078410ff */
[----:B------:R1:W-:Y:S01]  /*13310*/  STL.64 [R1+0x548], R18 ;  /* 0x0005481201007387 */ /* 0x0003e20000100a00 */
[----:B------:R-:W-:Y:S01]  /*13320*/  LEA.HI.X.SX32 R9, R158, R0, 0x2, P1 ;  /* 0x000000009e097211 */ /* 0x000fe200008f16ff */
[----:B------:R-:W-:Y:S01]  /*13330*/  ULDC UR5, c[0x0][0x240] ;  /* 0x0000900000057ab9 */ /* 0x000fe20000000800 */
[C---:B----4-:R-:W-:Y:S01]  /*13340*/  LEA R22, P3, R160.reuse, R2, 0x2 ;  /* 0x00000002a0167211 */ /* 0x050fe200078610ff */
[----:B------:R4:W-:Y:S01]  /*13350*/  STL.64 [R1+0x550], R26 ;  /* 0x0005501a01007387 */ /* 0x0009e20000100a00 */
[----:B------:R-:W-:Y:S01]  /*13360*/  LEA.HI.X.SX32 R25, R159, R0, 0x2, P2 ;  /* 0x000000009f197211 */ /* 0x000fe200010f16ff */
[----:B------:R-:W-:Y:S01]  /*13370*/  ULDC UR7, c[0x0][0x240] ;  /* 0x0000900000077ab9 */ /* 0x000fe20000000800 */
[----:B--2---:R-:W-:Y:S01]  /*13380*/  LEA R20, P4, R161, R2, 0x2 ;  /* 0x00000002a1147211 */ /* 0x004fe200078810ff */
[----:B------:R2:W-:Y:S01]  /*13390*/  STL.64 [R1+0x558], R16 ;  /* 0x0005581001007387 */ /* 0x0005e20000100a00 */
[----:B------:R-:W-:Y:S01]  /*133a0*/  LEA.HI.X.SX32 R23, R160, R0, 0x2, P3 ;  /* 0x00000000a0177211 */ /* 0x000fe200018f16ff */
[----:B------:R-:W-:Y:S01]  /*133b0*/  ULDC UR6, c[0x0][0x240] ;  /* 0x0000900000067ab9 */ /* 0x000fe20000000800 */
[----:B-1----:R-:W-:-:S02]  /*133c0*/  LEA R18, P5, R162, R2, 0x2 ;  /* 0x00000002a2127211 */ /* 0x002fc400078a10ff */
[----:B------:R-:W-:Y:S02]  /*133d0*/  LEA.HI.X.SX32 R21, R161, R0, 0x2, P4 ;  /* 0x00000000a1157211 */ /* 0x000fe400020f16ff */
[C---:B----4-:R-:W-:Y:S01]  /*133e0*/  LEA R26, P6, R163.reuse, R2, 0x2 ;  /* 0x00000002a31a7211 */ /* 0x050fe200078c10ff */
[----:B------:R1:W-:Y:S01]  /*133f0*/  STL.64 [R1+0x560], R8 ;  /* 0x0005600801007387 */ /* 0x0003e20000100a00 */
[----:B------:R-:W-:Y:S02]  /*13400*/  LEA.HI.X.SX32 R19, R162, R0, 0x2, P5 ;  /* 0x00000000a2137211 */ /* 0x000fe400028f16ff */
[C---:B--2---:R-:W-:Y:S01]  /*13410*/  LEA R16, P0, R164.reuse, R2, 0x2 ;  /* 0x00000002a4107211 */ /* 0x044fe200078010ff */
        /* <DEDUP_REMOVED lines=9> */
[C---:B----4-:R-:W-:Y:S01]  /*134b0*/  LEA R22, P3, R167.reuse, R2, 0x2 ;  /* 0x00000002a7167211 */ /* 0x050fe200078610ff */
[----:B------:R4:W-:Y:S01]  /*134c0*/  STL.64 [R1+0x588], R26 ;  /* 0x0005881a01007387 */ /* 0x0009e20000100a00 */
[----:B------:R-:W-:Y:S02]  /*134d0*/  LEA.HI.X.SX32 R25, R166, R0, 0x2, P2 ;  /* 0x00000000a6197211 */ /* 0x000fe400010f16ff */
[----:B-1----:R-:W-:Y:S01]  /*134e0*/  LEA R20, P4, R168, R2, 0x2 ;  /* 0x00000002a8147211 */ /* 0x002fe200078810ff */
[----:B------:R1:W-:Y:S01]  /*134f0*/  STL.64 [R1+0x590], R16 ;  /* 0x0005901001007387 */ /* 0x0003e20000100a00 */
[----:B------:R-:W-:Y:S02]  /*13500*/  LEA.HI.X.SX32 R23, R167, R0, 0x2, P3 ;  /* 0x00000000a7177211 */ /* 0x000fe400018f16ff */
[----:B--2---:R-:W-:-:S02]  /*13510*/  LEA R18, P5, R169, R2, 0x2 ;  /* 0x00000002a9127211 */ /* 0x004fc400078a10ff */
[----:B------:R-:W-:Y:S02]  /*13520*/  LEA.HI.X.SX32 R21, R168, R0, 0x2, P4 ;  /* 0x00000000a8157211 */ /* 0x000fe400020f16ff */
[C---:B----4-:R-:W-:Y:S01]  /*13530*/  LEA R26, P6, R170.reuse, R2, 0x2 ;  /* 0x00000002aa1a7211 */ /* 0x050fe200078c10ff */
[----:B------:R2:W-:Y:S01]  /*13540*/  STL.64 [R1+0x598], R8 ;  /* 0x0005980801007387 */ /* 0x0005e20000100a00 */
[----:B------:R-:W-:Y:S02]  /*13550*/  LEA.HI.X.SX32 R19, R169, R0, 0x2, P5 ;  /* 0x00000000a9137211 */ /* 0x000fe400028f16ff */
[C---:B-1----:R-:W-:Y:S01]  /*13560*/  LEA R16, P0, R171.reuse, R2, 0x2 ;  /* 0x00000002ab107211 */ /* 0x042fe200078010ff */
[----:B------:R1:W-:Y:S01]  /*13570*/  STL.64 [R1+0x5a0], R24 ;  /* 0x0005a01801007387 */ /* 0x0003e20000100a00 */
[-C--:B------:R-:W-:Y:S02]  /*13580*/  LEA.HI.X.SX32 R27, R170, R0.reuse, 0x2, P6 ;  /* 0x00000000aa1b7211 */ /* 0x080fe400030f16ff */
[----:B------:R-:W-:Y:S01]  /*13590*/  LEA.HI.X.SX32 R17, R171, R0, 0x2, P0 ;  /* 0x00000000ab117211 */ /* 0x000fe200000f16ff */
[----:B------:R4:W-:Y:S01]  /*135a0*/  STL.64 [R1+0x5a8], R22 ;  /* 0x0005a81601007387 */ /* 0x0009e20000100a00 */
[----:B--2---:R-:W-:-:S03]  /*135b0*/  LEA R8, P1, R172, R2, 0x2 ;  /* 0x00000002ac087211 */ /* 0x004fc600078210ff */
[----:B------:R2:W-:Y:S01]  /*135c0*/  STL.64 [R1+0x5b0], R20 ;  /* 0x0005b01401007387 */ /* 0x0005e20000100a00 */
[----:B-1----:R-:W-:-:S03]  /*135d0*/  LEA R24, P2, R173, R2, 0x2 ;  /* 0x00000002ad187211 */ /* 0x002fc600078410ff */
[----:B------:R1:W-:Y:S01]  /*135e0*/  STL.64 [R1+0x5b8], R18 ;  /* 0x0005b81201007387 */ /* 0x0003e20000100a00 */
[----:B------:R-:W-:Y:S02]  /*135f0*/  LEA.HI.X.SX32 R9, R172, R0, 0x2, P1 ;  /* 0x00000000ac097211 */ /* 0x000fe400008f16ff */
[C---:B----4-:R-:W-:Y:S01]  /*13600*/  LEA R22, P3, R174.reuse, R2, 0x2 ;  /* 0x00000002ae167211 */ /* 0x050fe200078610ff */
[----:B------:R4:W-:Y:S01]  /*13610*/  STL.64 [R1+0x5c0], R26 ;  /* 0x0005c01a01007387 */ /* 0x0009e20000100a00 */
[----:B------:R-:W-:Y:S02]  /*13620*/  LEA.HI.X.SX32 R25, R173, R0, 0x2, P2 ;  /* 0x00000000ad197211 */ /* 0x000fe400010f16ff */
[----:B--2---:R-:W-:Y:S01]  /*13630*/  LEA R20, P4, R175, R2, 0x2 ;  /* 0x00000002af147211 */ /* 0x004fe200078810ff */
[----:B------:R2:W-:Y:S01]  /*13640*/  STL.64 [R1+0x5c8], R16 ;  /* 0x0005c81001007387 */ /* 0x0005e20000100a00 */
[----:B------:R-:W-:Y:S02]  /*13650*/  LEA.HI.X.SX32 R23, R174, R0, 0x2, P3 ;  /* 0x00000000ae177211 */ /* 0x000fe400018f16ff */
        /* <DEDUP_REMOVED lines=37> */
[----:B------:R-:W-:Y:S01]  /*138b0*/  STL.64 [R1+0x630], R26 ;  /* 0x0006301a01007387 */ /* 0x000fe20000100a00 */
[----:B------:R-:W-:Y:S02]  /*138c0*/  LEA.HI.X.SX32 R25, R187, R0, 0x2, P2 ;  /* 0x00000000bb197211 */ /* 0x000fe400010f16ff */
[----:B--2---:R-:W-:Y:S01]  /*138d0*/  LEA R20, P4, R189, R2, 0x2 ;  /* 0x00000002bd147211 */ /* 0x004fe200078810ff */
[----:B------:R2:W-:Y:S01]  /*138e0*/  STL.64 [R1+0x638], R16 ;  /* 0x0006381001007387 */ /* 0x0005e20000100a00 */
[----:B------:R-:W-:Y:S02]  /*138f0*/  LEA.HI.X.SX32 R23, R188, R0, 0x2, P3 ;  /* 0x00000000bc177211 */ /* 0x000fe400018f16ff */
[----:B-1----:R-:W-:-:S02]  /*13900*/  LEA R18, P5, R190, R2, 0x2 ;  /* 0x00000002be127211 */ /* 0x002fc400078a10ff */
[-C--:B------:R-:W-:Y:S01]  /*13910*/  LEA.HI.X.SX32 R21, R189, R0.reuse, 0x2, P4 ;  /* 0x00000000bd157211 */ /* 0x080fe200020f16ff */
[----:B------:R1:W-:Y:S01]  /*13920*/  STL.64 [R1+0x640], R8 ;  /* 0x0006400801007387 */ /* 0x0003e20000100a00 */
[----:B------:R-:W-:Y:S02]  /*13930*/  LEA.HI.X.SX32 R19, R190, R0, 0x2, P5 ;  /* 0x00000000be137211 */ /* 0x000fe400028f16ff */
[CC--:B--2---:R-:W-:Y:S01]  /*13940*/  LEA R16, P0, R192.reuse, R2.reuse, 0x2 ;  /* 0x00000002c0107211 */ /* 0x0c4fe200078010ff */
[----:B------:R-:W-:Y:S01]  /*13950*/  IMAD.MOV.U32 R49, RZ, RZ, R52 ;  /* 0x000000ffff317224 */ /* 0x000fe200078e0034 */
[----:B------:R-:W-:Y:S01]  /*13960*/  LEA R212, P6, R191, R2, 0x2 ;  /* 0x00000002bfd47211 */ /* 0x000fe200078c10ff */
[----:B------:R-:W-:Y:S01]  /*13970*/  IMAD.MOV.U32 R50, RZ, RZ, R53 ;  /* 0x000000ffff327224 */ /* 0x000fe200078e0035 */
[----:B------:R-:W-:Y:S01]  /*13980*/  LEA.HI.X.SX32 R17, R192, R0, 0x2, P0 ;  /* 0x00000000c0117211 */ /* 0x000fe200000f16ff */
[----:B------:R-:W-:Y:S01]  /*13990*/  STL.64 [R1+0x648], R24 ;  /* 0x0006481801007387 */ /* 0x000fe20000100a00 */
[----:B------:R-:W-:Y:S01]  /*139a0*/  IMAD.MOV.U32 R53, RZ, RZ, R54 ;  /* 0x000000ffff357224 */ /* 0x000fe200078e0036 */
[-C--:B-1----:R-:W-:Y:S01]  /*139b0*/  LEA R8, P1, R193, R2.reuse, 0x2 ;  /* 0x00000002c1087211 */ /* 0x082fe200078210ff */
[----:B------:R-:W-:Y:S01]  /*139c0*/  IMAD.MOV.U32 R51, RZ, RZ, R56 ;  /* 0x000000ffff337224 */ /* 0x000fe200078e0038 */
[----:B------:R1:W-:Y:S01]  /*139d0*/  STL.64 [R1+0x650], R22 ;  /* 0x0006501601007387 */ /* 0x0003e20000100a00 */
[----:B------:R-:W-:Y:S01]  /*139e0*/  MOV R52, R57 ;  /* 0x0000003900347202 */ /* 0x000fe20000000f00 */
[----:B------:R-:W-:Y:S01]  /*139f0*/  IMAD.MOV.U32 R54, RZ, RZ, R59 ;  /* 0x000000ffff367224 */ /* 0x000fe200078e003b */
[----:B------:R-:W-:Y:S01]  /*13a00*/  LEA R26, P2, R194, R2, 0x2 ;  /* 0x00000002c21a7211 */ /* 0x000fe200078410ff */
[----:B------:R-:W-:Y:S01]  /*13a10*/  STL.64 [R1+0x658], R20 ;  /* 0x0006581401007387 */ /* 0x000fe20000100a00 */
[----:B------:R-:W-:Y:S01]  /*13a20*/  LEA.HI.X.SX32 R213, R191, R0, 0x2, P6 ;  /* 0x00000000bfd57211 */ /* 0x000fe200030f16ff */
[----:B------:R-:W-:-:S02]  /*13a30*/  IMAD.MOV.U32 R56, RZ, RZ, R60 ;  /* 0x000000ffff387224 */ /* 0x000fc400078e003c */
[----:B------:R2:W-:Y:S01]  /*13a40*/  STL.64 [R1+0x660], R18 ;  /* 0x0006601201007387 */ /* 0x0005e20000100a00 */
[----:B------:R-:W-:Y:S02]  /*13a50*/  IMAD.MOV.U32 R59, RZ, RZ, R61 ;  /* 0x000000ffff3b7224 */ /* 0x000fe400078e003d */
[----:B------:R-:W-:Y:S01]  /*13a60*/  IMAD.MOV.U32 R48, RZ, RZ, R49 ;  /* 0x000000ffff307224 */ /* 0x000fe200078e0031 */
[----:B-1----:R-:W-:Y:S01]  /*13a70*/  LEA R22, P3, R195, R2, 0x2 ;  /* 0x00000002c3167211 */ /* 0x002fe200078610ff */
[----:B------:R1:W-:Y:S01]  /*13a80*/  STL.64 [R1+0x670], R16 ;  /* 0x0006701001007387 */ /* 0x0003e20000100a00 */
[----:B------:R-:W-:Y:S01]  /*13a90*/  IMAD.MOV.U32 R60, RZ, RZ, R4 ;  /* 0x000000ffff3c7224 */ /* 0x000fe200078e0004 */
[----:B------:R-:W-:Y:S01]  /*13aa0*/  MOV R49, R50 ;  /* 0x0000003200317202 */ /* 0x000fe20000000f00 */
[----:B------:R-:W-:Y:S01]  /*13ab0*/  IMAD.MOV.U32 R61, RZ, RZ, R6 ;  /* 0x000000ffff3d7224 */ /* 0x000fe200078e0006 */
[----:B------:R-:W4:Y:S01]  /*13ac0*/  LDL.LU R4, [R1+0x17ac] ;  /* 0x0017ac0001047983 */ /* 0x000f220000300800 */
[----:B------:R-:W-:Y:S01]  /*13ad0*/  IMAD.MOV.U32 R57, RZ, RZ, R5 ;  /* 0x000000ffff397224 */ /* 0x000fe200078e0005 */
[----:B------:R-:W-:Y:S01]  /*13ae0*/  LEA.HI.X.SX32 R9, R193, R0, 0x2, P1 ;  /* 0x00000000c1097211 */ /* 0x000fe200008f16ff */
[----:B------:R-:W-:Y:S01]  /*13af0*/  IMAD.MOV.U32 R50, RZ, RZ, R51 ;  /* 0x000000ffff327224 */ /* 0x000fe200078e0033 */
[-C--:B------:R-:W-:Y:S01]  /*13b00*/  LEA R24, P4, R196, R2.reuse, 0x2 ;  /* 0x00000002c4187211 */ /* 0x080fe200078810ff */
[----:B------:R-:W4:Y:S01]  /*13b10*/  LDL.LU R5, [R1+0x17a8] ;  /* 0x0017a80001057983 */ /* 0x000f220000300800 */
[----:B------:R-:W-:Y:S01]  /*13b20*/  IMAD.MOV.U32 R51, RZ, RZ, R52 ;  /* 0x000000ffff337224 */ /* 0x000fe200078e0034 */
[----:B--2---:R-:W-:Y:S01]  /*13b30*/  LEA R18, P5, R197, R2, 0x2 ;  /* 0x00000002c5127211 */ /* 0x004fe200078a10ff */
[----:B------:R-:W-:Y:S01]  /*13b40*/  IMAD.MOV.U32 R52, RZ, RZ, R56 ;  /* 0x000000ffff347224 */ /* 0x000fe200078e0038 */
[----:B------:R-:W2:Y:S01]  /*13b50*/  LDL.LU R6, [R1+0x17a4] ;  /* 0x0017a40001067983 */ /* 0x000ea20000300800 */
[-C--:B------:R-:W-:Y:S01]  /*13b60*/  LEA.HI.X.SX32 R27, R194, R0.reuse, 0x2, P2 ;  /* 0x00000000c21b7211 */ /* 0x080fe200010f16ff */
[----:B------:R-:W-:Y:S01]  /*13b70*/  IMAD.MOV.U32 R56, RZ, RZ, R61 ;  /* 0x000000ffff387224 */ /* 0x000fe200078e003d */
[----:B------:R-:W-:Y:S01]  /*13b80*/  LEA.HI.X.SX32 R23, R195, R0, 0x2, P3 ;  /* 0x00000000c3177211 */ /* 0x000fe200018f16ff */
[----:B------:R-:W-:Y:S01]  /*13b90*/  STL.64 [R1+0x668], R212 ;  /* 0x000668d401007387 */ /* 0x000fe20000100a00 */
[----:B------:R-:W-:Y:S01]  /*13ba0*/  IMAD.MOV.U32 R61, RZ, RZ, R66 ;  /* 0x000000ffff3d7224 */ /* 0x000fe200078e0042 */
[----:B------:R-:W-:Y:S01]  /*13bb0*/  LEA R20, P6, R198, R2, 0x2 ;  /* 0x00000002c6147211 */ /* 0x000fe200078c10ff */
[----:B------:R-:W-:Y:S01]  /*13bc0*/  IMAD.MOV.U32 R66, RZ, RZ, R3 ;  /* 0x000000ffff427224 */ /* 0x000fe200078e0003 */
[----:B------:R-:W-:Y:S01]  /*13bd0*/  STL.64 [R1+0x16f8], R212 ;  /* 0x0016f8d401007387 */ /* 0x000fe20000100a00 */
[----:B------:R-:W-:Y:S01]  /*13be0*/  LEA.HI.X.SX32 R25, R196, R0, 0x2, P4 ;  /* 0x00000000c4197211 */ /* 0x000fe200020f16ff */
[----:B------:R-:W-:Y:S01]  /*13bf0*/  IMAD R203, R203, UR52, RZ ;  /* 0x00000034cbcb7c24 */ /* 0x000fe2000f8e02ff */
[----:B-1----:R-:W-:Y:S01]  /*13c00*/  LEA R16, P0, R199, R2, 0x2 ;  /* 0x00000002c7107211 */ /* 0x002fe200078010ff */
[----:B------:R1:W-:Y:S01]  /*13c10*/  STL.64 [R1+0x678], R8 ;  /* 0x0006780801007387 */ /* 0x0003e20000100a00 */
[----:B------:R-:W-:Y:S01]  /*13c20*/  LEA.HI.X.SX32 R19, R197, R0, 0x2, P5 ;  /* 0x00000000c5137211 */ /* 0x000fe200028f16ff */
[----:B------:R-:W-:-:S02]  /*13c30*/  IMAD R204, R204, UR51, RZ ;  /* 0x00000033cccc7c24 */ /* 0x000fc4000f8e02ff */
[----:B------:R-:W2:Y:S01]  /*13c40*/  LDL.LU R3, [R1+0x17a0] ;  /* 0x0017a00001037983 */ /* 0x000ea20000300800 */
[----:B------:R-:W-:-:S03]  /*13c50*/  LEA.HI.X.SX32 R21, R198, R0, 0x2, P6 ;  /* 0x00000000c6157211 */ /* 0x000fc600030f16ff */
[----:B------:R3:W-:Y:S01]  /*13c60*/  STL.64 [R1+0x680], R26 ;  /* 0x0006801a01007387 */ /* 0x0007e20000100a00 */
[----:B------:R-:W-:Y:S01]  /*13c70*/  IMAD R205, R205, UR50, RZ ;  /* 0x00000032cdcd7c24 */ /* 0x000fe2000f8e02ff */
[----:B-1----:R-:W-:Y:S02]  /*13c80*/  LEA R8, P1, R200, R2, 0x2 ;  /* 0x00000002c8087211 */ /* 0x002fe400078210ff */
[----:B------:R1:W-:Y:S01]  /*13c90*/  STL.64 [R1+0x688], R22 ;  /* 0x0006881601007387 */ /* 0x0003e20000100a00 */
[-C--:B------:R-:W-:Y:S01]  /*13ca0*/  LEA.HI.X.SX32 R17, R199, R0.reuse, 0x2, P0 ;  /* 0x00000000c7117211 */ /* 0x080fe200000f16ff */
[----:B------:R-:W-:Y:S01]  /*13cb0*/  IMAD R206, R206, UR49, RZ ;  /* 0x00000031cece7c24 */ /* 0x000fe2000f8e02ff */
[----:B------:R-:W-:Y:S01]  /*13cc0*/  LEA.HI.X.SX32 R9, R200, R0, 0x2, P1 ;  /* 0x00000000c8097211 */ /* 0x000fe200008f16ff */
[----:B------:R1:W-:Y:S01]  /*13cd0*/  STL.64 [R1+0x690], R24 ;  /* 0x0006901801007387 */ /* 0x0003e20000100a00 */
[----:B---3--:R-:W-:-:S03]  /*13ce0*/  LEA R26, P2, R201, R2, 0x2 ;  /* 0x00000002c91a7211 */ /* 0x008fc600078410ff */
[----:B------:R3:W-:Y:S01]  /*13cf0*/  STL.64 [R1+0x698], R18 ;  /* 0x0006981201007387 */ /* 0x0007e20000100a00 */
[C---:B-1----:R-:W-:Y:S01]  /*13d00*/  LEA R22, P3, R202.reuse, R2, 0x2 ;  /* 0x00000002ca167211 */ /* 0x042fe200078610ff */
[----:B------:R-:W-:Y:S01]  /*13d10*/  IMAD R207, R207, UR48, RZ ;  /* 0x00000030cfcf7c24 */ /* 0x000fe2000f8e02ff */
[----:B------:R-:W-:Y:S02]  /*13d20*/  LEA.HI.X.SX32 R27, R201, R0, 0x2, P2 ;  /* 0x00000000c91b7211 */ /* 0x000fe400010f16ff */
[C---:B------:R-:W-:Y:S01]  /*13d30*/  LEA R24, P4, R203.reuse, R2, 0x2 ;  /* 0x00000002cb187211 */ /* 0x040fe200078810ff */
[----:B------:R1:W-:Y:S01]  /*13d40*/  STL.64 [R1+0x6a0], R20 ;  /* 0x0006a01401007387 */ /* 0x0003e20000100a00 */
[----:B------:R-:W-:Y:S02]  /*13d50*/  LEA.HI.X.SX32 R23, R202, R0, 0x2, P3 ;  /* 0x00000000ca177211 */ /* 0x000fe400018f16ff */
[----:B---3--:R-:W-:Y:S01]  /*13d60*/  LEA R18, P5, R204, R2, 0x2 ;  /* 0x00000002cc127211 */ /* 0x008fe200078a10ff */
[----:B------:R3:W-:Y:S01]  /*13d70*/  STL.64 [R1+0x6a8], R16 ;  /* 0x0006a81001007387 */ /* 0x0007e20000100a00 */
[----:B------:R-:W-:-:S02]  /*13d80*/  LEA.HI.X.SX32 R25, R203, R0, 0x2, P4 ;  /* 0x00000000cb197211 */ /* 0x000fc400020f16ff */
[----:B------:R-:W-:Y:S01]  /*13d90*/  LEA.HI.X.SX32 R19, R204, R0, 0x2, P5 ;  /* 0x00000000cc137211 */ /* 0x000fe200028f16ff */
[----:B------:R3:W-:Y:S01]  /*13da0*/  STL.64 [R1+0x6b0], R8 ;  /* 0x0006b00801007387 */ /* 0x0007e20000100a00 */
[----:B-1----:R-:W-:-:S03]  /*13db0*/  LEA R20, P6, R205, R2, 0x2 ;  /* 0x00000002cd147211 */ /* 0x002fc600078c10ff */
[----:B------:R-:W-:Y:S01]  /*13dc0*/  STL.64 [R1+0x6b8], R26 ;  /* 0x0006b81a01007387 */ /* 0x000fe20000100a00 */
[----:B---3--:R-:W-:-:S03]  /*13dd0*/  LEA R16, P0, R206, R2, 0x2 ;  /* 0x00000002ce107211 */ /* 0x008fc600078010ff */
[----:B------:R1:W-:Y:S01]  /*13de0*/  STL.64 [R1+0x6c0], R22 ;  /* 0x0006c01601007387 */ /* 0x0003e20000100a00 */
[----:B------:R-:W-:Y:S02]  /*13df0*/  LEA.HI.X.SX32 R21, R205, R0, 0x2, P6 ;  /* 0x00000000cd157211 */ /* 0x000fe400030f16ff */
[-C--:B------:R-:W-:Y:S01]  /*13e00*/  LEA R8, P1, R207, R2.reuse, 0x2 ;  /* 0x00000002cf087211 */ /* 0x080fe200078210ff */
[----:B------:R-:W-:Y:S01]  /*13e10*/  STL.64 [R1+0x6c8], R24 ;  /* 0x0006c81801007387 */ /* 0x000fe20000100a00 */
[----:B------:R-:W-:Y:S02]  /*13e20*/  LEA R230, P2, R45, R2, 0x2 ;  /* 0x000000022de67211 */ /* 0x000fe400078410ff */
[-C--:B------:R-:W-:Y:S01]  /*13e30*/  LEA.HI.X.SX32 R17, R206, R0.reuse, 0x2, P0 ;  /* 0x00000000ce117211 */ /* 0x080fe200000f16ff */
[----:B------:R3:W-:Y:S01]  /*13e40*/  STL.64 [R1+0x6d0], R18 ;  /* 0x0006d01201007387 */ /* 0x0007e20000100a00 */
[----:B------:R-:W-:Y:S02]  /*13e50*/  LEA.HI.X.SX32 R9, R207, R0, 0x2, P1 ;  /* 0x00000000cf097211 */ /* 0x000fe400008f16ff */
[-C--:B-1----:R-:W-:Y:S01]  /*13e60*/  LEA R22, P3, R46, R2.reuse, 0x2 ;  /* 0x000000022e167211 */ /* 0x082fe200078610ff */
[----:B------:R1:W-:Y:S01]  /*13e70*/  STL.64 [R1+0x6d8], R20 ;  /* 0x0006d81401007387 */ /* 0x0003e20000100a00 */
[----:B------:R-:W-:-:S02]  /*13e80*/  LEA R218, P4, R47, R2, 0x2 ;  /* 0x000000022fda7211 */ /* 0x000fc400078810ff */
[-C--:B------:R-:W-:Y:S01]  /*13e90*/  LEA.HI.X.SX32 R23, R46, R0.reuse, 0x2, P3 ;  /* 0x000000002e177211 */ /* 0x080fe200018f16ff */
[----:B------:R1:W-:Y:S01]  /*13ea0*/  STL.64 [R1+0x6e0], R16 ;  /* 0x0006e01001007387 */ /* 0x0003e20000100a00 */
[----:B------:R-:W-:Y:S02]  /*13eb0*/  LEA.HI.X.SX32 R231, R45, R0, 0x2, P2 ;  /* 0x000000002de77211 */ /* 0x000fe400010f16ff */
[C---:B---3--:R-:W-:Y:S01]  /*13ec0*/  LEA R18, P5, R48.reuse, R2, 0x2 ;  /* 0x0000000230127211 */ /* 0x048fe200078a10ff */
[----:B------:R3:W-:Y:S01]  /*13ed0*/  STL.64 [R1+0x6e8], R8 ;  /* 0x0006e80801007387 */ /* 0x0007e20000100a00 */
[-C--:B------:R-:W-:Y:S02]  /*13ee0*/  LEA.HI.X.SX32 R219, R47, R0.reuse, 0x2, P4 ;  /* 0x000000002fdb7211 */ /* 0x080fe400020f16ff */
[----:B------:R-:W-:Y:S02]  /*13ef0*/  LEA.HI.X.SX32 R19, R48, R0, 0x2, P5 ;  /* 0x0000000030137211 */ /* 0x000fe400028f16ff */
[-C--:B-1----:R-:W-:Y:S01]  /*13f00*/  LEA R20, P6, R49, R2.reuse, 0x2 ;  /* 0x0000000231147211 */ /* 0x082fe200078c10ff */
[----:B------:R1:W-:Y:S01]  /*13f10*/  STL.64 [R1+0x6f8], R22 ;  /* 0x0006f81601007387 */ /* 0x0003e20000100a00 */
[----:B------:R-:W-:-:S02]  /*13f20*/  LEA R16, P0, R50, R2, 0x2 ;  /* 0x0000000232107211 */ /* 0x000fc400078010ff */
[----:B------:R-:W-:Y:S01]  /*13f30*/  LEA R24, P1, R51, R2, 0x2 ;  /* 0x0000000233187211 */ /* 0x000fe200078210ff */
[----:B------:R-:W-:Y:S01]  /*13f40*/  STL.64 [R1+0x6f0], R230 ;  /* 0x0006f0e601007387 */ /* 0x000fe20000100a00 */
[----:B------:R-:W-:Y:S02]  /*13f50*/  LEA.HI.X.SX32 R21, R49, R0, 0x2, P6 ;  /* 0x0000000031157211 */ /* 0x000fe400030f16ff */
[----:B---3--:R-:W-:Y:S01]  /*13f60*/  LEA R8, P2, R52, R2, 0x2 ;  /* 0x0000000234087211 */ /* 0x008fe200078410ff */
[----:B------:R-:W-:Y:S01]  /*13f70*/  STL.64 [R1+0x16d8], R230 ;  /* 0x0016d8e601007387 */ /* 0x000fe20000100a00 */
[----:B------:R-:W-:Y:S02]  /*13f80*/  LEA.HI.X.SX32 R17, R50, R0, 0x2, P0 ;  /* 0x0000000032117211 */ /* 0x000fe400000f16ff */
[-C--:B-1----:R-:W-:Y:S01]  /*13f90*/  LEA R22, P4, R54, R2.reuse, 0x2 ;  /* 0x0000000236167211 */ /* 0x082fe200078810ff */
[----:B------:R1:W-:Y:S01]  /*13fa0*/  STL.64 [R1+0x708], R18 ;  /* 0x0007081201007387 */ /* 0x0003e20000100a00 */
[----:B------:R-:W-:-:S02]  /*13fb0*/  LEA R214, P3, R53, R2, 0x2 ;  /* 0x0000000235d67211 */ /* 0x000fc400078610ff */
[-C--:B------:R-:W-:Y:S01]  /*13fc0*/  LEA.HI.X.SX32 R25, R51, R0.reuse, 0x2, P1 ;  /* 0x0000000033197211 */ /* 0x080fe200008f16ff */
[----:B------:R-:W-:Y:S01]  /*13fd0*/  STL.64 [R1+0x700], R218 ;  /* 0x000700da01007387 */ /* 0x000fe20000100a00 */
[----:B------:R-:W-:-:S03]  /*13fe0*/  LEA.HI.X.SX32 R9, R52, R0, 0x2, P2 ;  /* 0x0000000034097211 */ /* 0x000fc600010f16ff */
[----:B------:R-:W-:Y:S01]  /*13ff0*/  STL.64 [R1+0x16a0], R218 ;  /* 0x0016a0da01007387 */ /* 0x000fe20000100a00 */
[----:B------:R-:W-:Y:S02]  /*14000*/  LEA.HI.X.SX32 R23, R54, R0, 0x2, P4 ;  /* 0x0000000036177211 */ /* 0x000fe400020f16ff */
[----:B-1----:R-:W-:Y:S01]  /*14010*/  LEA R18, P5, R55, R2, 0x2 ;  /* 0x0000000237127211 */ /* 0x002fe200078a10ff */
[----:B------:R1:W-:Y:S01]  /*14020*/  STL.64 [R1+0x710], R20 ;  /* 0x0007101401007387 */ /* 0x0003e20000100a00 */
[----:B------:R-:W-:-:S03]  /*14030*/  LEA.HI.X.SX32 R215, R53, R0, 0x2, P3 ;  /* 0x0000000035d77211 */ /* 0x000fc600018f16ff */
[----:B------:R3:W-:Y:S01]  /*14040*/  STL.64 [R1+0x718], R16 ;  /* 0x0007181001007387 */ /* 0x0007e20000100a00 */
[----:B------:R-:W-:Y:S02]  /*14050*/  LEA.HI.X.SX32 R19, R55, R0, 0x2, P5 ;  /* 0x0000000037137211 */ /* 0x000fe400028f16ff */
[-C--:B------:R-:W-:Y:S01]  /*14060*/  LEA R26, P1, R58, R2.reuse, 0x2 ;  /* 0x000000023a1a7211 */ /* 0x080fe200078210ff */
[----:B------:R3:W-:Y:S01]  /*14070*/  STL.64 [R1+0x720], R24 ;  /* 0x0007201801007387 */ /* 0x0007e20000100a00 */
[----:B-1----:R-:W-:-:S03]  /*14080*/  LEA R20, P6, R56, R2, 0x2 ;  /* 0x0000000238147211 */ /* 0x002fc600078c10ff */
[----:B------:R1:W-:Y:S01]  /*14090*/  STL.64 [R1+0x728], R8 ;  /* 0x0007280801007387 */ /* 0x0003e20000100a00 */
[----:B---3--:R-:W-:-:S03]  /*140a0*/  LEA R16, P0, R57, R2, 0x2 ;  /* 0x0000000239107211 */ /* 0x008fc600078010ff */
[----:B------:R3:W-:Y:S01]  /*140b0*/  STL.64 [R1+0x738], R22 ;  /* 0x0007381601007387 */ /* 0x0007e20000100a00 */
[-C--:B------:R-:W-:Y:S02]  /*140c0*/  LEA.HI.X.SX32 R21, R56, R0.reuse, 0x2, P6 ;  /* 0x0000000038157211 */ /* 0x080fe400030f16ff */
[----:B------:R-:W-:Y:S01]  /*140d0*/  LEA.HI.X.SX32 R17, R57, R0, 0x2, P0 ;  /* 0x0000000039117211 */ /* 0x000fe200000f16ff */
[----:B------:R-:W-:Y:S01]  /*140e0*/  STL.64 [R1+0x730], R214 ;  /* 0x000730d601007387 */ /* 0x000fe20000100a00 */
[-C--:B------:R-:W-:Y:S02]  /*140f0*/  LEA R24, P3, R60, R2.reuse, 0x2 ;  /* 0x000000023c187211 */ /* 0x080fe400078610ff */
[C---:B-1----:R-:W-:Y:S01]  /*14100*/  LEA R8, P2, R59.reuse, R2, 0x2 ;  /* 0x000000023b087211 */ /* 0x042fe200078410ff */
[----:B------:R-:W-:Y:S01]  /*14110*/  STL.64 [R1+0x16e0], R214 ;  /* 0x0016e0d601007387 */ /* 0x000fe20000100a00 */
[-C--:B------:R-:W-:Y:S02]  /*14120*/  LEA.HI.X.SX32 R27, R58, R0.reuse, 0x2, P1 ;  /* 0x000000003a1b7211 */ /* 0x080fe400008f16ff */
[----:B------:R-:W-:Y:S01]  /*14130*/  LEA.HI.X.SX32 R9, R59, R0, 0x2, P2 ;  /* 0x000000003b097211 */ /* 0x000fe200010f16ff */
[----:B------:R1:W-:Y:S01]  /*14140*/  STL.64 [R1+0x740], R18 ;  /* 0x0007401201007387 */ /* 0x0003e20000100a00 */
[----:B---3--:R-:W-:-:S03]  /*14150*/  LEA R22, P4, R61, R2, 0x2 ;  /* 0x000000023d167211 */ /* 0x008fc600078810ff */
[----:B------:R3:W-:Y:S01]  /*14160*/  STL.64 [R1+0x748], R20 ;  /* 0x0007481401007387 */ /* 0x0007e20000100a00 */
[----:B------:R-:W-:-:S03]  /*14170*/  LEA.HI.X.SX32 R25, R60, R0, 0x2, P3 ;  /* 0x000000003c197211 */ /* 0x000fc600018f16ff */
[----:B------:R3:W-:Y:S01]  /*14180*/  STL.64 [R1+0x750], R16 ;  /* 0x0007501001007387 */ /* 0x0007e20000100a00 */
[----:B-1----:R-:W-:-:S03]  /*14190*/  LEA R18, P5, R62, R2, 0x2 ;  /* 0x000000023e127211 */ /* 0x002fc600078a10ff */
[----:B------:R-:W-:Y:S01]  /*141a0*/  STL.64 [R1+0x758], R26 ;  /* 0x0007581a01007387 */ /* 0x000fe20000100a00 */
[-C--:B------:R-:W-:Y:S02]  /*141b0*/  LEA R238, P1, R65, R2.reuse, 0x2 ;  /* 0x0000000241ee7211 */ /* 0x080fe400078210ff */
[----:B---3--:R-:W-:Y:S01]  /*141c0*/  LEA R20, P6, R63, R2, 0x2 ;  /* 0x000000023f147211 */ /* 0x008fe200078c10ff */
[----:B------:R1:W-:Y:S01]  /*141d0*/  STL.64 [R1+0x760], R8 ;  /* 0x0007600801007387 */ /* 0x0003e20000100a00 */
[----:B------:R-:W-:Y:S02]  /*141e0*/  LEA.HI.X.SX32 R19, R62, R0, 0x2, P5 ;  /* 0x000000003e137211 */ /* 0x000fe400028f16ff */
[C---:B------:R-:W-:Y:S02]  /*141f0*/  LEA R16, P0, R64.reuse, R2, 0x2 ;  /* 0x0000000240107211 */ /* 0x040fe400078010ff */
[-C--:B------:R-:W-:Y:S02]  /*14200*/  LEA.HI.X.SX32 R23, R61, R0.reuse, 0x2, P4 ;  /* 0x000000003d177211 */ /* 0x080fe400020f16ff */
[-C--:B------:R-:W-:Y:S01]  /*14210*/  LEA.HI.X.SX32 R17, R64, R0.reuse, 0x2, P0 ;  /* 0x0000000040117211 */ /* 0x080fe200000f16ff */
[----:B------:R-:W-:Y:S01]  /*14220*/  STL.64 [R1+0x768], R24 ;  /* 0x0007681801007387 */ /* 0x000fe20000100a00 */
[----:B------:R-:W-:-:S02]  /*14230*/  LEA.HI.X.SX32 R21, R63, R0, 0x2, P6 ;  /* 0x000000003f157211 */ /* 0x000fc400030f16ff */
[----:B-1----:R-:W-:Y:S01]  /*14240*/  LEA R8, P2, R66, R2, 0x2 ;  /* 0x0000000242087211 */ /* 0x002fe200078410ff */
[----:B------:R-:W-:Y:S01]  /*14250*/  STL.64 [R1+0x778], R18 ;  /* 0x0007781201007387 */ /* 0x000fe20000100a00 */
[----:B------:R-:W-:Y:S02]  /*14260*/  LEA.HI.X.SX32 R239, R65, R0, 0x2, P1 ;  /* 0x0000000041ef7211 */ /* 0x000fe400008f16ff */
[----:B------:R-:W-:Y:S01]  /*14270*/  LEA R10, P1, R72, R2, 0x2 ;  /* 0x00000002480a7211 */ /* 0x000fe200078210ff */
[----:B------:R-:W-:Y:S01]  /*14280*/  STL.64 [R1+0x770], R22 ;  /* 0x0007701601007387 */ /* 0x000fe20000100a00 */
[----:B------:R-:W-:-:S03]  /*14290*/  LEA.HI.X.SX32 R9, R66, R0, 0x2, P2 ;  /* 0x0000000042097211 */ /* 0x000fc600010f16ff */
[----:B------:R-:W-:Y:S04]  /*142a0*/  STL.64 [R1+0x788], R16 ;  /* 0x0007881001007387 */ /* 0x000fe80000100a00 */
[----:B------:R-:W-:Y:S04]  /*142b0*/  STL.64 [R1+0x780], R20 ;  /* 0x0007801401007387 */ /* 0x000fe80000100a00 */
[----:B------:R-:W-:Y:S04]  /*142c0*/  STL.64 [R1+0x790], R238 ;  /* 0x000790ee01007387 */ /* 0x000fe80000100a00 */
[----:B------:R-:W-:Y:S04]  /*142d0*/  STL [R1+0x7c8], R10 ;  /* 0x0007c80a01007387 */ /* 0x000fe80000100800 */
[----:B------:R-:W-:Y:S04]  /*142e0*/  STL.64 [R1+0x798], R8 ;  /* 0x0007980801007387 */ /* 0x000fe80000100a00 */
[----:B------:R1:W-:Y:S04]  /*142f0*/  STL.64 [R1+0x1670], R238 ;  /* 0x001670ee01007387 */ /* 0x0003e80000100a00 */
[----:B-1----:R-:W3:Y:S01]  /*14300*/  LDL.64 R238, [R1+0x7c8] ;  /* 0x0007c80001ee7983 */ /* 0x002ee20000100a00 */
[----:B------:R-:W-:-:S02]  /*14310*/  LEA R212, P3, R67, R2, 0x2 ;  /* 0x0000000243d47211 */ /* 0x000fc400078610ff */
[-C--:B------:R-:W-:Y:S02]  /*14320*/  LEA R214, P4, R68, R2.reuse, 0x2 ;  /* 0x0000000244d67211 */ /* 0x080fe400078810ff */
[----:B------:R-:W-:Y:S02]  /*14330*/  LEA R18, P5, R69, R2, 0x2 ;  /* 0x0000000245127211 */ /* 0x000fe400078a10ff */
[----:B------:R-:W-:Y:S02]  /*14340*/  LEA.HI.X.SX32 R213, R67, R0, 0x2, P3 ;  /* 0x0000000043d57211 */ /* 0x000fe400018f16ff */
[----:B------:R-:W-:Y:S02]  /*14350*/  LEA R218, P6, R70, R2, 0x2 ;  /* 0x0000000246da7211 */ /* 0x000fe400078c10ff */
[----:B------:R-:W-:Y:S02]  /*14360*/  LEA.HI.X.SX32 R215, R68, R0, 0x2, P4 ;  /* 0x0000000044d77211 */ /* 0x000fe400020f16ff */
[----:B------:R-:W-:Y:S01]  /*14370*/  LEA R16, P0, R71, R2, 0x2 ;  /* 0x0000000247107211 */ /* 0x000fe200078010ff */
[----:B------:R-:W-:Y:S01]  /*14380*/  IMAD R242, R242, UR15, RZ ;  /* 0x0000000ff2f27c24 */ /* 0x000fe2000f8e02ff */
[-C--:B------:R-:W-:Y:S01]  /*14390*/  LEA.HI.X.SX32 R19, R69, R0.reuse, 0x2, P5 ;  /* 0x0000000045137211 */ /* 0x080fe200028f16ff */
[----:B------:R-:W-:Y:S01]  /*143a0*/  STL.64 [R1+0x7a0], R212 ;  /* 0x0007a0d401007387 */ /* 0x000fe20000100a00 */
[----:B------:R-:W-:-:S02]  /*143b0*/  LEA.HI.X.SX32 R219, R70, R0, 0x2, P6 ;  /* 0x0000000046db7211 */ /* 0x000fc400030f16ff */
[----:B------:R-:W-:Y:S01]  /*143c0*/  LEA R14, P6, R77, R2, 0x2 ;  /* 0x000000024d0e7211 */ /* 0x000fe200078c10ff */
[----:B------:R-:W-:Y:S01]  /*143d0*/  STL.64 [R1+0x1718], R212 ;  /* 0x001718d401007387 */ /* 0x000fe20000100a00 */
[----:B------:R-:W-:-:S03]  /*143e0*/  LEA.HI.X.SX32 R17, R71, R0, 0x2, P0 ;  /* 0x0000000047117211 */ /* 0x000fc600000f16ff */
[----:B------:R-:W-:Y:S01]  /*143f0*/  STL.64 [R1+0x7a8], R214 ;  /* 0x0007a8d601007387 */ /* 0x000fe20000100a00 */
[----:B------:R-:W-:-:S03]  /*14400*/  LEA R222, P2, R73, R2, 0x2 ;  /* 0x0000000249de7211 */ /* 0x000fc600078410ff */
[----:B------:R-:W-:Y:S01]  /*14410*/  STL.64 [R1+0x1720], R214 ;  /* 0x001720d601007387 */ /* 0x000fe20000100a00 */
[----:B------:R-:W-:-:S03]  /*14420*/  LEA R8, P3, R74, R2, 0x2 ;  /* 0x000000024a087211 */ /* 0x000fc600078610ff */
[----:B------:R-:W-:Y:S01]  /*14430*/  STL.64 [R1+0x7b0], R18 ;  /* 0x0007b01201007387 */ /* 0x000fe20000100a00 */
[----:B------:R-:W-:-:S03]  /*14440*/  LEA.HI.X.SX32 R223, R73, R0, 0x2, P2 ;  /* 0x0000000049df7211 */ /* 0x000fc600010f16ff */
[----:B------:R-:W-:Y:S04]  /*14450*/  STL.64 [R1+0x7b8], R218 ;  /* 0x0007b8da01007387 */ /* 0x000fe80000100a00 */
[----:B------:R-:W-:Y:S01]  /*14460*/  STL [R1+0x7f0], R14 ;  /* 0x0007f00e01007387 */ /* 0x000fe20000100800 */
[----:B------:R-:W-:-:S03]  /*14470*/  LEA.HI.X.SX32 R9, R74, R0, 0x2, P3 ;  /* 0x000000004a097211 */ /* 0x000fc600018f16ff */
[----:B------:R-:W-:Y:S04]  /*14480*/  STL.64 [R1+0x7c0], R16 ;  /* 0x0007c01001007387 */ /* 0x000fe80000100a00 */
[----:B------:R-:W-:Y:S01]  /*14490*/  STL.64 [R1+0x16b8], R218 ;  /* 0x0016b8da01007387 */ /* 0x000fe20000100a00 */
[----:B---3--:R-:W-:Y:S01]  /*144a0*/  LEA.HI.X.SX32 R239, R72, R0, 0x2, P1 ;  /* 0x0000000048ef7211 */ /* 0x008fe200008f16ff */
[----:B------:R-:W-:Y:S01]  /*144b0*/  IMAD.MOV.U32 R238, RZ, RZ, R10 ;  /* 0x000000ffffee7224 */ /* 0x000fe200078e000a */
[----:B------:R-:W-:-:S03]  /*144c0*/  LEA R12, P1, R242, R2, 0x2 ;  /* 0x00000002f20c7211 */ /* 0x000fc600078210ff */
[----:B------:R-:W-:Y:S04]  /*144d0*/  STL [R1+0x7cc], R239 ;  /* 0x0007ccef01007387 */ /* 0x000fe80000100800 */
[----:B------:R-:W-:Y:S04]  /*144e0*/  STL [R1+0x800], R12 ;  /* 0x0008000c01007387 */ /* 0x000fe80000100800 */
[----:B------:R1:W-:Y:S04]  /*144f0*/  STL.64 [R1+0x1688], R238 ;  /* 0x001688ee01007387 */ /* 0x0003e80000100a00 */
[----:B-1----:R-:W3:Y:S04]  /*14500*/  LDL.64 R238, [R1+0x800] ;  /* 0x0008000001ee7983 */ /* 0x002ee80000100a00 */
[----:B------:R-:W-:Y:S04]  /*14510*/  STL.64 [R1+0x7d0], R222 ;  /* 0x0007d0de01007387 */ /* 0x000fe80000100a00 */
[----:B------:R1:W-:Y:S04]  /*14520*/  STL.64 [R1+0x16c0], R222 ;  /* 0x0016c0de01007387 */ /* 0x0003e80000100a00 */
[----:B------:R4:W-:Y:S04]  /*14530*/  STL.64 [R1+0x7d8], R8 ;  /* 0x0007d80801007387 */ /* 0x0009e80000100a00 */
[----:B-1----:R-:W2:Y:S01]  /*14540*/  LDL.64 R222, [R1+0x7f0] ;  /* 0x0007f00001de7983 */ /* 0x002ea20000100a00 */
[----:B------:R-:W-:-:S02]  /*14550*/  LEA R226, P4, R75, R2, 0x2 ;  /* 0x000000024be27211 */ /* 0x000fc400078810ff */
[-C--:B------:R-:W-:Y:S01]  /*14560*/  LEA R230, P5, R76, R2.reuse, 0x2 ;  /* 0x000000024ce67211 */ /* 0x080fe200078a10ff */
[----:B------:R-:W-:Y:S01]  /*14570*/  IMAD R243, R243, UR14, RZ ;  /* 0x0000000ef3f37c24 */ /* 0x000fe2000f8e02ff */
[----:B------:R-:W-:Y:S02]  /*14580*/  LEA R232, P0, R78, R2, 0x2 ;  /* 0x000000024ee87211 */ /* 0x000fe400078010ff */
[-C--:B------:R-:W-:Y:S01]  /*14590*/  LEA.HI.X.SX32 R227, R75, R0.reuse, 0x2, P4 ;  /* 0x000000004be37211 */ /* 0x080fe200020f16ff */
[----:B------:R-:W-:Y:S01]  /*145a0*/  IMAD R244, R244, UR13, RZ ;  /* 0x0000000df4f47c24 */ /* 0x000fe2000f8e02ff */
[-C--:B------:R-:W-:Y:S01]  /*145b0*/  LEA.HI.X.SX32 R231, R76, R0.reuse, 0x2, P5 ;  /* 0x000000004ce77211 */ /* 0x080fe200028f16ff */
[----:B------:R-:W-:Y:S01]  /*145c0*/  IMAD R245, R245, UR12, RZ ;  /* 0x0000000cf5f57c24 */ /* 0x000fe2000f8e02ff */
[----:B------:R-:W-:Y:S01]  /*145d0*/  LEA.HI.X.SX32 R233, R78, R0, 0x2, P0 ;  /* 0x000000004ee97211 */ /* 0x000fe200000f16ff */
[----:B------:R-:W-:Y:S01]  /*145e0*/  STL.64 [R1+0x7e0], R226 ;  /* 0x0007e0e201007387 */ /* 0x000fe20000100a00 */
[----:B------:R-:W1:Y:S01]  /*145f0*/  LDC R78, c[0x0][0x230] ;  /* 0x00008c00ff4e7b82 */ /* 0x000e620000000800 */
[----:B------:R-:W-:Y:S01]  /*14600*/  IMAD R246, R246, UR11, RZ ;  /* 0x0000000bf6f67c24 */ /* 0x000fe2000f8e02ff */
[-C--:B------:R-:W-:Y:S01]  /*14610*/  LEA R236, P2, R243, R2.reuse, 0x2 ;  /* 0x00000002f3ec7211 */ /* 0x080fe200078410ff */
[----:B------:R-:W-:Y:S01]  /*14620*/  STL.64 [R1+0x1728], R226 ;  /* 0x001728e201007387 */ /* 0x000fe20000100a00 */
[----:B------:R-:W-:Y:S01]  /*14630*/  IMAD R247, R247, UR10, RZ ;  /* 0x0000000af7f77c24 */ /* 0x000fe2000f8e02ff */
[----:B------:R-:W-:-:S02]  /*14640*/  LEA R10, P3, R244, R2, 0x2 ;  /* 0x00000002f40a7211 */ /* 0x000fc400078610ff */
[----:B------:R-:W-:Y:S01]  /*14650*/  STL.64 [R1+0x7e8], R230 ;  /* 0x0007e8e601007387 */ /* 0x000fe20000100a00 */
[----:B----4-:R-:W-:Y:S01]  /*14660*/  LEA R8, P4, R245, R2, 0x2 ;  /* 0x00000002f5087211 */ /* 0x010fe200078810ff */
[----:B------:R-:W-:Y:S02]  /*14670*/  IMAD R248, R248, UR9, RZ ;  /* 0x00000009f8f87c24 */ /* 0x000fe4000f8e02ff */
[----:B------:R-:W-:Y:S01]  /*14680*/  STL.64 [R1+0x1730], R230 ;  /* 0x001730e601007387 */ /* 0x000fe20000100a00 */
[----:B------:R-:W-:Y:S01]  /*14690*/  LEA.HI.X.SX32 R237, R243, R0, 0x2, P2 ;  /* 0x00000000f3ed7211 */ /* 0x000fe200010f16ff */
[----:B------:R-:W-:Y:S01]  /*146a0*/  IMAD R249, R249, UR8, RZ ;  /* 0x00000008f9f97c24 */ /* 0x000fe2000f8e02ff */
[----:B------:R-:W-:Y:S02]  /*146b0*/  LEA R210, P5, R246, R2, 0x2 ;  /* 0x00000002f6d27211 */ /* 0x000fe400078a10ff */
[-C--:B------:R-:W-:Y:S01]  /*146c0*/  LEA.HI.X.SX32 R11, R244, R0.reuse, 0x2, P3 ;  /* 0x00000000f40b7211 */ /* 0x080fe200018f16ff */
[----:B------:R-:W-:Y:S01]  /*146d0*/  IMAD R252, R252, UR5, RZ ;  /* 0x00000005fcfc7c24 */ /* 0x000fe2000f8e02ff */
[----:B------:R-:W-:-:S02]  /*146e0*/  LEA.HI.X.SX32 R9, R245, R0, 0x2, P4 ;  /* 0x00000000f5097211 */ /* 0x000fc400020f16ff */
[----:B------:R-:W-:Y:S02]  /*146f0*/  LEA R218, P0, R248, R2, 0x2 ;  /* 0x00000002f8da7211 */ /* 0x000fe400078010ff */
[-C--:B------:R-:W-:Y:S02]  /*14700*/  LEA.HI.X.SX32 R211, R246, R0.reuse, 0x2, P5 ;  /* 0x00000000f6d37211 */ /* 0x080fe400028f16ff */
[----:B------:R-:W-:Y:S01]  /*14710*/  LEA.HI.X.SX32 R219, R248, R0, 0x2, P0 ;  /* 0x00000000f8db7211 */ /* 0x000fe200000f16ff */
[----:B-1----:R-:W-:Y:S02]  /*14720*/  VIADD R7, R78, 0xfffffffe ;  /* 0xfffffffe4e077836 */ /* 0x002fe40000000000 */
[----:B------:R-:W1:Y:S01]  /*14730*/  LDC R78, c[0x0][0x230] ;  /* 0x00008c00ff4e7b82 */ /* 0x000e620000000800 */
[----:B------:R-:W-:Y:S02]  /*14740*/  IMAD R250, R250, UR7, RZ ;  /* 0x00000007fafa7c24 */ /* 0x000fe4000f8e02ff */
[----:B------:R-:W-:-:S02]  /*14750*/  IMAD R251, R251, UR6, RZ ;  /* 0x00000006fbfb7c24 */ /* 0x000fc4000f8e02ff */
[----:B------:R-:W-:Y:S01]  /*14760*/  IMAD R15, R126, 0x14, RZ ;  /* 0x000000147e0f7824 */ /* 0x000fe200078e02ff */
[-C--:B------:R-:W-:Y:S01]  /*14770*/  LEA R234, P2, R250, R2.reuse, 0x2 ;  /* 0x00000002faea7211 */ /* 0x080fe200078410ff */
[C---:B------:R-:W-:Y:S01]  /*14780*/  IMAD R18, R126.reuse, 0x18, RZ ;  /* 0x000000187e127824 */ /* 0x040fe200078e02ff */
[C---:B------:R-:W-:Y:S01]  /*14790*/  LEA R220, P3, R251.reuse, R2, 0x2 ;  /* 0x00000002fbdc7211 */ /* 0x040fe200078610ff */
[----:B------:R-:W-:Y:S01]  /*147a0*/  IMAD R23, R126, 0x1c, RZ ;  /* 0x0000001c7e177824 */ /* 0x000fe200078e02ff */
[-C--:B------:R-:W-:Y:S01]  /*147b0*/  LEA.HI.X.SX32 R235, R250, R0.reuse, 0x2, P2 ;  /* 0x00000000faeb7211 */ /* 0x080fe200010f16ff */
[C---:B------:R-:W-:Y:S01]  /*147c0*/  IMAD R32, R126.reuse, 0x24, RZ ;  /* 0x000000247e207824 */ /* 0x040fe200078e02ff */
[----:B------:R-:W-:Y:S01]  /*147d0*/  LEA.HI.X.SX32 R221, R251, R0, 0x2, P3 ;  /* 0x00000000fbdd7211 */ /* 0x000fe200018f16ff */
[C---:B------:R-:W-:Y:S02]  /*147e0*/  IMAD R34, R126.reuse, 0x28, RZ ;  /* 0x000000287e227824 */ /* 0x040fe400078e02ff */
[----:B------:R-:W-:-:S02]  /*147f0*/  IMAD R13, R126, 0xa, RZ ;  /* 0x0000000a7e0d7824 */ /* 0x000fc400078e02ff */
[C---:B------:R-:W-:Y:S02]  /*14800*/  IMAD R44, R126.reuse, 0x2c, RZ ;  /* 0x0000002c7e2c7824 */ /* 0x040fe400078e02ff */
[C---:B------:R-:W-:Y:S02]  /*14810*/  IMAD R83, R126.reuse, 0x48, RZ ;  /* 0x000000487e537824 */ /* 0x040fe400078e02ff */
[C---:B------:R-:W-:Y:S02]  /*14820*/  IMAD R98, R126.reuse, 0x4c, RZ ;  /* 0x0000004c7e627824 */ /* 0x040fe400078e02ff */
[C---:B------:R-:W-:Y:S02]  /*14830*/  IMAD R110, R126.reuse, 0x50, RZ ;  /* 0x000000507e6e7824 */ /* 0x040fe400078e02ff */
        /* <DEDUP_REMOVED lines=15> */
[C---:B------:R-:W-:Y:S02]  /*14930*/  IMAD.SHL.U32 R38, R126.reuse, 0x20, RZ ;  /* 0x000000207e267824 */ /* 0x040fe400078e00ff */
        /* <DEDUP_REMOVED lines=31> */
[C---:B------:R-:W-:Y:S02]  /*14b30*/  IMAD.SHL.U32 R95, R126.reuse, 0x40, RZ ;  /* 0x000000407e5f7824 */ /* 0x040fe400078e00ff */
        /* <DEDUP_REMOVED lines=46> */
[----:B------:R-:W-:Y:S01]  /*14e20*/  IMAD R196, R126, 0x65, RZ ;  /* 0x000000657ec47824 */ /* 0x000fe200078e02ff */
[----:B------:R-:W4:Y:S01]  /*14e30*/  S2UR UR4, SR_CgaCtaId ;  /* 0x00000000000479c3 */ /* 0x000f220000008800 */
[----:B---3--:R-:W-:Y:S01]  /*14e40*/  LEA.HI.X.SX32 R239, R242, R0, 0x2, P1 ;  /* 0x00000000f2ef7211 */ /* 0x008fe200008f16ff */
[----:B------:R-:W-:Y:S01]  /*14e50*/  IMAD.MOV.U32 R238, RZ, RZ, R12 ;  /* 0x000000ffffee7224 */ /* 0x000fe200078e000c */
[----:B------:R-:W-:Y:S02]  /*14e60*/  LEA R216, P1, R249, R2, 0x2 ;  /* 0x00000002f9d87211 */ /* 0x000fe400078210ff */
[----:B--2---:R-:W-:-:S02]  /*14e70*/  LEA.HI.X.SX32 R223, R77, R0, 0x2, P6 ;  /* 0x000000004ddf7211 */ /* 0x004fc400030f16ff */
[----:B------:R-:W-:Y:S01]  /*14e80*/  MOV R222, R14 ;  /* 0x0000000e00de7202 */ /* 0x000fe20000000f00 */
[----:B------:R-:W2:Y:S01]  /*14e90*/  LDC R77, c[0x0][0x230] ;  /* 0x00008c00ff4d7b82 */ /* 0x000ea20000000800 */
[C---:B------:R-:W-:Y:S01]  /*14ea0*/  IMAD R49, R126.reuse, 0x30, RZ ;  /* 0x000000307e317824 */ /* 0x040fe200078e02ff */
[----:B------:R-:W-:Y:S01]  /*14eb0*/  STL [R1+0x7f4], R223 ;  /* 0x0007f4df01007387 */ /* 0x000fe20000100800 */
[----:B------:R-:W-:Y:S01]  /*14ec0*/  LEA R228, P6, R247, R2, 0x2 ;  /* 0x00000002f7e47211 */ /* 0x000fe200078c10ff */
[C---:B------:R-:W-:Y:S01]  /*14ed0*/  IMAD R56, R126.reuse, 0x34, RZ ;  /* 0x000000347e387824 */ /* 0x040fe200078e02ff */
[----:B------:R-:W-:Y:S01]  /*14ee0*/  UMOV UR54, 0x400 ;  /* 0x0000040000367882 */ /* 0x000fe20000000000 */
[----:B------:R-:W-:Y:S01]  /*14ef0*/  STL.64 [R1+0x1738], R222 ;  /* 0x001738de01007387 */ /* 0x000fe20000100a00 */
[C---:B------:R-:W-:Y:S01]  /*14f00*/  IMAD R16, R126.reuse, 0xd, RZ ;  /* 0x0000000d7e107824 */ /* 0x040fe200078e02ff */
[----:B------:R-:W-:Y:S01]  /*14f10*/  ULDC.64 UR52, c[0x0][0x208] ;  /* 0x0000820000347ab9 */ /* 0x000fe20000000a00 */
[C---:B------:R-:W-:Y:S01]  /*14f20*/  IMAD R60, R126.reuse, 0x38, RZ ;  /* 0x000000387e3c7824 */ /* 0x040fe200078e02ff */
[----:B------:R-:W-:Y:S01]  /*14f30*/  STL.64 [R1+0x7f8], R232 ;  /* 0x0007f8e801007387 */ /* 0x000fe20000100a00 */
[----:B------:R-:W-:Y:S01]  /*14f40*/  IMAD R63, R126, 0x3c, RZ ;  /* 0x0000003c7e3f7824 */ /* 0x000fe200078e02ff */
[----:B------:R-:W-:-:S02]  /*14f50*/  ULDC.64 UR6, c[0x0][0x238] ;  /* 0x00008e0000067ab9 */ /* 0x000fc40000000a00 */
[----:B------:R-:W-:Y:S04]  /*14f60*/  STL.64 [R1+0x1740], R232 ;  /* 0x001740e801007387 */ /* 0x000fe80000100a00 */
[----:B------:R-:W-:Y:S01]  /*14f70*/  STL [R1+0x804], R239 ;  /* 0x000804ef01007387 */ /* 0x000fe20000100800 */
[----:B------:R-:W-:-:S03]  /*14f80*/  LEA.HI.X.SX32 R229, R247, R0, 0x2, P6 ;  /* 0x00000000f7e57211 */ /* 0x000fc600030f16ff */
[----:B------:R-:W-:Y:S04]  /*14f90*/  STL.64 [R1+0x1748], R238 ;  /* 0x001748ee01007387 */ /* 0x000fe80000100a00 */
[----:B------:R-:W-:Y:S04]  /*14fa0*/  STL.64 [R1+0x808], R236 ;  /* 0x000808ec01007387 */ /* 0x000fe80000100a00 */
[----:B------:R-:W-:Y:S04]  /*14fb0*/  STL.64 [R1+0x1750], R236 ;  /* 0x001750ec01007387 */ /* 0x000fe80000100a00 */
[----:B------:R-:W-:Y:S01]  /*14fc0*/  STL.64 [R1+0x810], R10 ;  /* 0x0008100a01007387 */ /* 0x000fe20000100a00 */
[----:B------:R-:W-:-:S03]  /*14fd0*/  LEA.HI.X.SX32 R217, R249, R0, 0x2, P1 ;  /* 0x00000000f9d97211 */ /* 0x000fc600008f16ff */
[----:B------:R3:W-:Y:S04]  /*14fe0*/  STL.64 [R1+0x818], R8 ;  /* 0x0008180801007387 */ /* 0x0007e80000100a00 */
[----:B------:R-:W-:Y:S04]  /*14ff0*/  STL.64 [R1+0x820], R210 ;  /* 0x000820d201007387 */ /* 0x000fe80000100a00 */
[----:B------:R-:W-:Y:S01]  /*15000*/  STL.64 [R1+0x1758], R210 ;  /* 0x001758d201007387 */ /* 0x000fe20000100a00 */
[----:B---3--:R-:W-:-:S03]  /*15010*/  LEA R8, P4, R252, R2, 0x2 ;  /* 0x00000002fc087211 */ /* 0x008fc600078810ff */
[----:B------:R-:W-:Y:S01]  /*15020*/  STL.64 [R1+0x828], R228 ;  /* 0x000828e401007387 */ /* 0x000fe20000100a00 */
[----:B------:R-:W-:-:S03]  /*15030*/  LEA.HI.X.SX32 R9, R252, R0, 0x2, P4 ;  /* 0x00000000fc097211 */ /* 0x000fc600020f16ff */
[----:B------:R-:W-:Y:S04]  /*15040*/  STL.64 [R1+0x1760], R228 ;  /* 0x001760e401007387 */ /* 0x000fe80000100a00 */
[----:B------:R-:W-:Y:S04]  /*15050*/  STL.64 [R1+0x830], R218 ;  /* 0x000830da01007387 */ /* 0x000fe80000100a00 */
[----:B------:R-:W-:Y:S04]  /*15060*/  STL.64 [R1+0x1768], R218 ;  /* 0x001768da01007387 */ /* 0x000fe80000100a00 */
[----:B------:R-:W-:Y:S04]  /*15070*/  STL.64 [R1+0x838], R216 ;  /* 0x000838d801007387 */ /* 0x000fe80000100a00 */
[----:B------:R-:W-:Y:S04]  /*15080*/  STL.64 [R1+0x1770], R216 ;  /* 0x001770d801007387 */ /* 0x000fe80000100a00 */
[----:B------:R2:W-:Y:S02]  /*15090*/  STL.64 [R1+0x848], R8 ;  /* 0x0008480801007387 */ /* 0x0005e40000100a00 */
[----:B--2---:R-:W-:-:S02]  /*150a0*/  VIADD R8, R77, 0xffffffff ;  /* 0xffffffff4d087836 */ /* 0x004fc40000000000 */
[----:B------:R-:W2:Y:S01]  /*150b0*/  LDC R77, c[0x0][0x230] ;  /* 0x00008c00ff4d7b82 */ /* 0x000ea20000000800 */
[----:B-1----:R-:W-:Y:S01]  /*150c0*/  VIADD R0, R78, 0xfffffffc ;  /* 0xfffffffc4e007836 */ /* 0x002fe20000000000 */
[----:B------:R-:W-:-:S04]  /*150d0*/  LEA R150, P4, R126, R4, 0x3 ;  /* 0x000000047e967211 */ /* 0x000fc800078818ff */
[----:B------:R-:W-:Y:S01]  /*150e0*/  ISETP.GE.U32.AND P3, PT, R0, 0x7fffff7d, PT ;  /* 0x7fffff7d0000780c */ /* 0x000fe20003f66070 */
[C---:B------:R-:W-:Y:S01]  /*150f0*/  IMAD.SHL.U32 R0, R126.reuse, 0x2, RZ ;  /* 0x000000027e007824 */ /* 0x040fe200078e00ff */
[----:B------:R-:W-:Y:S01]  /*15100*/  ISETP.GE.U32.AND P1, PT, R7, 0x7fffff7f, PT ;  /* 0x7fffff7f0700780c */ /* 0x000fe20003f26070 */
[----:B------:R-:W-:Y:S01]  /*15110*/  IMAD R7, R126, 0x3, RZ ;  /* 0x000000037e077824 */ /* 0x000fe200078e02ff */
[----:B------:R-:W-:Y:S02]  /*15120*/  STL.64 [R1+0x840], R234 ;  /* 0x000840ea01007387 */ /* 0x000fe40000100a00 */
[----:B------:R-:W-:Y:S01]  /*15130*/  LEA.HI.X.SX32 R151, R0, R5, 0x2, P4 ;  /* 0x0000000500977211 */ /* 0x000fe200020f16ff */
[----:B--2---:R-:W-:-:S05]  /*15140*/  VIADD R2, R77, 0xfffffffd ;  /* 0xfffffffd4d027836 */ /* 0x004fca0000000000 */
[----:B------:R-:W-:Y:S01]  /*15150*/  ISETP.GE.U32.AND P0, PT, R2, 0x7fffff7e, PT ;  /* 0x7fffff7e0200780c */ /* 0x000fe20003f06070 */
[----:B------:R-:W-:Y:S01]  /*15160*/  IMAD R2, R126, 0xc, RZ ;  /* 0x0000000c7e027824 */ /* 0x000fe200078e02ff */
[----:B------:R-:W-:Y:S04]  /*15170*/  STL.64 [R1+0x1778], R234 ;  /* 0x001778ea01007387 */ /* 0x000fe80000100a00 */
[----:B------:R-:W-:Y:S01]  /*15180*/  IADD3 R42, P5, R2, R4, RZ ;  /* 0x00000004022a7210 */ /* 0x000fe20007fbe0ff */
[----:B------:R-:W-:Y:S01]  /*15190*/  STL.64 [R1+0x850], R220 ;  /* 0x000850dc01007387 */ /* 0x000fe20000100a00 */
[----:B------:R-:W-:Y:S01]  /*151a0*/  ISETP.GE.U32.AND P2, PT, R8, 0x7fffff80, PT ;  /* 0x7fffff800800780c */ /* 0x000fe20003f46070 */
[C---:B------:R-:W-:Y:S01]  /*151b0*/  IMAD R8, R126.reuse, 0x5, RZ ;  /* 0x000000057e087824 */ /* 0x040fe200078e02ff */
[----:B------:R-:W-:Y:S01]  /*151c0*/  LEA.HI.X.SX32 R43, R7, R5, 0x2, P5 ;  /* 0x00000005072b7211 */ /* 0x000fe200028f16ff */
[----:B------:R-:W-:Y:S04]  /*151d0*/  STL.64 [R1+0x1780], R220 ;  /* 0x001780dc01007387 */ /* 0x000fe80000100a00 */
[----:B------:R1:W-:Y:S01]  /*151e0*/  STL.64 [R1+0xd8], R150 ;  /* 0x0000d89601007387 */ /* 0x0003e20000100a00 */
[----:B------:R-:W-:-:S03]  /*151f0*/  IMAD R9, R126, 0x6, RZ ;  /* 0x000000067e097824 */ /* 0x000fc600078e02ff */
[----:B------:R2:W-:Y:S01]  /*15200*/  STL.64 [R1+0xd0], R42 ;  /* 0x0000d02a01007387 */ /* 0x0005e20000100a00 */
[-C--:B-1----:R-:W-:Y:S02]  /*15210*/  IADD3 R150, P4, R15, R4.reuse, RZ ;  /* 0x000000040f967210 */ /* 0x082fe40007f9e0ff */
[----:B--2---:R-:W-:Y:S02]  /*15220*/  IADD3 R42, P5, R18, R4, RZ ;  /* 0x00000004122a7210 */ /* 0x004fe40007fbe0ff */
[-C--:B------:R-:W-:Y:S01]  /*15230*/  LEA.HI.X.SX32 R151, R8, R5.reuse, 0x2, P4 ;  /* 0x0000000508977211 */ /* 0x080fe200020f16ff */
[----:B------:R-:W-:Y:S01]  /*15240*/  IMAD R10, R126, 0x7, RZ ;  /* 0x000000077e0a7824 */ /* 0x000fe200078e02ff */
[----:B------:R-:W-:-:S03]  /*15250*/  LEA.HI.X.SX32 R43, R9, R5, 0x2, P5 ;  /* 0x00000005092b7211 */ /* 0x000fc600028f16ff */
[----:B------:R1:W-:Y:S01]  /*15260*/  STL.64 [R1+0xc0], R150 ;  /* 0x0000c09601007387 */ /* 0x0003e20000100a00 */
[----:B------:R-:W-:-:S03]  /*15270*/  SHF.L.U32 R11, R126, 0x3, RZ ;  /* 0x000000037e0b7819 */ /* 0x000fc600000006ff */
[----:B------:R2:W-:Y:S01]  /*15280*/  STL.64 [R1+0xb8], R42 ;  /* 0x0000b82a01007387 */ /* 0x0005e20000100a00 */
[-C--:B-1----:R-:W-:Y:S02]  /*15290*/  IADD3 R150, P4, R23, R4.reuse, RZ ;  /* 0x0000000417967210 */ /* 0x082fe40007f9e0ff */
[----:B--2---:R-:W-:Y:S02]  /*152a0*/  LEA R42, P5, R126, R4, 0x5 ;  /* 0x000000047e2a7211 */ /* 0x004fe400078a28ff */
[-C--:B------:R-:W-:Y:S01]  /*152b0*/  LEA.HI.X.SX32 R151, R10, R5.reuse, 0x2, P4 ;  /* 0x000000050a977211 */ /* 0x080fe200020f16ff */
[----:B------:R-:W-:Y:S01]  /*152c0*/  IMAD R12, R126, 0x9, RZ ;  /* 0x000000097e0c7824 */ /* 0x000fe200078e02ff */
[----:B------:R-:W-:-:S03]  /*152d0*/  LEA.HI.X.SX32 R43, R11, R5, 0x2, P5 ;  /* 0x000000050b2b7211 */ /* 0x000fc600028f16ff */
[----:B------:R1:W-:Y:S04]  /*152e0*/  STL.64 [R1+0xb0], R150 ;  /* 0x0000b09601007387 */ /* 0x0003e80000100a00 */
[----:B------:R2:W-:Y:S01]  /*152f0*/  STL.64 [R1+0xa8], R42 ;  /* 0x0000a82a01007387 */ /* 0x0005e20000100a00 */
[-C--:B-1----:R-:W-:Y:S02]  /*15300*/  IADD3 R150, P4, R32, R4.reuse, RZ ;  /* 0x0000000420967210 */ /* 0x082fe40007f9e0ff */
[----:B--2---:R-:W-:Y:S02]  /*15310*/  IADD3 R42, P5, R34, R4, RZ ;  /* 0x00000004222a7210 */ /* 0x004fe40007fbe0ff */
[-C--:B------:R-:W-:Y:S01]  /*15320*/  LEA.HI.X.SX32 R151, R12, R5.reuse, 0x2, P4 ;  /* 0x000000050c977211 */ /* 0x080fe200020f16ff */
[----:B------:R-:W-:Y:S01]  /*15330*/  IMAD R14, R126, 0xb, RZ ;  /* 0x0000000b7e0e7824 */ /* 0x000fe200078e02ff */
[----:B------:R-:W-:-:S03]  /*15340*/  LEA.HI.X.SX32 R43, R13, R5, 0x2, P5 ;  /* 0x000000050d2b7211 */ /* 0x000fc600028f16ff */
[----:B------:R1:W-:Y:S04]  /*15350*/  STL.64 [R1+0xa0], R150 ;  /* 0x0000a09601007387 */ /* 0x0003e80000100a00 */
[----:B------:R2:W-:Y:S01]  /*15360*/  STL.64 [R1+0x98], R42 ;  /* 0x0000982a01007387 */ /* 0x0005e20000100a00 */
[-C--:B-1----:R-:W-:Y:S02]  /*15370*/  IADD3 R150, P4, R44, R4.reuse, RZ ;  /* 0x000000042c967210 */ /* 0x082fe40007f9e0ff */
[-C--:B--2---:R-:W-:Y:S02]  /*15380*/  IADD3 R42, P5, R49, R4.reuse, RZ ;  /* 0x00000004312a7210 */ /* 0x084fe40007fbe0ff */
[-C--:B------:R-:W-:Y:S02]  /*15390*/  LEA.HI.X.SX32 R151, R14, R5.reuse, 0x2, P4 ;  /* 0x000000050e977211 */ /* 0x080fe400020f16ff */
[-C--:B------:R-:W-:Y:S01]  /*153a0*/  IADD3 R220, P4, R56, R4.reuse, RZ ;  /* 0x0000000438dc7210 */ /* 0x080fe20007f9e0ff */
[----:B------:R-:W-:Y:S01]  /*153b0*/  IMAD R17, R126, 0xe, RZ ;  /* 0x0000000e7e117824 */ /* 0x000fe200078e02ff */
[-C--:B------:R-:W-:Y:S01]  /*153c0*/  LEA.HI.X.SX32 R43, R2, R5.reuse, 0x2, P5 ;  /* 0x00000005022b7211 */ /* 0x080fe200028f16ff */
[----:B------:R-:W-:Y:S01]  /*153d0*/  IMAD R19, R126, 0xf, RZ ;  /* 0x0000000f7e137824 */ /* 0x000fe200078e02ff */
[----:B------:R-:W-:Y:S01]  /*153e0*/  IADD3 R234, P5, R60, R4, RZ ;  /* 0x000000043cea7210 */ /* 0x000fe20007fbe0ff */
[----:B------:R-:W-:Y:S01]  /*153f0*/  IMAD R78, R126, 0x44, RZ ;  /* 0x000000447e4e7824 */ /* 0x000fe200078e02ff */
[----:B------:R-:W-:-:S02]  /*15400*/  LEA.HI.X.SX32 R221, R16, R5, 0x2, P4 ;  /* 0x0000000510dd7211 */ /* 0x000fc400020f16ff */
[-C--:B------:R-:W-:Y:S01]  /*15410*/  IADD3 R216, P4, R63, R4.reuse, RZ ;  /* 0x000000043fd87210 */ /* 0x080fe20007f9e0ff */
[C---:B------:R-:W-:Y:S01]  /*15420*/  IMAD.SHL.U32 R20, R126.reuse, 0x10, RZ ;  /* 0x000000107e147824 */ /* 0x040fe200078e00ff */
[-C--:B------:R-:W-:Y:S01]  /*15430*/  LEA.HI.X.SX32 R235, R17, R5.reuse, 0x2, P5 ;  /* 0x0000000511eb7211 */ /* 0x080fe200028f16ff */
[C---:B------:R-:W-:Y:S01]  /*15440*/  IMAD R21, R126.reuse, 0x11, RZ ;  /* 0x000000117e157824 */ /* 0x040fe200078e02ff */
[-C--:B------:R-:W-:Y:S02]  /*15450*/  LEA R218, P5, R126, R4.reuse, 0x6 ;  /* 0x000000047eda7211 */ /* 0x080fe400078a30ff */
[-C--:B------:R-:W-:Y:S02]  /*15460*/  LEA.HI.X.SX32 R217, R19, R5.reuse, 0x2, P4 ;  /* 0x0000000513d97211 */ /* 0x080fe400020f16ff */
[-C--:B------:R-:W-:Y:S01]  /*15470*/  IADD3 R228, P4, R78, R4.reuse, RZ ;  /* 0x000000044ee47210 */ /* 0x080fe20007f9e0ff */
[----:B------:R-:W-:Y:S01]  /*15480*/  IMAD R22, R126, 0x12, RZ ;  /* 0x000000127e167824 */ /* 0x000fe200078e02ff */
[----:B------:R-:W-:Y:S01]  /*15490*/  LEA.HI.X.SX32 R219, R20, R5, 0x2, P5 ;  /* 0x0000000514db7211 */ /* 0x000fe200028f16ff */
[----:B------:R-:W-:Y:S01]  /*154a0*/  IMAD R24, R126, 0x13, RZ ;  /* 0x000000137e187824 */ /* 0x000fe200078e02ff */
[----:B------:R-:W-:-:S02]  /*154b0*/  IADD3 R210, P5, R83, R4, RZ ;  /* 0x0000000453d27210 */ /* 0x000fc40007fbe0ff */
[-C--:B------:R-:W-:Y:S02]  /*154c0*/  LEA.HI.X.SX32 R229, R21, R5.reuse, 0x2, P4 ;  /* 0x0000000515e57211 */ /* 0x080fe400020f16ff */
[-C--:B------:R-:W-:Y:S01]  /*154d0*/  IADD3 R236, P4, R98, R4.reuse, RZ ;  /* 0x0000000462ec7210 */ /* 0x080fe20007f9e0ff */
[----:B------:R-:W-:Y:S01]  /*154e0*/  IMAD R25, R126, 0x15, RZ ;  /* 0x000000157e197824 */ /* 0x000fe200078e02ff */
[-C--:B------:R-:W-:Y:S02]  /*154f0*/  LEA.HI.X.SX32 R211, R22, R5.reuse, 0x2, P5 ;  /* 0x0000000516d37211 */ /* 0x080fe400028f16ff */
[-C--:B------:R-:W-:Y:S02]  /*15500*/  IADD3 R238, P5, R110, R4.reuse, RZ ;  /* 0x000000046eee7210 */ /* 0x080fe40007fbe0ff */
[-C--:B------:R-:W-:Y:S02]  /*15510*/  LEA.HI.X.SX32 R237, R24, R5.reuse, 0x2, P4 ;  /* 0x0000000518ed7211 */ /* 0x080fe400020f16ff */
[-C--:B------:R-:W-:Y:S01]  /*15520*/  IADD3 R232, P4, R127, R4.reuse, RZ ;  /* 0x000000047fe87210 */ /* 0x080fe20007f9e0ff */
[C---:B------:R-:W-:Y:S01]  /*15530*/  IMAD R26, R126.reuse, 0x16, RZ ;  /* 0x000000167e1a7824 */ /* 0x040fe200078e02ff */
[----:B------:R-:W-:Y:S01]  /*15540*/  LEA.HI.X.SX32 R239, R15, R5, 0x2, P5 ;  /* 0x000000050fef7211 */ /* 0x000fe200028f16ff */
[----:B------:R-:W-:Y:S01]  /*15550*/  IMAD R27, R126, 0x17, RZ ;  /* 0x000000177e1b7824 */ /* 0x000fe200078e02ff */
[----:B------:R-:W-:-:S02]  /*15560*/  IADD3 R222, P5, R131, R4, RZ ;  /* 0x0000000483de7210 */ /* 0x000fc40007fbe0ff */
[-C--:B------:R-:W-:Y:S02]  /*15570*/  LEA.HI.X.SX32 R233, R25, R5.reuse, 0x2, P4 ;  /* 0x0000000519e97211 */ /* 0x080fe400020f16ff */
[-C--:B------:R-:W-:Y:S02]  /*15580*/  IADD3 R230, P4, R135, R4.reuse, RZ ;  /* 0x0000000487e67210 */ /* 0x080fe40007f9e0ff */
[-C--:B------:R-:W-:Y:S02]  /*15590*/  LEA.HI.X.SX32 R223, R26, R5.reuse, 0x2, P5 ;  /* 0x000000051adf7211 */ /* 0x080fe400028f16ff */
[-C--:B------:R-:W-:Y:S02]  /*155a0*/  IADD3 R226, P5, R149, R4.reuse, RZ ;  /* 0x0000000495e27210 */ /* 0x080fe40007fbe0ff */
[----:B------:R-:W-:Y:S02]  /*155b0*/  LEA.HI.X.SX32 R231, R27, R5, 0x2, P4 ;  /* 0x000000051be77211 */ /* 0x000fe400020f16ff */
[----:B------:R-:W-:-:S02]  /*155c0*/  IADD3 R214, P4, R157, R4, RZ ;  /* 0x000000049dd67210 */ /* 0x000fc40007f9e0ff */
[-C--:B------:R-:W-:Y:S01]  /*155d0*/  LEA.HI.X.SX32 R227, R18, R5.reuse, 0x2, P5 ;  /* 0x0000000512e37211 */ /* 0x080fe200028f16ff */
[----:B------:R-:W-:Y:S01]  /*155e0*/  IMAD R199, R126, 0x74, RZ ;  /* 0x000000747ec77824 */ /* 0x000fe200078e02ff */
        /* <DEDUP_REMOVED lines=11> */
[-C--:B------:R-:W-:Y:S02]  /*156a0*/  LEA.HI.X.SX32 R209, R31, R5.reuse, 0x2, P4 ;  /* 0x000000051fd17211 */ /* 0x080fe400020f16ff */
[----:B------:R-:W-:Y:S01]  /*156b0*/  IADD3 R182, P4, R249, R4, RZ ;  /* 0x00000004f9b67210 */ /* 0x000fe20007f9e0ff */
[----:B------:R-:W-:Y:S01]  /*156c0*/  STL.64 [R1+0x90], R150 ;  /* 0x0000909601007387 */ /* 0x000fe20000100a00 */
[----:B------:R-:W-:-:S02]  /*156d0*/  LEA.HI.X.SX32 R189, R33, R5, 0x2, P5 ;  /* 0x0000000521bd7211 */ /* 0x000fc400028f16ff */
[-C--:B------:R-:W-:Y:S01]  /*156e0*/  LEA.HI.X.SX32 R183, R36, R5.reuse, 0x2, P4 ;  /* 0x0000000524b77211 */ /* 0x080fe200020f16ff */
[----:B------:R1:W-:Y:S01]  /*156f0*/  STL.64 [R1+0x88], R42 ;  /* 0x0000882a01007387 */ /* 0x0003e20000100a00 */
[-C--:B------:R-:W-:Y:S01]  /*15700*/  IADD3 R18, P4, R35, R4.reuse, RZ ;  /* 0x0000000423127210 */ /* 0x080fe20007f9e0ff */
[C---:B------:R-:W-:Y:S02]  /*15710*/  IMAD R45, R126.reuse, 0x22, RZ ;  /* 0x000000227e2d7824 */ /* 0x040fe400078e02ff */
[----:B------:R-:W-:Y:S01]  /*15720*/  IMAD R46, R126, 0x23, RZ ;  /* 0x000000237e2e7824 */ /* 0x000fe200078e02ff */
[----:B------:R-:W-:Y:S01]  /*15730*/  LEA.HI.X.SX32 R19, R40, R5, 0x2, P4 ;  /* 0x0000000528137211 */ /* 0x000fe200020f16ff */
[C---:B------:R-:W-:Y:S01]  /*15740*/  IMAD R50, R126.reuse, 0x94, RZ ;  /* 0x000000947e327824 */ /* 0x040fe200078e02ff */
[-C--:B-1----:R-:W-:Y:S02]  /*15750*/  LEA R42, P5, R126, R4.reuse, 0x7 ;  /* 0x000000047e2a7211 */ /* 0x082fe400078a38ff */
[----:B------:R-:W-:-:S02]  /*15760*/  IADD3 R30, P4, R39, R4, RZ ;  /* 0x00000004271e7210 */ /* 0x000fc40007f9e0ff */
[-C--:B------:R-:W-:Y:S02]  /*15770*/  LEA.HI.X.SX32 R43, R38, R5.reuse, 0x2, P5 ;  /* 0x00000005262b7211 */ /* 0x080fe400028f16ff */
[-C--:B------:R-:W-:Y:S01]  /*15780*/  IADD3 R20, P5, R37, R4.reuse, RZ ;  /* 0x0000000425147210 */ /* 0x080fe20007fbe0ff */
[----:B------:R-:W-:Y:S01]  /*15790*/  IMAD R48, R126, 0x25, RZ ;  /* 0x000000257e307824 */ /* 0x000fe200078e02ff */
[-C--:B------:R-:W-:Y:S01]  /*157a0*/  LEA.HI.X.SX32 R31, R46, R5.reuse, 0x2, P4 ;  /* 0x000000052e1f7211 */ /* 0x080fe200020f16ff */
[C---:B------:R-:W-:Y:S01]  /*157b0*/  IMAD R47, R126.reuse, 0x98, RZ ;  /* 0x000000987e2f7824 */ /* 0x040fe200078e02ff */
[-C--:B------:R-:W-:Y:S01]  /*157c0*/  LEA.HI.X.SX32 R21, R45, R5.reuse, 0x2, P5 ;  /* 0x000000052d157211 */ /* 0x080fe200028f16ff */
[----:B------:R-:W-:Y:S01]  /*157d0*/  IMAD R52, R126, 0x9c, RZ ;  /* 0x0000009c7e347824 */ /* 0x000fe200078e02ff */
[-C--:B------:R-:W-:Y:S02]  /*157e0*/  IADD3 R36, P5, R41, R4.reuse, RZ ;  /* 0x0000000429247210 */ /* 0x080fe40007fbe0ff */
[-C--:B------:R-:W-:Y:S01]  /*157f0*/  IADD3 R50, P4, R50, R4.reuse, RZ ;  /* 0x0000000432327210 */ /* 0x080fe20007f9e0ff */
[----:B------:R-:W-:Y:S01]  /*15800*/  IMAD R53, R126, 0x26, RZ ;  /* 0x000000267e357824 */ /* 0x000fe200078e02ff */
[-C--:B------:R-:W-:Y:S01]  /*15810*/  LEA.HI.X.SX32 R37, R32, R5.reuse, 0x2, P5 ;  /* 0x0000000520257211 */ /* 0x080fe200028f16ff */
[C---:B------:R-:W-:Y:S01]  /*15820*/  IMAD R54, R126.reuse, 0x27, RZ ;  /* 0x000000277e367824 */ /* 0x040fe200078e02ff */
[----:B------:R-:W-:Y:S01]  /*15830*/  IADD3 R40, P5, R47, R4, RZ ;  /* 0x000000042f287210 */ /* 0x000fe20007fbe0ff */
[----:B------:R-:W-:Y:S01]  /*15840*/  IMAD R72, R126, 0xa4, RZ ;  /* 0x000000a47e487824 */ /* 0x000fe200078e02ff */
[----:B------:R-:W-:-:S02]  /*15850*/  LEA.HI.X.SX32 R51, R48, R5, 0x2, P4 ;  /* 0x0000000530337211 */ /* 0x000fc400020f16ff */
[-C--:B------:R-:W-:Y:S01]  /*15860*/  IADD3 R52, P4, R52, R4.reuse, RZ ;  /* 0x0000000434347210 */ /* 0x080fe20007f9e0ff */
[C---:B------:R-:W-:Y:S01]  /*15870*/  IMAD R64, R126.reuse, 0xa0, RZ ;  /* 0x000000a07e407824 */ /* 0x040fe200078e02ff */
[-C--:B------:R-:W-:Y:S01]  /*15880*/  LEA.HI.X.SX32 R41, R53, R5.reuse, 0x2, P5 ;  /* 0x0000000535297211 */ /* 0x080fe200028f16ff */
[----:B------:R-:W-:Y:S01]  /*15890*/  IMAD R55, R126, 0x29, RZ ;  /* 0x000000297e377824 */ /* 0x000fe200078e02ff */
[-C--:B------:R-:W-:Y:S02]  /*158a0*/  LEA.HI.X.SX32 R53, R54, R5.reuse, 0x2, P4 ;  /* 0x0000000536357211 */ /* 0x080fe400020f16ff */
[-C--:B------:R-:W-:Y:S01]  /*158b0*/  IADD3 R72, P4, R72, R4.reuse, RZ ;  /* 0x0000000448487210 */ /* 0x080fe20007f9e0ff */
[----:B------:R-:W-:Y:S01]  /*158c0*/  IMAD R66, R126, 0xa8, RZ ;  /* 0x000000a87e427824 */ /* 0x000fe200078e02ff */
[----:B------:R-:W-:Y:S01]  /*158d0*/  IADD3 R64, P5, R64, R4, RZ ;  /* 0x0000000440407210 */ /* 0x000fe20007fbe0ff */
[----:B------:R-:W-:Y:S01]  /*158e0*/  IMAD R58, R126, 0x2b, RZ ;  /* 0x0000002b7e3a7824 */ /* 0x000fe200078e02ff */
[----:B------:R-:W-:-:S02]  /*158f0*/  LEA.HI.X.SX32 R73, R55, R5, 0x2, P4 ;  /* 0x0000000537497211 */ /* 0x000fc400020f16ff */
[-C--:B------:R-:W-:Y:S01]  /*15900*/  IADD3 R92, P4, R92, R4.reuse, RZ ;  /* 0x000000045c5c7210 */ /* 0x080fe20007f9e0ff */
[----:B------:R-:W-:Y:S01]  /*15910*/  IMAD R57, R126, 0x2a, RZ ;  /* 0x0000002a7e397824 */ /* 0x000fe200078e02ff */
[-C--:B------:R-:W-:Y:S01]  /*15920*/  LEA.HI.X.SX32 R65, R34, R5.reuse, 0x2, P5 ;  /* 0x0000000522417211 */ /* 0x080fe200028f16ff */
[----:B------:R-:W-:Y:S01]  /*15930*/  IMAD R59, R126, 0x2d, RZ ;  /* 0x0000002d7e3b7824 */ /* 0x000fe200078e02ff */
[-C--:B------:R-:W-:Y:S02]  /*15940*/  IADD3 R66, P5, R66, R4.reuse, RZ ;  /* 0x0000000442427210 */ /* 0x080fe40007fbe0ff */
[-C--:B------:R-:W-:Y:S02]  /*15950*/  LEA.HI.X.SX32 R93, R58, R5.reuse, 0x2, P4 ;  /* 0x000000053a5d7211 */ /* 0x080fe400020f16ff */
[----:B------:R-:W-:Y:S01]  /*15960*/  IADD3 R114, P4, R114, R4, RZ ;  /* 0x0000000472727210 */ /* 0x000fe20007f9e0ff */
[----:B------:R-:W-:Y:S01]  /*15970*/  IMAD R62, R126, 0x2f, RZ ;  /* 0x0000002f7e3e7824 */ /* 0x000fe200078e02ff */
[----:B------:R-:W-:-:S02]  /*15980*/  LEA.HI.X.SX32 R67, R57, R5, 0x2, P5 ;  /* 0x0000000539437211 */ /* 0x000fc400028f16ff */
[-C--:B------:R-:W-:Y:S02]  /*15990*/  IADD3 R84, P5, R84, R4.reuse, RZ ;  /* 0x0000000454547210 */ /* 0x080fe40007fbe0ff */
[-C--:B------:R-:W-:Y:S02]  /*159a0*/  LEA.HI.X.SX32 R115, R59, R5.reuse, 0x2, P4 ;  /* 0x000000053b737211 */ /* 0x080fe400020f16ff */
[-C--:B------:R-:W-:Y:S01]  /*159b0*/  IADD3 R88, P4, R88, R4.reuse, RZ ;  /* 0x0000000458587210 */ /* 0x080fe20007f9e0ff */
[----:B------:R-:W-:Y:S01]  /*159c0*/  IMAD R61, R126, 0x2e, RZ ;  /* 0x0000002e7e3d7824 */ /* 0x000fe200078e02ff */
[-C--:B------:R-:W-:Y:S01]  /*159d0*/  LEA.HI.X.SX32 R85, R44, R5.reuse, 0x2, P5 ;  /* 0x000000052c557211 */ /* 0x080fe200028f16ff */
[----:B------:R-:W-:Y:S01]  /*159e0*/  IMAD R68, R126, 0x31, RZ ;  /* 0x000000317e447824 */ /* 0x000fe200078e02ff */
[----:B------:R-:W-:Y:S02]  /*159f0*/  IADD3 R86, P5, R86, R4, RZ ;  /* 0x0000000456567210 */ /* 0x000fe40007fbe0ff */
[----:B------:R-:W-:-:S02]  /*15a00*/  LEA.HI.X.SX32 R89, R62, R5, 0x2, P4 ;  /* 0x000000053e597211 */ /* 0x000fc400020f16ff */
        /* <DEDUP_REMOVED lines=17> */
[----:B------:R-:W-:Y:S01]  /*15b20*/  IMAD R74, R126, 0x36, RZ ;  /* 0x000000367e4a7824 */ /* 0x000fe200078e02ff */
        /* <DEDUP_REMOVED lines=19> */
[-C--:B------:R-:W-:Y:S02]  /*15c60*/  LEA.HI.X.SX32 R193, R63, R5.reuse, 0x2, P5 ;  /* 0x000000053fc17211 */ /* 0x080fe400028f16ff */
[-C--:B------:R-:W-:Y:S02]  /*15c70*/  IADD3 R184, P5, R184, R4.reuse, RZ ;  /* 0x00000004b8b87210 */ /* 0x080fe40007fbe0ff */
[-C--:B------:R-:W-:Y:S02]  /*15c80*/  LEA.HI.X.SX32 R201, R91, R5.reuse, 0x2, P4 ;  /* 0x000000055bc97211 */ /* 0x080fe400020f16ff */
[-C--:B------:R-:W-:Y:S02]  /*15c90*/  IADD3 R32, P4, R90, R4.reuse, RZ ;  /* 0x000000045a207210 */ /* 0x080fe40007f9e0ff */
[----:B------:R-:W-:Y:S02]  /*15ca0*/  LEA.HI.X.SX32 R185, R82, R5, 0x2, P5 ;  /* 0x0000000552b97211 */ /* 0x000fe400028f16ff */
[----:B------:R-:W-:-:S02]  /*15cb0*/  LEA R22, P5, R126, R4, 0x8 ;  /* 0x000000047e167211 */ /* 0x000fc400078a40ff */
        /* <DEDUP_REMOVED lines=13> */
[-C--:B------:R-:W-:Y:S01]  /*15d90*/  IADD3 R70, P4, R121, R4.reuse, RZ ;  /* 0x0000000479467210 */ /* 0x080fe20007f9e0ff */
[----:B------:R-:W-:Y:S01]  /*15da0*/  IMAD R0, R126, 0x12c, RZ ;  /* 0x0000012c7e007824 */ /* 0x000fe200078e02ff */
[-C--:B------:R-:W-:Y:S02]  /*15db0*/  LEA.HI.X.SX32 R47, R120, R5.reuse, 0x2, P5 ;  /* 0x00000005782f7211 */ /* 0x080fe400028f16ff */
        /* <DEDUP_REMOVED lines=8> */
[C---:B------:R-:W-:Y:S01]  /*15e40*/  IMAD R7, R126.reuse, 0x13c, RZ ;  /* 0x0000013c7e077824 */ /* 0x040fe200078e02ff */
[-C--:B------:R-:W-:Y:S01]  /*15e50*/  LEA.HI.X.SX32 R75, R129, R5.reuse, 0x2, P5 ;  /* 0x00000005814b7211 */ /* 0x080fe200028f16ff */
[----:B------:R-:W-:Y:S01]  /*15e60*/  IMAD R150, R126, 0x148, RZ ;  /* 0x000001487e967824 */ /* 0x000fe200078e02ff */
[----:B------:R-:W-:Y:S02]  /*15e70*/  IADD3 R90, P5, R2, R4, RZ ;  /* 0x00000004025a7210 */ /* 0x000fe40007fbe0ff */
[----:B------:R-:W-:-:S02]  /*15e80*/  LEA.HI.X.SX32 R103, R132, R5, 0x2, P4 ;  /* 0x0000000584677211 */ /* 0x000fc400020f16ff */
[-C--:B------:R-:W-:Y:S02]  /*15e90*/  IADD3 R124, P4, R124, R4.reuse, RZ ;  /* 0x000000047c7c7210 */ /* 0x080fe40007f9e0ff */
[-C--:B------:R-:W-:Y:S02]  /*15ea0*/  LEA.HI.X.SX32 R91, R130, R5.reuse, 0x2, P5 ;  /* 0x00000005825b7211 */ /* 0x080fe400028f16ff */
[-C--:B------:R-:W-:Y:S02]  /*15eb0*/  IADD3 R94, P5, R7, R4.reuse, RZ ;  /* 0x00000004075e7210 */ /* 0x080fe40007fbe0ff */
[-C--:B------:R-:W-:Y:S02]  /*15ec0*/  LEA.HI.X.SX32 R125, R110, R5.reuse, 0x2, P4 ;  /* 0x000000056e7d7211 */ /* 0x080fe400020f16ff */
        /* <DEDUP_REMOVED lines=10> */
[-C--:B------:R-:W-:Y:S02]  /*15f70*/  LEA.HI.X.SX32 R143, R152, R5.reuse, 0x2, P4 ;  /* 0x00000005988f7211 */ /* 0x080fe400020f16ff */
[-C--:B------:R-:W-:Y:S02]  /*15f80*/  IADD3 R162, P4, R162, R4.reuse, RZ ;  /* 0x00000004a2a27210 */ /* 0x080fe40007f9e0ff */
[----:B------:R-:W-:Y:S02]  /*15f90*/  IADD3 R140, P5, R140, R4, RZ ;  /* 0x000000048c8c7210 */ /* 0x000fe40007fbe0ff */
[----:B------:R-:W-:-:S02]  /*15fa0*/  LEA.HI.X.SX32 R163, R131, R5, 0x2, P4 ;  /* 0x0000000583a37211 */ /* 0x000fc400020f16ff */
[-C--:B------:R-:W-:Y:S01]  /*15fb0*/  IADD3 R164, P4, R164, R4.reuse, RZ ;  /* 0x00000004a4a47210 */ /* 0x080fe20007f9e0ff */
[----:B------:R-:W-:Y:S01]  /*15fc0*/  IMAD R202, R126, 0x178, RZ ;  /* 0x000001787eca7824 */ /* 0x000fe200078e02ff */
[-C--:B------:R-:W-:Y:S02]  /*15fd0*/  LEA.HI.X.SX32 R141, R148, R5.reuse, 0x2, P5 ;  /* 0x00000005948d7211 */ /* 0x080fe400028f16ff */
[-C--:B------:R-:W-:Y:S02]  /*15fe0*/  LEA.HI.X.SX32 R165, R165, R5.reuse, 0x2, P4 ;  /* 0x00000005a5a57211 */ /* 0x080fe400020f16ff */
[-C--:B------:R-:W-:Y:S02]  /*15ff0*/  IADD3 R154, P5, R154, R4.reuse, RZ ;  /* 0x000000049a9a7210 */ /* 0x080fe40007fbe0ff */
[----:B------:R-:W-:Y:S01]  /*16000*/  IADD3 R194, P4, R194, R4, RZ ;  /* 0x00000004c2c27210 */ /* 0x000fe20007f9e0ff */
[----:B------:R-:W-:Y:S01]  /*16010*/  IMAD R26, R126, 0x180, RZ ;  /* 0x000001807e1a7824 */ /* 0x000fe200078e02ff */
[----:B------:R-:W-:-:S02]  /*16020*/  LEA.HI.X.SX32 R155, R153, R5, 0x2, P5 ;  /* 0x00000005999b7211 */ /* 0x000fc400028f16ff */
[-C--:B------:R-:W-:Y:S02]  /*16030*/  LEA.HI.X.SX32 R195, R135, R5.reuse, 0x2, P4 ;  /* 0x0000000587c37211 */ /* 0x080fe400020f16ff */
[-C--:B------:R-:W-:Y:S02]  /*16040*/  IADD3 R190, P5, R190, R4.reuse, RZ ;  /* 0x00000004bebe7210 */ /* 0x080fe40007fbe0ff */
[-C--:B------:R-:W-:Y:S01]  /*16050*/  IADD3 R202, P4, R202, R4.reuse, RZ ;  /* 0x00000004caca7210 */ /* 0x080fe20007f9e0ff */
[----:B------:R-:W-:Y:S01]  /*16060*/  IMAD R204, R126, 0x174, RZ ;  /* 0x000001747ecc7824 */ /* 0x000fe200078e02ff */
[-C--:B------:R-:W-:Y:S01]  /*16070*/  LEA.HI.X.SX32 R191, R156, R5.reuse, 0x2, P5 ;  /* 0x000000059cbf7211 */ /* 0x080fe200028f16ff */
[----:B------:R-:W-:Y:S01]  /*16080*/  IMAD R38, R126, 0x188, RZ ;  /* 0x000001887e267824 */ /* 0x000fe200078e02ff */
[----:B------:R-:W-:Y:S02]  /*16090*/  LEA.HI.X.SX32 R203, R171, R5, 0x2, P4 ;  /* 0x00000005abcb7211 */ /* 0x000fe400020f16ff */
[----:B------:R-:W-:-:S02]  /*160a0*/  IADD3 R178, P5, R178, R4, RZ ;  /* 0x00000004b2b27210 */ /* 0x000fc40007fbe0ff */
[-C--:B------:R-:W-:Y:S01]  /*160b0*/  IADD3 R26, P4, R26, R4.reuse, RZ ;  /* 0x000000041a1a7210 */ /* 0x080fe20007f9e0ff */
[----:B------:R-:W-:Y:S01]  /*160c0*/  IMAD R206, R126, 0x17c, RZ ;  /* 0x0000017c7ece7824 */ /* 0x000fe200078e02ff */
[-C--:B------:R-:W-:Y:S01]  /*160d0*/  LEA.HI.X.SX32 R179, R166, R5.reuse, 0x2, P5 ;  /* 0x00000005a6b37211 */ /* 0x080fe200028f16ff */
[----:B------:R-:W-:Y:S01]  /*160e0*/  IMAD R60, R126, 0x190, RZ ;  /* 0x000001907e3c7824 */ /* 0x000fe200078e02ff */
[-C--:B------:R-:W-:Y:S02]  /*160f0*/  LEA.HI.X.SX32 R27, R149, R5.reuse, 0x2, P4 ;  /* 0x00000005951b7211 */ /* 0x080fe400020f16ff */
[-C--:B------:R-:W-:Y:S02]  /*16100*/  IADD3 R204, P5, R204, R4.reuse, RZ ;  /* 0x00000004cccc7210 */ /* 0x080fe40007fbe0ff */
[-C--:B------:R-:W-:Y:S01]  /*16110*/  IADD3 R38, P4, R38, R4.reuse, RZ ;  /* 0x0000000426267210 */ /* 0x080fe20007f9e0ff */
[----:B------:R-:W-:Y:S01]  /*16120*/  STL.64 [R1+0x80], R220 ;  /* 0x000080dc01007387 */ /* 0x000fe20000100a00 */
[-C--:B------:R-:W-:Y:S01]  /*16130*/  LEA.HI.X.SX32 R205, R170, R5.reuse, 0x2, P5 ;  /* 0x00000005aacd7211 */ /* 0x080fe200028f16ff */
[C---:B------:R-:W-:Y:S01]  /*16140*/  IMAD R28, R126.reuse, 0x184, RZ ;  /* 0x000001847e1c7824 */ /* 0x040fe200078e02ff */
[----:B------:R-:W-:Y:S01]  /*16150*/  LEA.HI.X.SX32 R39, R177, R5, 0x2, P4 ;  /* 0x00000005b1277211 */ /* 0x000fe200020f16ff */
[----:B------:R-:W-:Y:S01]  /*16160*/  IMAD R62, R126, 0x198, RZ ;  /* 0x000001987e3e7824 */ /* 0x000fe200078e02ff */
[-C--:B------:R-:W-:Y:S01]  /*16170*/  IADD3 R206, P5, R206, R4.reuse, RZ ;  /* 0x00000004cece7210 */ /* 0x080fe20007fbe0ff */
[----:B------:R1:W-:Y:S01]  /*16180*/  STL.64 [R1+0x1788], R220 ;  /* 0x001788dc01007387 */ /* 0x0003e20000100a00 */
[----:B------:R-:W-:Y:S01]  /*16190*/  IADD3 R60, P4, R60, R4, RZ ;  /* 0x000000043c3c7210 */ /* 0x000fe20007f9e0ff */
[----:B------:R-:W-:-:S02]  /*161a0*/  IMAD R197, R126, 0x66, RZ ;  /* 0x000000667ec57824 */ /* 0x000fc400078e02ff */
[----:B------:R-:W-:Y:S01]  /*161b0*/  STL.64 [R1+0x78], R234 ;  /* 0x000078ea01007387 */ /* 0x000fe20000100a00 */
[-C--:B------:R-:W-:Y:S01]  /*161c0*/  LEA.HI.X.SX32 R207, R172, R5.reuse, 0x2, P5 ;  /* 0x00000005accf7211 */ /* 0x080fe200028f16ff */
[C---:B------:R-:W-:Y:S01]  /*161d0*/  IMAD R34, R126.reuse, 0x18c, RZ ;  /* 0x0000018c7e227824 */ /* 0x040fe200078e02ff */
[-C--:B------:R-:W-:Y:S01]  /*161e0*/  LEA.HI.X.SX32 R61, R157, R5.reuse, 0x2, P4 ;  /* 0x000000059d3d7211 */ /* 0x080fe200020f16ff */
[----:B------:R2:W-:Y:S01]  /*161f0*/  STL.64 [R1+0x1790], R234 ;  /* 0x001790ea01007387 */ /* 0x0005e20000100a00 */
[----:B------:R-:W-:Y:S01]  /*16200*/  IMAD R82, R126, 0x1a0, RZ ;  /* 0x000001a07e527824 */ /* 0x000fe200078e02ff */
[-C--:B------:R-:W-:Y:S02]  /*16210*/  IADD3 R28, P5, R28, R4.reuse, RZ ;  /* 0x000000041c1c7210 */ /* 0x080fe40007fbe0ff */
[----:B------:R-:W-:Y:S01]  /*16220*/  IADD3 R62, P4, R62, R4, RZ ;  /* 0x000000043e3e7210 */ /* 0x000fe20007f9e0ff */
[----:B------:R-:W-:Y:S01]  /*16230*/  IMAD R54, R126, 0x194, RZ ;  /* 0x000001947e367824 */ /* 0x000fe200078e02ff */
[-C--:B------:R-:W-:Y:S01]  /*16240*/  LEA.HI.X.SX32 R29, R176, R5.reuse, 0x2, P5 ;  /* 0x00000005b01d7211 */ /* 0x080fe200028f16ff */
[----:B------:R-:W-:Y:S01]  /*16250*/  IMAD R104, R126, 0x1a8, RZ ;  /* 0x000001a87e687824 */ /* 0x000fe200078e02ff */
[----:B-1----:R-:W1:Y:S01]  /*16260*/  LDC R221, c[0x0][0x230] ;  /* 0x00008c00ffdd7b82 */ /* 0x002e620000000800 */
[----:B------:R-:W-:-:S07]  /*16270*/  LEA.HI.X.SX32 R63, R197, R5, 0x2, P4 ;  /* 0x00000005c53f7211 */ /* 0x000fce00020f16ff */
[----:B--2---:R-:W2:Y:S01]  /*16280*/  LDC R235, c[0x0][0x230] ;  /* 0x00008c00ffeb7b82 */ /* 0x004ea20000000800 */
[-C--:B------:R-:W-:Y:S02]  /*16290*/  IADD3 R34, P5, R34, R4.reuse, RZ ;  /* 0x0000000422227210 */ /* 0x080fe40007fbe0ff */
        /* <DEDUP_REMOVED lines=11> */
[-C--:B------:R-:W-:Y:S01]  /*16350*/  LEA.HI.X.SX32 R105, R243, R5.reuse, 0x2, P4 ;  /* 0x00000005f3697211 */ /* 0x080fe200020f16ff */
[----:B------:R-:W-:Y:S01]  /*16360*/  IMAD R98, R126, 0x1b8, RZ ;  /* 0x000001b87e627824 */ /* 0x000fe200078e02ff */
[-C--:B------:R-:W-:Y:S01]  /*16370*/  IADD3 R58, P5, R58, R4.reuse, RZ ;  /* 0x000000043a3a7210 */ /* 0x080fe20007fbe0ff */
[----:B------:R-:W-:Y:S01]  /*16380*/  IMAD R242, R126, 0x69, RZ ;  /* 0x000000697ef27824 */ /* 0x000fe200078e02ff */
[-C--:B------:R-:W-:Y:S01]  /*16390*/  IADD3 R130, P4, R130, R4.reuse, RZ ;  /* 0x0000000482827210 */ /* 0x080fe20007f9e0ff */
[----:B------:R-:W-:Y:S01]  /*163a0*/  IMAD R247, R126, 0x6e, RZ ;  /* 0x0000006e7ef77824 */ /* 0x000fe200078e02ff */
[-C--:B------:R-:W-:Y:S01]  /*163b0*/  LEA.HI.X.SX32 R59, R198, R5.reuse, 0x2, P5 ;  /* 0x00000005c63b7211 */ /* 0x080fe200028f16ff */
[C---:B------:R-:W-:Y:S01]  /*163c0*/  IMAD R80, R126.reuse, 0x1ac, RZ ;  /* 0x000001ac7e507824 */ /* 0x040fe200078e02ff */
[-C--:B------:R-:W-:Y:S01]  /*163d0*/  LEA.HI.X.SX32 R131, R173, R5.reuse, 0x2, P4 ;  /* 0x00000005ad837211 */ /* 0x080fe200020f16ff */
[----:B------:R-:W-:Y:S01]  /*163e0*/  IMAD R120, R126, 0x1c0, RZ ;  /* 0x000001c07e787824 */ /* 0x000fe200078e02ff */
[-C--:B------:R-:W-:Y:S01]  /*163f0*/  IADD3 R78, P5, R78, R4.reuse, RZ ;  /* 0x000000044e4e7210 */ /* 0x080fe20007fbe0ff */
[----:B--2---:R-:W-:Y:S01]  /*16400*/  VIADD R0, R235, 0xffffffde ;  /* 0xffffffdeeb007836 */ /* 0x004fe20000000000 */
[-C--:B------:R-:W-:Y:S01]  /*16410*/  IADD3 R98, P4, R98, R4.reuse, RZ ;  /* 0x0000000462627210 */ /* 0x080fe20007f9e0ff */
[----:B------:R-:W-:Y:S01]  /*16420*/  IMAD R244, R126, 0x6b, RZ ;  /* 0x0000006b7ef47824 */ /* 0x000fe200078e02ff */
[-C--:B------:R-:W-:Y:S01]  /*16430*/  LEA.HI.X.SX32 R79, R242, R5.reuse, 0x2, P5 ;  /* 0x00000005f24f7211 */ /* 0x080fe200028f16ff */
[----:B------:R-:W2:Y:S01]  /*16440*/  S2R R235, SR_TID.X ;  /* 0x0000000000eb7919 */ /* 0x000ea20000002100 */
        /* <DEDUP_REMOVED lines=15> */
[----:B------:R-:W-:Y:S01]  /*16540*/  IMAD R132, R126, 0x1c4, RZ ;  /* 0x000001c47e847824 */ /* 0x000fe200078e02ff */
        /* <DEDUP_REMOVED lines=25> */
[----:B--2---:R-:W-:Y:S01]  /*166e0*/  IMAD.SHL.U32 R7, R235, 0x10, RZ ;  /* 0x00000010eb077824 */ /* 0x004fe200078e00ff */
[-C--:B------:R-:W-:Y:S01]  /*166f0*/  IADD3 R176, P4, R176, R4.reuse, RZ ;  /* 0x00000004b0b07210 */ /* 0x080fe20007f9e0ff */
[----:B------:R-:W-:Y:S01]  /*16700*/  IMAD R180, R126, 0x1e4, RZ ;  /* 0x000001e47eb47824 */ /* 0x000fe200078e02ff */
[-C--:B------:R-:W-:Y:S01]  /*16710*/  IADD3 R156, P5, R156, R4.reuse, RZ ;  /* 0x000000049c9c7210 */ /* 0x080fe20007fbe0ff */
[----:B------:R-:W-:Y:S01]  /*16720*/  IMAD.SHL.U32 R251, R126, 0x4, RZ ;  /* 0x000000047efb7824 */ /* 0x000fe200078e00ff */
[-C--:B------:R-:W-:Y:S01]  /*16730*/  LEA.HI.X.SX32 R177, R9, R5.reuse, 0x2, P4 ;  /* 0x0000000509b17211 */ /* 0x080fe200020f16ff */
[----:B------:R-:W-:Y:S01]  /*16740*/  STL.64 [R1+0x70], R216 ;  /* 0x000070d801007387 */ /* 0x000fe20000100a00 */
[-C--:B------:R-:W-:Y:S01]  /*16750*/  LEA.HI.X.SX32 R157, R12, R5.reuse, 0x2, P5 ;  /* 0x000000050c9d7211 */ /* 0x080fe200028f16ff */
[----:B------:R-:W-:Y:S01]  /*16760*/  IMAD R12, R126, 0x77, RZ ;  /* 0x000000777e0c7824 */ /* 0x000fe200078e02ff */
[-C--:B------:R-:W-:Y:S01]  /*16770*/  IADD3 R196, P4, R196, R4.reuse, RZ ;  /* 0x00000004c4c47210 */ /* 0x080fe20007f9e0ff */
[----:B------:R-:W-:Y:S01]  /*16780*/  IMAD R14, R126, 0x79, RZ ;  /* 0x000000797e0e7824 */ /* 0x000fe200078e02ff */
[-C--:B------:R-:W-:Y:S01]  /*16790*/  IADD3 R166, P5, R166, R4.reuse, RZ ;  /* 0x00000004a6a67210 */ /* 0x080fe20007fbe0ff */
[C---:B------:R-:W-:Y:S01]  /*167a0*/  IMAD R172, R126.reuse, 0x1ec, RZ ;  /* 0x000001ec7eac7824 */ /* 0x040fe200078e02ff */
[-C--:B------:R-:W-:Y:S01]  /*167b0*/  LEA.HI.X.SX32 R197, R249, R5.reuse, 0x2, P4 ;  /* 0x00000005f9c57211 */ /* 0x080fe200020f16ff */
[----:B-1----:R-:W-:Y:S01]  /*167c0*/  VIADD R2, R221, 0xffffffdf ;  /* 0xffffffdfdd027836 */ /* 0x002fe20000000000 */
[-C--:B------:R-:W-:Y:S01]  /*167d0*/  LEA R220, P4, R126, R4.reuse, 0x4 ;  /* 0x000000047edc7211 */ /* 0x080fe200078820ff */
[----:B----4-:R-:W-:Y:S01]  /*167e0*/  ULEA UR54, UR4, UR54, 0x18 ;  /* 0x0000003604367291 */ /* 0x010fe2000f8ec03f */
[-C--:B------:R-:W-:Y:S01]  /*167f0*/  LEA.HI.X.SX32 R167, R12, R5.reuse, 0x2, P5 ;  /* 0x000000050ca77211 */ /* 0x080fe200028f16ff */
[C---:B------:R-:W-:Y:S01]  /*16800*/  IMAD R8, R126.reuse, 0x7b, RZ ;  /* 0x0000007b7e087824 */ /* 0x040fe200078e02ff */
[----:B------:R-:W-:Y:S01]  /*16810*/  LOP3.LUT R7, R7, 0x70, RZ, 0xc0, !PT ;  /* 0x0000007007077812 */ /* 0x000fe200078ec0ff */
[----:B------:R-:W-:Y:S01]  /*16820*/  IMAD R198, R126, 0x1f4, RZ ;  /* 0x000001f47ec67824 */ /* 0x000fe200078e02ff */
[----:B------:R-:W-:Y:S01]  /*16830*/  LOP3.LUT R235, R235, 0x7f, RZ, 0xc0, !PT ;  /* 0x0000007febeb7812 */ /* 0x000fe200078ec0ff */
[----:B------:R1:W-:Y:S01]  /*16840*/  STL.64 [R1+0x1798], R216 ;  /* 0x001798d801007387 */ /* 0x0003e20000100a00 */
[-C--:B------:R-:W-:Y:S01]  /*16850*/  IADD3 R180, P5, R180, R4.reuse, RZ ;  /* 0x00000004b4b47210 */ /* 0x080fe20007fbe0ff */
[----:B------:R-:W-:Y:S01]  /*16860*/  IMAD R11, R126, 0x7d, RZ ;  /* 0x0000007d7e0b7824 */ /* 0x000fe200078e02ff */
[-C--:B------:R-:W-:Y:S01]  /*16870*/  LEA.HI.X.SX32 R221, R251, R5.reuse, 0x2, P4 ;  /* 0x00000005fbdd7211 */ /* 0x080fe200020f16ff */
[----:B------:R-:W-:Y:S01]  /*16880*/  STL.64 [R1+0x68], R218 ;  /* 0x000068da01007387 */ /* 0x000fe20000100a00 */
[-C--:B------:R-:W-:Y:S01]  /*16890*/  LEA.HI.X.SX32 R181, R14, R5.reuse, 0x2, P5 ;  /* 0x000000050eb57211 */ /* 0x080fe200028f16ff */
[----:B------:R-:W-:Y:S01]  /*168a0*/  IMAD R7, R235, 0x80, R7 ;  /* 0x00000080eb077824 */ /* 0x000fe200078e0207 */
[----:B------:R-:W2:Y:S01]  /*168b0*/  LDC R242, c[0x0][0x230] ;  /* 0x00008c00fff27b82 */ /* 0x000ea20000000800 */
[----:B------:R-:W-:Y:S01]  /*168c0*/  STL.64 [R1+0x60], R228 ;  /* 0x000060e401007387 */ /* 0x000fe20000100a00 */
[-C--:B------:R-:W-:Y:S01]  /*168d0*/  IADD3 R172, P5, R172, R4.reuse, RZ ;  /* 0x00000004acac7210 */ /* 0x080fe20007fbe0ff */
[C---:B------:R-:W-:Y:S01]  /*168e0*/  IMAD R14, R126.reuse, 0x1f8, RZ ;  /* 0x000001f87e0e7824 */ /* 0x040fe200078e02ff */
[----:B------:R-:W-:Y:S01]  /*168f0*/  ULDC UR4, c[0x0][0x230] ;  /* 0x00008c0000047ab9 */ /* 0x000fe20000000800 */
[----:B-1----:R-:W-:Y:S01]  /*16900*/  IADD3 R216, P4, R251, R4, RZ ;  /* 0x00000004fbd87210 */ /* 0x002fe20007f9e0ff */
[----:B------:R-:W-:Y:S01]  /*16910*/  STL.64 [R1+0x58], R210 ;  /* 0x000058d201007387 */ /* 0x000fe20000100a00 */
[C---:B------:R-:W-:Y:S01]  /*16920*/  IMAD R10, R126.reuse, 0x7e, RZ ;  /* 0x0000007e7e0a7824 */ /* 0x040fe200078e02ff */
[----:B------:R-:W1:Y:S02]  /*16930*/  LDC R243, c[0x0][0x230] ;  /* 0x00008c00fff37b82 */ /* 0x000e640000000800 */
[----:B------:R-:W-:Y:S01]  /*16940*/  STL.64 [R1+0x50], R236 ;  /* 0x000050ec01007387 */ /* 0x000fe20000100a00 */
[----:B------:R-:W-:-:S03]  /*16950*/  LEA.HI.X.SX32 R217, R126, R5, 0x2, P4 ;  /* 0x000000057ed97211 */ /* 0x000fc600020f16ff */
[----:B------:R-:W-:Y:S01]  /*16960*/  STL.64 [R1+0x48], R238 ;  /* 0x000048ee01007387 */ /* 0x000fe20000100a00 */
[----:B------:R-:W-:Y:S01]  /*16970*/  ISETP.GE.U32.AND P4, PT, R0, 0x7fffff5f, PT ;  /* 0x7fffff5f0000780c */ /* 0x000fe20003f86070 */
[C---:B------:R-:W-:Y:S01]  /*16980*/  IMAD R13, R126.reuse, 0x7f, RZ ;  /* 0x0000007f7e0d7824 */ /* 0x040fe200078e02ff */
[----:B------:R-:W3:Y:S01]  /*16990*/  LDC R244, c[0x0][0x230] ;  /* 0x00008c00fff47b82 */ /* 0x000ee20000000800 */
[----:B------:R-:W-:Y:S01]  /*169a0*/  STL.64 [R1+0x40], R232 ;  /* 0x000040e801007387 */ /* 0x000fe20000100a00 */
[----:B------:R-:W-:Y:S01]  /*169b0*/  IMAD R12, R126, 0x1fc, RZ ;  /* 0x000001fc7e0c7824 */ /* 0x000fe200078e02ff */
[----:B------:R-:W-:Y:S01]  /*169c0*/  LEA.HI.X.SX32 R173, R8, R5, 0x2, P5 ;  /* 0x0000000508ad7211 */ /* 0x000fe200028f16ff */
[C---:B------:R-:W-:Y:S01]  /*169d0*/  IMAD R0, R126.reuse, 0x4a, RZ ;  /* 0x0000004a7e007824 */ /* 0x040fe200078e02ff */
[----:B------:R-:W-:Y:S01]  /*169e0*/  STL.64 [R1+0x38], R222 ;  /* 0x000038de01007387 */ /* 0x000fe20000100a00 */
[C---:B------:R-:W-:Y:S01]  /*169f0*/  LOP3.LUT R252, R7.reuse, 0x10, RZ, 0x3c, !PT ;  /* 0x0000001007fc7812 */ /* 0x040fe200078e3cff */
[----:B------:R-:W-:Y:S01]  /*16a00*/  IMAD R126, R126, 0x128, RZ ;  /* 0x000001287e7e7824 */ /* 0x000fe200078e02ff */
[C---:B------:R-:W-:Y:S01]  /*16a10*/  LOP3.LUT R251, R7.reuse, 0x20, RZ, 0x3c, !PT ;  /* 0x0000002007fb7812 */ /* 0x040fe200078e3cff */
[----:B------:R-:W-:Y:S01]  /*16a20*/  STL.64 [R1+0x30], R230 ;  /* 0x000030e601007387 */ /* 0x000fe20000100a00 */
[C---:B------:R-:W-:Y:S01]  /*16a30*/  LOP3.LUT R250, R7.reuse, 0x30, RZ, 0x3c, !PT ;  /* 0x0000003007fa7812 */ /* 0x040fe200078e3cff */
[----:B------:R-:W4:Y:S01]  /*16a40*/  LDC R8, c[0x0][0x230] ;  /* 0x00008c00ff087b82 */ /* 0x000f220000000800 */
[C---:B------:R-:W-:Y:S01]  /*16a50*/  LOP3.LUT R249, R7.reuse, 0x40, RZ, 0x3c, !PT ;  /* 0x0000004007f97812 */ /* 0x040fe200078e3cff */
[----:B------:R-:W-:Y:S01]  /*16a60*/  STL.64 [R1+0x28], R226 ;  /* 0x000028e201007387 */ /* 0x000fe20000100a00 */
[----:B------:R-:W-:-:S02]  /*16a70*/  LOP3.LUT R248, R7, 0x50, RZ, 0x3c, !PT ;  /* 0x0000005007f87812 */ /* 0x000fc400078e3cff */
[----:B------:R-:W-:Y:S02]  /*16a80*/  MOV R245, UR54 ;  /* 0x0000003600f57c02 */ /* 0x000fe40008000f00 */
[C---:B------:R-:W-:Y:S01]  /*16a90*/  LOP3.LUT R247, R7.reuse, 0x60, RZ, 0x3c, !PT ;  /* 0x0000006007f77812 */ /* 0x040fe200078e3cff */
[----:B------:R-:W3:Y:S01]  /*16aa0*/  LDC R9, c[0x0][0x230] ;  /* 0x00008c00ff097b82 */ /* 0x000ee20000000800 */
[----:B------:R-:W-:Y:S01]  /*16ab0*/  LOP3.LUT R246, R7, 0x70, RZ, 0x3c, !PT ;  /* 0x0000007007f67812 */ /* 0x000fe200078e3cff */
[----:B------:R-:W-:Y:S01]  /*16ac0*/  STL.64 [R1+0x20], R214 ;  /* 0x000020d601007387 */ /* 0x000fe20000100a00 */
[-C--:B------:R-:W-:Y:S02]  /*16ad0*/  IADD3 R198, P5, R198, R4.reuse, RZ ;  /* 0x00000004c6c67210 */ /* 0x080fe40007fbe0ff */
[----:B------:R-:W-:Y:S01]  /*16ae0*/  IADD3 R14, P6, R14, R4, RZ ;  /* 0x000000040e0e7210 */ /* 0x000fe20007fde0ff */
[----:B------:R-:W-:Y:S01]  /*16af0*/  STL.64 [R1+0x18], R212 ;  /* 0x000018d401007387 */ /* 0x000fe20000100a00 */
[----:B------:R-:W-:-:S02]  /*16b00*/  IADD3 R252, R245, 0x100000, R252 ;  /* 0x00100000f5fc7810 */ /* 0x000fc40007ffe0fc */
[C---:B------:R-:W-:Y:S01]  /*16b10*/  IADD3 R251, R245.reuse, 0x100000, R251 ;  /* 0x00100000f5fb7810 */ /* 0x040fe20007ffe0fb */
[----:B------:R-:W-:Y:S01]  /*16b20*/  STL.64 [R1+0x10], R240 ;  /* 0x000010f001007387 */ /* 0x000fe20000100a00 */
[C---:B------:R-:W-:Y:S02]  /*16b30*/  IADD3 R250, R245.reuse, 0x100000, R250 ;  /* 0x00100000f5fa7810 */ /* 0x040fe40007ffe0fa */
[C---:B------:R-:W-:Y:S01]  /*16b40*/  IADD3 R249, R245.reuse, 0x100000, R249 ;  /* 0x00100000f5f97810 */ /* 0x040fe20007ffe0f9 */
[----:B------:R-:W-:Y:S01]  /*16b50*/  STL.64 [R1+0x8], R224 ;  /* 0x000008e001007387 */ /* 0x000fe20000100a00 */
[C---:B------:R-:W-:Y:S02]  /*16b60*/  IADD3 R248, R245.reuse, 0x100000, R248 ;  /* 0x00100000f5f87810 */ /* 0x040fe40007ffe0f8 */
[C---:B------:R-:W-:Y:S02]  /*16b70*/  IADD3 R247, R245.reuse, 0x100000, R247 ;  /* 0x00100000f5f77810 */ /* 0x040fe40007ffe0f7 */
[----:B------:R-:W-:Y:S01]  /*16b80*/  IADD3 R246, R245, 0x100000, R246 ;  /* 0x00100000f5f67810 */ /* 0x000fe20007ffe0f6 */
[----:B------:R-:W-:Y:S01]  /*16b90*/  STL.64 [R1], R208 ;  /* 0x000000d001007387 */ /* 0x000fe20000100a00 */
[----:B------:R-:W-:-:S02]  /*16ba0*/  LEA.HI.X.SX32 R199, R11, R5, 0x2, P5 ;  /* 0x000000050bc77211 */ /* 0x000fc400028f16ff */
[-C--:B------:R-:W-:Y:S02]  /*16bb0*/  LEA.HI.X.SX32 R15, R10, R5.reuse, 0x2, P6 ;  /* 0x000000050a0f7211 */ /* 0x080fe400030f16ff */
[----:B------:R-:W-:Y:S01]  /*16bc0*/  IADD3 R245, R7, 0x100000, R245 ;  /* 0x0010000007f57810 */ /* 0x000fe20007ffe0f5 */
[----:B------:R-:W-:Y:S01]  /*16bd0*/  STL.64 [R1+0xc8], R220 ;  /* 0x0000c8dc01007387 */ /* 0x000fe20000100a00 */
[-C--:B------:R-:W-:Y:S01]  /*16be0*/  IADD3 R12, P5, R12, R4.reuse, RZ ;  /* 0x000000040c0c7210 */ /* 0x080fe20007fbe0ff */
[----:B----4-:R-:W-:Y:S01]  /*16bf0*/  VIADD R8, R8, 0xffffffdd ;  /* 0xffffffdd08087836 */ /* 0x010fe20000000000 */
[----:B------:R-:W-:Y:S01]  /*16c00*/  IADD3 R126, P6, R126, R4, RZ ;  /* 0x000000047e7e7210 */ /* 0x000fe20007fde0ff */
[----:B------:R-:W-:Y:S01]  /*16c10*/  STL.64 [R1+0xe0], R216 ;  /* 0x0000e0d801007387 */ /* 0x000fe20000100a00 */
[-C--:B------:R-:W-:Y:S01]  /*16c20*/  LEA.HI.X.SX32 R13, R13, R5.reuse, 0x2, P5 ;  /* 0x000000050d0d7211 */ /* 0x080fe200028f16ff */
[----:B------:R-:W4:Y:S01]  /*16c30*/  LDC R11, c[0x0][0x230] ;  /* 0x00008c00ff0b7b82 */ /* 0x000f220000000800 */
[----:B------:R-:W-:Y:S01]  /*16c40*/  LEA.HI.X.SX32 R127, R0, R5, 0x2, P6 ;  /* 0x00000005007f7211 */ /* 0x000fe200030f16ff */
[----:B------:R-:W3:Y:S04]  /*16c50*/  LDL.64 R234, [R1+0xd8] ;  /* 0x0000d80001ea7983 */ /* 0x000ee80000100a00 */
[----:B------:R-:W-:Y:S01]  /*16c60*/  @!PT LDS RZ, [RZ] ;  /* 0x00000000fffff984 */ /* 0x000fe20000000800 */
[----:B------:R-:W-:Y:S01]  /*16c70*/  @!PT LDS RZ, [RZ] ;  /* 0x00000000fffff984 */ /* 0x000fe20000000800 */
[----:B------:R-:W-:Y:S01]  /*16c80*/  @!PT LDS RZ, [RZ] ;  /* 0x00000000fffff984 */ /* 0x000fe20000000800 */
[----:B------:R-:W-:Y:S02]  /*16c90*/  LDGSTS.E [R245+-0x60000], desc[UR52][R4.64], !P2 ;  /* 0xa000000004f57fae */ /* 0x000fe4000d121874 */
[----:B------:R-:W1:Y:S02]  /*16ca0*/  LDC R10, c[0x0][0x230] ;  /* 0x00008c00ff0a7b82 */ /* 0x000e640000000800 */
[----:B------:R2:W-:Y:S01]  /*16cb0*/  STL.64 [R1+0x15b8], R4 ;  /* 0x0015b80401007387 */ /* 0x0005e20000100a00 */
[----:B------:R-:W-:-:S02]  /*16cc0*/  ISETP.GE.U32.AND P5, PT, R2, 0x7fffff60, PT ;  /* 0x7fffff600200780c */ /* 0x000fc40003fa6070 */
[----:B------:R-:W-:Y:S01]  /*16cd0*/  ISETP.GE.U32.AND P2, PT, R8, 0x7fffff5e, PT ;  /* 0x7fffff5e0800780c */ /* 0x000fe20003f46070 */
[----:B------:R-:W-:Y:S02]  /*16ce0*/  LDGSTS.E [R245+-0x5fffc], desc[UR52][R216.64], !P1 ;  /* 0xa0004000d8f57fae */ /* 0x000fe4000c921874 */
[----:B------:R-:W1:Y:S02]  /*16cf0*/  LDC R2, c[0x0][0x230] ;  /* 0x00008c00ff027b82 */ /* 0x000e640000000800 */
[----:B--2---:R-:W2:Y:S01]  /*16d00*/  LDL.64 R4, [R1+0xd0] ;  /* 0x0000d00001047983 */ /* 0x004ea20000100a00 */
[----:B----4-:R-:W-:-:S05]  /*16d10*/  VIADD R0, R11, 0xffffffbe ;  /* 0xffffffbe0b007836 */ /* 0x010fca0000000000 */
[----:B------:R-:W4:Y:S01]  /*16d20*/  LDC R8, c[0x0][0x230] ;  /* 0x00008c00ff087b82 */ /* 0x000f220000000800 */
[----:B------:R-:W4:Y:S07]  /*16d30*/  LDL.LU.64 R216, [R1+0x1798] ;  /* 0x0017980001d87983 */ /* 0x000f2e0000300a00 */
[----:B------:R-:W4:Y:S01]  /*16d40*/  LDC R11, c[0x0][0x230] ;  /* 0x00008c00ff0b7b82 */ /* 0x000f220000000800 */
[----:B-1----:R-:W-:-:S05]  /*16d50*/  VIADD R2, R2, 0xffffffdc ;  /* 0xffffffdc02027836 */ /* 0x002fca0000000000 */
[----:B------:R-:W-:Y:S01]  /*16d60*/  ISETP.GE.U32.AND P1, PT, R2, 0x7fffff5d, PT ;  /* 0x7fffff5d0200780c */ /* 0x000fe20003f26070 */
[----:B------:R-:W-:Y:S02]  /*16d70*/  VIADD R2, R242, 0xffffffbf ;  /* 0xffffffbff2027836 */ /* 0x000fe40000000000 */
[----:B------:R-:W1:Y:S01]  /*16d80*/  LDC R242, c[0x0][0x230] ;  /* 0x00008c00fff27b82 */ /* 0x000e620000000800 */
[----:B---3--:R-:W-:Y:S04]  /*16d90*/  LDGSTS.E [R245+-0x5fff8], desc[UR52][R234.64], !P0 ;  /* 0xa0008000eaf57fae */ /* 0x008fe8000c121874 */
[----:B------:R-:W3:Y:S04]  /*16da0*/  LDL.LU.64 R234, [R1+0x1790] ;  /* 0x0017900001ea7983 */ /* 0x000ee80000300a00 */
[----:B------:R-:W-:Y:S04]  /*16db0*/  STL.64 [R1+0x15a8], R42 ;  /* 0x0015a82a01007387 */ /* 0x000fe80000100a00 */
[----:B--2---:R2:W-:Y:S04]  /*16dc0*/  LDGSTS.E [R245+-0x5fff4], desc[UR52][R4.64], !P3 ;  /* 0xa000c00004f57fae */ /* 0x0045e8000d921874 */
[----:B------:R-:W-:Y:S04]  /*16dd0*/  LDGSTS.E [R245+-0x5c000], desc[UR52][R42.64], !P5 ;  /* 0xa40000002af57fae */ /* 0x000fe8000e921874 */
[----:B------:R-:W-:Y:S04]  /*16de0*/  LDGSTS.E [R245+-0x5bffc], desc[UR52][R18.64], !P4 ;  /* 0xa400400012f57fae */ /* 0x000fe8000e121874 */
[----:B------:R1:W-:Y:S01]  /*16df0*/  STL.64 [R1+0x15b0], R18 ;  /* 0x0015b01201007387 */ /* 0x0003e20000100a00 */
[----:B--2---:R-:W2:Y:S03]  /*16e00*/  LDC R5, c[0x0][0x230] ;  /* 0x00008c00ff057b82 */ /* 0x004ea60000000800 */
[----:B------:R-:W-:Y:S01]  /*16e10*/  LDGSTS.E [R245+-0x5bff8], desc[UR52][R20.64], !P2 ;  /* 0xa400800014f57fae */ /* 0x000fe2000d121874 */
[----:B------:R-:W-:-:S02]  /*16e20*/  ISETP.GE.U32.AND P3, PT, R0, 0x7fffff3f, PT ;  /* 0x7fffff3f0000780c */ /* 0x000fc40003f66070 */
[----:B------:R-:W-:Y:S02]  /*16e30*/  ISETP.GE.U32.AND P0, PT, R2, 0x7fffff40, PT ;  /* 0x7fffff400200780c */ /* 0x000fe40003f06070 */
[----:B------:R-:W4:Y:S01]  /*16e40*/  LDC R4, c[0x0][0x230] ;  /* 0x00008c00ff047b82 */ /* 0x000f220000000800 */
[----:B-1----:R-:W3:Y:S04]  /*16e50*/  LDL.64 R18, [R1+0xb8] ;  /* 0x0000b80001127983 */ /* 0x002ee80000100a00 */
[----:B------:R1:W-:Y:S04]  /*16e60*/  STL.64 [R1+0x15c0], R20 ;  /* 0x0015c01401007387 */ /* 0x0003e80000100a00 */
[----:B------:R-:W-:Y:S01]  /*16e70*/  LDGSTS.E [R245+-0x5bff4], desc[UR52][R30.64], !P1 ;  /* 0xa400c0001ef57fae */ /* 0x000fe2000c921874 */
[----:B------:R-:W-:-:S02]  /*16e80*/  VIADD R0, R243, 0xffffffbd ;  /* 0xffffffbdf3007836 */ /* 0x000fc40000000000 */
[----:B------:R-:W4:Y:S01]  /*16e90*/  LDC R243, c[0x0][0x230] ;  /* 0x00008c00fff37b82 */ /* 0x000f220000000800 */
[----:B------:R-:W-:Y:S04]  /*16ea0*/  LDGSTS.E [R245+-0x58000], desc[UR52][R22.64], !P0 ;  /* 0xa800000016f57fae */ /* 0x000fe8000c121874 */
[----:B-1----:R-:W3:Y:S04]  /*16eb0*/  LDL.64 R20, [R1+0xc0] ;  /* 0x0000c00001147983 */ /* 0x002ee80000100a00 */
[----:B------:R1:W-:Y:S04]  /*16ec0*/  STL.64 [R1+0x15a0], R30 ;  /* 0x0015a01e01007387 */ /* 0x0003e80000100a00 */
[----:B------:R-:W-:Y:S04]  /*16ed0*/  STL.64 [R1+0x15c8], R22 ;  /* 0x0015c81601007387 */ /* 0x000fe80000100a00 */
[----:B------:R3:W-:Y:S04]  /*16ee0*/  STL.64 [R1+0x15d0], R32 ;  /* 0x0015d02001007387 */ /* 0x0007e80000100a00 */
[----:B------:R-:W-:Y:S04]  /*16ef0*/  STL.64 [R1+0x15d8], R24 ;  /* 0x0015d81801007387 */ /* 0x000fe80000100a00 */
[----:B------:R-:W-:Y:S04]  /*16f00*/  STL.64 [R1+0x15e0], R56 ;  /* 0x0015e03801007387 */ /* 0x000fe80000100a00 */
[----:B------:R-:W3:Y:S01]  /*16f10*/  LDL.64 R42, [R1+0xb0] ;  /* 0x0000b000012a7983 */ /* 0x000ee20000100a00 */
[----:B------:R-:W-:Y:S01]  /*16f20*/  ISETP.GE.U32.AND P5, PT, R0, 0x7fffff3e, PT ;  /* 0x7fffff3e0000780c */ /* 0x000fe20003fa6070 */
[----:B------:R-:W-:-:S02]  /*16f30*/  VIADD R0, R244, 0xffffff9f ;  /* 0xffffff9ff4007836 */ /* 0x000fc40000000000 */
[----:B--2---:R-:W-:Y:S01]  /*16f40*/  VIADD R2, R5, 0xffffffbc ;  /* 0xffffffbc05027836 */ /* 0x004fe20000000000 */
[----:B------:R-:W2:Y:S01]  /*16f50*/  LDC R244, c[0x0][0x230] ;  /* 0x00008c00fff47b82 */ /* 0x000ea20000000800 */
[----:B------:R-:W-:Y:S01]  /*16f60*/  LDGSTS.E [R245+-0x57ffc], desc[UR52][R32.64], !P3 ;  /* 0xa800400020f57fae */ /* 0x000fe2000d921874 */
[----:B------:R-:W-:Y:S01]  /*16f70*/  ISETP.GE.U32.AND P2, PT, R0, 0x7fffff20, PT ;  /* 0x7fffff200000780c */ /* 0x000fe20003f46070 */
[----:B------:R-:W-:-:S05]  /*16f80*/  VIADD R0, R10, 0xffffff9d ;  /* 0xffffff9d0a007836 */ /* 0x000fca0000000000 */
[----:B------:R-:W-:Y:S01]  /*16f90*/  ISETP.GE.U32.AND P0, PT, R0, 0x7fffff1e, PT ;  /* 0x7fffff1e0000780c */ /* 0x000fe20003f06070 */
[----:B----4-:R-:W-:Y:S01]  /*16fa0*/  VIADD R0, R8, 0xffffff9c ;  /* 0xffffff9c08007836 */ /* 0x010fe20000000000 */
[----:B------:R-:W-:Y:S01]  /*16fb0*/  ISETP.GE.U32.AND P4, PT, R2, 0x7fffff3d, PT ;  /* 0x7fffff3d0200780c */ /* 0x000fe20003f86070 */
[----:B------:R-:W4:Y:S01]  /*16fc0*/  LDC R8, c[0x0][0x230] ;  /* 0x00008c00ff087b82 */ /* 0x000f220000000800 */
[----:B------:R-:W-:Y:S01]  /*16fd0*/  IADD3 R2, R9, -0x62, RZ ;  /* 0xffffff9e09027810 */ /* 0x000fe20007ffe0ff */
[----:B------:R-:W-:Y:S01]  /*16fe0*/  LDGSTS.E [R245+-0x57ff8], desc[UR52][R24.64], !P5 ;  /* 0xa800800018f57fae */ /* 0x000fe2000e921874 */
[----:B------:R-:W-:Y:S02]  /*16ff0*/  ISETP.GE.U32.AND P3, PT, R0, 0x7fffff1d, PT ;  /* 0x7fffff1d0000780c */ /* 0x000fe40003f66070 */
[----:B------:R-:W-:-:S03]  /*17000*/  ISETP.GE.U32.AND P1, PT, R2, 0x7fffff1f, PT ;  /* 0x7fffff1f0200780c */ /* 0x000fc60003f26070 */
[----:B------:R-:W1:Y:S01]  /*17010*/  LDC R10, c[0x0][0x230] ;  /* 0x00008c00ff0a7b82 */ /* 0x000e620000000800 */
[----:B------:R-:W-:-:S03]  /*17020*/  VIADD R0, R242, 0xfffffffa ;  /* 0xfffffffaf2007836 */ /* 0x000fc60000000000 */
[----:B------:R-:W-:Y:S04]  /*17030*/  LDGSTS.E [R245+-0x57ff4], desc[UR52][R56.64], !P4 ;  /* 0xa800c00038f57fae */ /* 0x000fe8000e121874 */
[----:B------:R-:W1:Y:S01]  /*17040*/  LDC R9, c[0x0][0x230] ;  /* 0x00008c00ff097b82 */ /* 0x000e620000000800 */
[----:B------:R-:W-:Y:S01]  /*17050*/  ISETP.GE.U32.AND P4, PT, R0, 0x7fffff7b, PT ;  /* 0x7fffff7b0000780c */ /* 0x000fe20003f86070 */
[----:B------:R-:W-:Y:S01]  /*17060*/  VIADD R2, R11, 0xfffffffb ;  /* 0xfffffffb0b027836 */ /* 0x000fe20000000000 */
[----:B------:R-:W-:Y:S01]  /*17070*/  LDGSTS.E [R245+-0x54000], desc[UR52][R26.64], !P2 ;  /* 0xac0000001af57fae */ /* 0x000fe2000d121874 */
[----:B------:R-:W-:-:S03]  /*17080*/  VIADD R0, R4, 0xfffffff8 ;  /* 0xfffffff804007836 */ /* 0x000fc60000000000 */
[----:B------:R-:W-:Y:S01]  /*17090*/  LDGSTS.E [R245+-0x53ffc], desc[UR52][R28.64], !P1 ;  /* 0xac0040001cf57fae */ /* 0x000fe2000c921874 */
[----:B------:R-:W1:Y:S01]  /*170a0*/  LDC R11, c[0x0][0x230] ;  /* 0x00008c00ff0b7b82 */ /* 0x000e620000000800 */
[----:B------:R-:W-:Y:S01]  /*170b0*/  ISETP.GE.U32.AND P1, PT, R0, 0x7fffff79, PT ;  /* 0x7fffff790000780c */ /* 0x000fe20003f26070 */
[----:B----4-:R-:W-:Y:S01]  /*170c0*/  VIADD R0, R8, 0xffffffdb ;  /* 0xffffffdb08007836 */ /* 0x010fe20000000000 */
[----:B------:R-:W-:Y:S01]  /*170d0*/  ISETP.GE.U32.AND P5, PT, R2, 0x7fffff7c, PT ;  /* 0x7fffff7c0200780c */ /* 0x000fe20003fa6070 */
[----:B------:R-:W-:Y:S04]  /*170e0*/  LDGSTS.E [R245+-0x53ff8], desc[UR52][R38.64], !P0 ;  /* 0xac00800026f57fae */ /* 0x000fe8000c121874 */
[----:B------:R-:W4:Y:S01]  /*170f0*/  LDC R8, c[0x0][0x230] ;  /* 0x00008c00ff087b82 */ /* 0x000f220000000800 */
[----:B--2---:R-:W-:Y:S01]  /*17100*/  VIADD R2, R244, 0xfffffff9 ;  /* 0xfffffff9f4027836 */ /* 0x004fe20000000000 */
[----:B------:R-:W-:Y:S01]  /*17110*/  ISETP.GE.U32.AND P0, PT, R0, 0x7fffff5c, PT ;  /* 0x7fffff5c0000780c */ /* 0x000fe20003f06070 */
[----:B-1----:R-:W-:Y:S01]  /*17120*/  VIADD R0, R10, 0xffffffd9 ;  /* 0xffffffd90a007836 */ /* 0x002fe20000000000 */
[----:B------:R-:W-:Y:S04]  /*17130*/  LDGSTS.E [R245+-0x53ff4], desc[UR52][R34.64], !P3 ;  /* 0xac00c00022f57fae */ /* 0x000fe8000d921874 */
[----:B------:R-:W1:Y:S01]  /*17140*/  LDC R242, c[0x0][0x230] ;  /* 0x00008c00fff27b82 */ /* 0x000e620000000800 */
[----:B------:R-:W-:Y:S01]  /*17150*/  ISETP.GE.U32.AND P2, PT, R2, 0x7fffff7a, PT ;  /* 0x7fffff7a0200780c */ /* 0x000fe20003f46070 */
[----:B------:R-:W-:Y:S06]  /*17160*/  LDGSTS.E [R252+-0x60000], desc[UR52][R220.64], !P5 ;  /* 0xa0000000dcfc7fae */ /* 0x000fec000e921874 */
[----:B------:R-:W2:Y:S01]  /*17170*/  LDC R244, c[0x0][0x230] ;  /* 0x00008c00fff47b82 */ /* 0x000ea20000000800 */
[----:B------:R-:W-:-:S07]  /*17180*/  IADD3 R2, R9, -0x26, RZ ;  /* 0xffffffda09027810 */ /* 0x000fce0007ffe0ff */
[----:B------:R-:W2:Y:S01]  /*17190*/  LDC R10, c[0x0][0x230] ;  /* 0x00008c00ff0a7b82 */ /* 0x000ea20000000800 */
[----:B------:R-:W-:Y:S01]  /*171a0*/  ISETP.GE.U32.AND P3, PT, R2, 0x7fffff5b, PT ;  /* 0x7fffff5b0200780c */ /* 0x000fe20003f66070 */
[----:B------:R-:W-:Y:S01]  /*171b0*/  VIADD R2, R11, 0xffffffd8 ;  /* 0xffffffd80b027836 */ /* 0x000fe20000000000 */
[----:B------:R-:W-:-:S05]  /*171c0*/  ISETP.GE.U32.AND P5, PT, R0, 0x7fffff5a, PT ;  /* 0x7fffff5a0000780c */ /* 0x000fca0003fa6070 */
[----:B------:R-:W2:Y:S01]  /*171d0*/  LDC R5, c[0x0][0x230] ;  /* 0x00008c00ff057b82 */ /* 0x000ea20000000800 */
[----:B------:R-:W-:-:S07]  /*171e0*/  VIADD R0, R243, 0xffffffbb ;  /* 0xffffffbbf3007836 */ /* 0x000fce0000000000 */
[----:B------:R-:W2:Y:S01]  /*171f0*/  LDC R4, c[0x0][0x230] ;  /* 0x00008c00ff047b82 */ /* 0x000ea20000000800 */
[----:B------:R-:W-:Y:S04]  /*17200*/  STL.64 [R1+0x15e8], R26 ;  /* 0x0015e81a01007387 */ /* 0x000fe80000100a00 */
[----:B------:R-:W-:Y:S03]  /*17210*/  STL.64 [R1+0x15f0], R28 ;  /* 0x0015f01c01007387 */ /* 0x000fe60000100a00 */
[----:B------:R-:W2:Y:S01]  /*17220*/  LDC R9, c[0x0][0x230] ;  /* 0x00008c00ff097b82 */ /* 0x000ea20000000800 */
[----:B------:R-:W-:Y:S04]  /*17230*/  STL.64 [R1+0x15f8], R38 ;  /* 0x0015f82601007387 */ /* 0x000fe80000100a00 */
[----:B------:R-:W-:Y:S03]  /*17240*/  STL.64 [R1+0x1600], R34 ;  /* 0x0016002201007387 */ /* 0x000fe60000100a00 */
[----:B------:R-:W2:Y:S01]  /*17250*/  LDC R243, c[0x0][0x230] ;  /* 0x00008c00fff37b82 */ /* 0x000ea20000000800 */
[----:B------:R-:W2:Y:S04]  /*17260*/  LDL.LU.64 R220, [R1+0x1788] ;  /* 0x0017880001dc7983 */ /* 0x000ea80000300a00 */
[----:B------:R-:W-:Y:S03]  /*17270*/  STL.64 [R1+0x1608], R36 ;  /* 0x0016082401007387 */ /* 0x000fe60000100a00 */
[----:B------:R-:W2:Y:S01]  /*17280*/  LDC R11, c[0x0][0x230] ;  /* 0x00008c00ff0b7b82 */ /* 0x000ea20000000800 */
[----:B------:R-:W-:Y:S04]  /*17290*/  STL.64 [R1+0x1610], R50 ;  /* 0x0016103201007387 */ /* 0x000fe80000100a00 */
[----:B------:R-:W-:Y:S04]  /*172a0*/  STL.64 [R1+0x1618], R40 ;  /* 0x0016182801007387 */ /* 0x000fe80000100a00 */
[----:B------:R-:W-:Y:S04]  /*172b0*/  STL.64 [R1+0x1620], R52 ;  /* 0x0016203401007387 */ /* 0x000fe80000100a00 */
[----:B------:R-:W-:Y:S04]  /*172c0*/  STL.64 [R1+0x1628], R44 ;  /* 0x0016282c01007387 */ /* 0x000fe80000100a00 */
[----:B------:R-:W2:Y:S04]  /*172d0*/  LDL.64 R30, [R1+0xa8] ;  /* 0x0000a800011e7983 */ /* 0x000ea80000100a00 */
[----:B---3--:R-:W-:Y:S01]  /*172e0*/  LDGSTS.E [R252+-0x5fffc], desc[UR52][R20.64], !P4 ;  /* 0xa000400014fc7fae */ /* 0x008fe2000e121874 */
[----:B------:R-:W-:Y:S01]  /*172f0*/  ISETP.GE.U32.AND P4, PT, R2, 0x7fffff59, PT ;  /* 0x7fffff590200780c */ /* 0x000fe20003f86070 */
[----:B-1----:R-:W-:-:S02]  /*17300*/  VIADD R2, R242, 0xffffffb9 ;  /* 0xffffffb9f2027836 */ /* 0x002fc40000000000 */
[----:B------:R1:W-:Y:S01]  /*17310*/  LDGSTS.E [R252+-0x5fff8], desc[UR52][R18.64], !P2 ;  /* 0xa000800012fc7fae */ /* 0x0003e2000d121874 */
[----:B------:R-:W-:Y:S01]  /*17320*/  ISETP.GE.U32.AND P2, PT, R0, 0x7fffff3c, PT ;  /* 0x7fffff3c0000780c */ /* 0x000fe20003f46070 */
[----:B----4-:R-:W-:Y:S01]  /*17330*/  VIADD R0, R8, 0xffffffba ;  /* 0xffffffba08007836 */ /* 0x010fe20000000000 */
[----:B------:R-:W3:Y:S01]  /*17340*/  LDC R242, c[0x0][0x230] ;  /* 0x00008c00fff27b82 */ /* 0x000ee20000000800 */
[----:B------:R-:W4:Y:S07]  /*17350*/  LDL.64 R20, [R1+0xa0] ;  /* 0x0000a00001147983 */ /* 0x000f2e0000100a00 */
[----:B------:R-:W3:Y:S08]  /*17360*/  LDC R8, c[0x0][0x230] ;  /* 0x00008c00ff087b82 */ /* 0x000ef00000000800 */
[----:B-1----:R-:W1:Y:S01]  /*17370*/  LDC R19, c[0x0][0x230] ;  /* 0x00008c00ff137b82 */ /* 0x002e620000000800 */
[----:B------:R-:W-:Y:S01]  /*17380*/  LDGSTS.E [R252+-0x5fff4], desc[UR52][R42.64], !P1 ;  /* 0xa000c0002afc7fae */ /* 0x000fe2000c921874 */
[----:B------:R-:W-:Y:S01]  /*17390*/  ISETP.GE.U32.AND P1, PT, R0, 0x7fffff3b, PT ;  /* 0x7fffff3b0000780c */ /* 0x000fe20003f26070 */
[----:B--2---:R-:W-:-:S02]  /*173a0*/  VIADD R0, R244, 0xffffffb8 ;  /* 0xffffffb8f4007836 */ /* 0x004fc40000000000 */
[----:B------:R-:W-:Y:S01]  /*173b0*/  LDGSTS.E [R252+-0x5c000], desc[UR52][R36.64], !P0 ;  /* 0xa400000024fc7fae */ /* 0x000fe2000c121874 */
[----:B------:R-:W-:Y:S01]  /*173c0*/  ISETP.GE.U32.AND P0, PT, R2, 0x7fffff3a, PT ;  /* 0x7fffff3a0200780c */ /* 0x000fe20003f06070 */
[----:B------:R-:W-:Y:S01]  /*173d0*/  VIADD R2, R10, 0xffffff9b ;  /* 0xffffff9b0a027836 */ /* 0x000fe20000000000 */
[----:B------:R-:W2:Y:S01]  /*173e0*/  LDC R244, c[0x0][0x230] ;  /* 0x00008c00fff47b82 */ /* 0x000ea20000000800 */
[----:B------:R-:W-:Y:S01]  /*173f0*/  LDGSTS.E [R252+-0x5bffc], desc[UR52][R50.64], !P3 ;  /* 0xa400400032fc7fae */ /* 0x000fe2000d921874 */
[----:B------:R-:W-:-:S03]  /*17400*/  ISETP.GE.U32.AND P3, PT, R0, 0x7fffff39, PT ;  /* 0x7fffff390000780c */ /* 0x000fc60003f66070 */
[----:B------:R-:W-:Y:S01]  /*17410*/  LDGSTS.E [R252+-0x5bff8], desc[UR52][R40.64], !P5 ;  /* 0xa400800028fc7fae */ /* 0x000fe2000e921874 */
[----:B------:R-:W-:Y:S01]  /*17420*/  ISETP.GE.U32.AND P5, PT, R2, 0x7fffff1c, PT ;  /* 0x7fffff1c0200780c */ /* 0x000fe20003fa6070 */
[----:B------:R-:W-:Y:S01]  /*17430*/  VIADD R2, R4, 0xfffffff7 ;  /* 0xfffffff704027836 */ /* 0x000fe20000000000 */
[----:B------:R-:W-:Y:S01]  /*17440*/  IADD3 R0, R5, -0x66, RZ ;  /* 0xffffff9a05007810 */ /* 0x000fe20007ffe0ff */
[----:B------:R-:W4:Y:S01]  /*17450*/  LDL.64 R42, [R1+0x98] ;  /* 0x00009800012a7983 */ /* 0x000f220000100a00 */
[----:B------:R-:W1:Y:S03]  /*17460*/  LDC R10, c[0x0][0x230] ;  /* 0x00008c00ff0a7b82 */ /* 0x000e660000000800 */
[----:B------:R-:W4:Y:S04]  /*17470*/  LDL.64 R4, [R1+0x90] ;  /* 0x0000900001047983 */ /* 0x000f280000100a00 */
[----:B------:R-:W-:Y:S01]  /*17480*/  LDGSTS.E [R252+-0x5bff4], desc[UR52][R52.64], !P4 ;  /* 0xa400c00034fc7fae */ /* 0x000fe2000e121874 */
[----:B------:R-:W-:Y:S01]  /*17490*/  ISETP.GE.U32.AND P4, PT, R0, 0x7fffff1b, PT ;  /* 0x7fffff1b0000780c */ /* 0x000fe20003f86070 */
[----:B------:R-:W-:Y:S01]  /*174a0*/  VIADD R0, R9, 0xffffff99 ;  /* 0xffffff9909007836 */ /* 0x000fe20000000000 */
[----:B------:R-:W4:Y:S01]  /*174b0*/  LDC R18, c[0x0][0x230] ;  /* 0x00008c00ff127b82 */ /* 0x000f220000000800 */
[----:B------:R-:W-:Y:S03]  /*174c0*/  LDGSTS.E [R252+-0x58000], desc[UR52][R44.64], !P2 ;  /* 0xa80000002cfc7fae */ /* 0x000fe6000d121874 */
[----:B------:R-:W-:Y:S01]  /*174d0*/  ISETP.GE.U32.AND P2, PT, R0, 0x7fffff1a, PT ;  /* 0x7fffff1a0000780c */ /* 0x000fe20003f46070 */
[----:B---3--:R-:W-:Y:S01]  /*174e0*/  VIADD R0, R8, 0xffffff98 ;  /* 0xffffff9808007836 */ /* 0x008fe20000000000 */
[----:B------:R-:W-:Y:S02]  /*174f0*/  LDGSTS.E [R252+-0x57ffc], desc[UR52][R76.64], !P1 ;  /* 0xa80040004cfc7fae */ /* 0x000fe4000c921874 */
[----:B------:R-:W3:Y:S02]  /*17500*/  LDC R9, c[0x0][0x230] ;  /* 0x00008c00ff097b82 */ /* 0x000ee40000000800 */
[----:B------:R-:W-:Y:S01]  /*17510*/  ISETP.GE.U32.AND P1, PT, R0, 0x7fffff19, PT ;  /* 0x7fffff190000780c */ /* 0x000fe20003f26070 */
[----:B--2---:R-:W-:Y:S01]  /*17520*/  VIADD R0, R244, 0xfffffff5 ;  /* 0xfffffff5f4007836 */ /* 0x004fe20000000000 */
[----:B------:R-:W-:Y:S01]  /*17530*/  LDGSTS.E [R252+-0x57ff8], desc[UR52][R46.64], !P0 ;  /* 0xa80080002efc7fae */ /* 0x000fe2000c121874 */
[----:B------:R-:W-:Y:S01]  /*17540*/  ISETP.GE.U32.AND P0, PT, R2, 0x7fffff78, PT ;  /* 0x7fffff780200780c */ /* 0x000fe20003f06070 */
[----:B------:R-:W-:-:S02]  /*17550*/  VIADD R2, R242, 0xfffffff6 ;  /* 0xfffffff6f2027836 */ /* 0x000fc40000000000 */
[----:B------:R-:W-:Y:S01]  /*17560*/  LDGSTS.E [R252+-0x57ff4], desc[UR52][R48.64], !P3 ;  /* 0xa800c00030fc7fae */ /* 0x000fe2000d921874 */
[----:B------:R-:W2:Y:S03]  /*17570*/  LDC R8, c[0x0][0x230] ;  /* 0x00008c00ff087b82 */ /* 0x000ea60000000800 */
[----:B------:R-:W-:Y:S01]  /*17580*/  LDGSTS.E [R252+-0x54000], desc[UR52][R60.64], !P5 ;  /* 0xac0000003cfc7fae */ /* 0x000fe2000e921874 */
[----:B------:R-:W-:Y:S01]  /*17590*/  ISETP.GE.U32.AND P5, PT, R0, 0x7fffff76, PT ;  /* 0x7fffff760000780c */ /* 0x000fe20003fa6070 */
[----:B-1----:R-:W-:Y:S01]  /*175a0*/  VIADD R0, R10, 0xfffffff4 ;  /* 0xfffffff40a007836 */ /* 0x002fe20000000000 */
[----:B------:R-:W-:Y:S01]  /*175b0*/  ISETP.GE.U32.AND P3, PT, R2, 0x7fffff77, PT ;  /* 0x7fffff770200780c */ /* 0x000fe20003f66070 */
[----:B------:R-:W-:Y:S01]  /*175c0*/  LDGSTS.E [R252+-0x53ffc], desc[UR52][R54.64], !P4 ;  /* 0xac00400036fc7fae */ /* 0x000fe2000e121874 */
[----:B------:R-:W1:Y:S02]  /*175d0*/  LDC R10, c[0x0][0x230] ;  /* 0x00008c00ff0a7b82 */ /* 0x000e640000000800 */
[----:B------:R-:W-:Y:S01]  /*175e0*/  ISETP.GE.U32.AND P4, PT, R0, 0x7fffff75, PT ;  /* 0x7fffff750000780c */ /* 0x000fe20003f86070 */
[----:B------:R-:W-:Y:S04]  /*175f0*/  LDGSTS.E [R252+-0x53ff8], desc[UR52][R62.64], !P2 ;  /* 0xac0080003efc7fae */ /* 0x000fe8000d121874 */
[----:B------:R-:W-:Y:S01]  /*17600*/  LDGSTS.E [R252+-0x53ff4], desc[UR52][R58.64], !P1 ;  /* 0xac00c0003afc7fae */ /* 0x000fe2000c921874 */
[----:B------:R-:W1:Y:S03]  /*17610*/  LDC R242, c[0x0][0x230] ;  /* 0x00008c00fff27b82 */ /* 0x000e660000000800 */
[----:B------:R-:W-:Y:S04]  /*17620*/  STL.64 [R1+0x1630], R76 ;  /* 0x0016304c01007387 */ /* 0x000fe80000100a00 */
[----:B------:R-:W-:Y:S01]  /*17630*/  STL.64 [R1+0x1638], R46 ;  /* 0x0016382e01007387 */ /* 0x000fe20000100a00 */
[----:B------:R-:W1:Y:S03]  /*17640*/  LDC R244, c[0x0][0x230] ;  /* 0x00008c00fff47b82 */ /* 0x000e660000000800 */
[----:B------:R-:W-:Y:S04]  /*17650*/  STL.64 [R1+0x1640], R48 ;  /* 0x0016403001007387 */ /* 0x000fe80000100a00 */
[----:B------:R1:W-:Y:S04]  /*17660*/  STL.64 [R1+0x1648], R60 ;  /* 0x0016483c01007387 */ /* 0x0003e80000100a00 */
[----:B------:R-:W-:Y:S04]  /*17670*/  LDGSTS.E [R251+-0x60000], desc[UR52][R30.64], !P0 ;  /* 0xa00000001efb7fae */ /* 0x000fe8000c121874 */
[----:B----4-:R-:W-:Y:S04]  /*17680*/  LDGSTS.E [R251+-0x5fffc], desc[UR52][R20.64], !P3 ;  /* 0xa000400014fb7fae */ /* 0x010fe8000d921874 */
[----:B------:R-:W-:Y:S04]  /*17690*/  LDGSTS.E [R251+-0x5fff8], desc[UR52][R42.64], !P5 ;  /* 0xa00080002afb7fae */ /* 0x000fe8000e921874 */
[----:B------:R-:W-:Y:S04]  /*176a0*/  LDGSTS.E [R251+-0x5fff4], desc[UR52][R4.64], !P4 ;  /* 0xa000c00004fb7fae */ /* 0x000fe8000e121874 */
[----:B------:R-:W4:Y:S01]  /*176b0*/  LDL.64 R4, [R1+0x88] ;  /* 0x0000880001047983 */ /* 0x000f220000100a00 */
[----:B------:R-:W-:Y:S01]  /*176c0*/  IADD3 R0, R243, -0x2a, RZ ;  /* 0xffffffd6f3007810 */ /* 0x000fe20007ffe0ff */
[----:B------:R-:W-:Y:S01]  /*176d0*/  VIADD R2, R11, 0xffffffd7 ;  /* 0xffffffd70b027836 */ /* 0x000fe20000000000 */
[----:B------:R-:W1:Y:S02]  /*176e0*/  LDC R243, c[0x0][0x230] ;  /* 0x00008c00fff37b82 */ /* 0x000e640000000800 */
[----:B------:R-:W-:Y:S01]  /*176f0*/  ISETP.GE.U32.AND P1, PT, R0, 0x7fffff57, PT ;  /* 0x7fffff570000780c */ /* 0x000fe20003f26070 */
[----:B------:R-:W-:Y:S01]  /*17700*/  VIADD R0, R19, 0xffffffd4 ;  /* 0xffffffd413007836 */ /* 0x000fe20000000000 */
[----:B------:R-:W-:-:S04]  /*17710*/  ISETP.GE.U32.AND P2, PT, R2, 0x7fffff58, PT ;  /* 0x7fffff580200780c */ /* 0x000fc80003f46070 */
[----:B------:R-:W1:Y:S01]  /*17720*/  LDC R11, c[0x0][0x230] ;  /* 0x00008c00ff0b7b82 */ /* 0x000e620000000800 */
[----:B------:R-:W-:Y:S01]  /*17730*/  ISETP.GE.U32.AND P3, PT, R0, 0x7fffff55, PT ;  /* 0x7fffff550000780c */ /* 0x000fe20003f66070 */
[----:B---3--:R-:W-:Y:S02]  /*17740*/  VIADD R2, R9, 0xffffffd5 ;  /* 0xffffffd509027836 */ /* 0x008fe40000000000 */
[----:B--2---:R-:W-:-:S04]  /*17750*/  VIADD R0, R8, 0xffffffb7 ;  /* 0xffffffb708007836 */ /* 0x004fc80000000000 */
[----:B------:R-:W2:Y:S01]  /*17760*/  LDC R8, c[0x0][0x230] ;  /* 0x00008c00ff087b82 */ /* 0x000ea20000000800 */
[----:B------:R-:W-:Y:S01]  /*17770*/  ISETP.GE.U32.AND P0, PT, R2, 0x7fffff56, PT ;  /* 0x7fffff560200780c */ /* 0x000fe20003f06070 */
[----:B-1----:R-:W-:Y:S01]  /*17780*/  VIADD R2, R10, 0xffffffb6 ;  /* 0xffffffb60a027836 */ /* 0x002fe20000000000 */
[----:B------:R-:W-:Y:S05]  /*17790*/  LDGSTS.E [R251+-0x5c000], desc[UR52][R64.64], !P2 ;  /* 0xa400000040fb7fae */ /* 0x000fea000d121874 */
[----:B------:R-:W1:Y:S01]  /*177a0*/  LDC R9, c[0x0][0x230] ;  /* 0x00008c00ff097b82 */ /* 0x000e620000000800 */
[----:B------:R-:W-:Y:S01]  /*177b0*/  ISETP.GE.U32.AND P5, PT, R0, 0x7fffff38, PT ;  /* 0x7fffff380000780c */ /* 0x000fe20003fa6070 */
[----:B------:R-:W-:-:S06]  /*177c0*/  VIADD R0, R18, 0xffffffb5 ;  /* 0xffffffb512007836 */ /* 0x000fcc0000000000 */
[----:B------:R-:W3:Y:S01]  /*177d0*/  LDC R10, c[0x0][0x230] ;  /* 0x00008c00ff0a7b82 */ /* 0x000ee20000000800 */
[----:B------:R-:W-:Y:S01]  /*177e0*/  ISETP.GE.U32.AND P4, PT, R2, 0x7fffff37, PT ;  /* 0x7fffff370200780c */ /* 0x000fe20003f86070 */
[----:B------:R-:W-:Y:S01]  /*177f0*/  VIADD R2, R11, 0xffffffb4 ;  /* 0xffffffb40b027836 */ /* 0x000fe20000000000 */
[----:B------:R-:W-:Y:S01]  /*17800*/  ISETP.GE.U32.AND P2, PT, R0, 0x7fffff36, PT ;  /* 0x7fffff360000780c */ /* 0x000fe20003f46070 */
[----:B------:R-:W-:Y:S04]  /*17810*/  LDGSTS.E [R251+-0x5bffc], desc[UR52][R72.64], !P1 ;  /* 0xa400400048fb7fae */ /* 0x000fe8000c921874 */
[----:B------:R-:W3:Y:S01]  /*17820*/  LDC R18, c[0x0][0x230] ;  /* 0x00008c00ff127b82 */ /* 0x000ee20000000800 */
[----:B------:R-:W-:Y:S01]  /*17830*/  VIADD R0, R242, 0xffffff97 ;  /* 0xffffff97f2007836 */ /* 0x000fe20000000000 */
[----:B------:R-:W-:Y:S01]  /*17840*/  ISETP.GE.U32.AND P1, PT, R2, 0x7fffff35, PT ;  /* 0x7fffff350200780c */ /* 0x000fe20003f26070 */
[----:B------:R-:W-:Y:S05]  /*17850*/  LDGSTS.E [R251+-0x5bff8], desc[UR52][R66.64], !P0 ;  /* 0xa400800042fb7fae */ /* 0x000fea000c121874 */
[----:B------:R-:W3:Y:S01]  /*17860*/  LDC R242, c[0x0][0x230] ;  /* 0x00008c00fff27b82 */ /* 0x000ee20000000800 */
[----:B--2---:R-:W-:Y:S01]  /*17870*/  VIADD R2, R8, 0xffffff95 ;  /* 0xffffff9508027836 */ /* 0x004fe20000000000 */
[----:B------:R-:W-:Y:S01]  /*17880*/  ISETP.GE.U32.AND P0, PT, R0, 0x7fffff18, PT ;  /* 0x7fffff180000780c */ /* 0x000fe20003f06070 */
[----:B------:R-:W-:Y:S01]  /*17890*/  LDGSTS.E [R251+-0x5bff4], desc[UR52][R92.64], !P3 ;  /* 0xa400c0005cfb7fae */ /* 0x000fe2000d921874 */
[----:B-1----:R-:W-:-:S04]  /*178a0*/  IADD3 R0, R9, -0x6a, RZ ;  /* 0xffffff9609007810 */ /* 0x002fc80007ffe0ff */
[----:B------:R-:W1:Y:S01]  /*178b0*/  LDC R11, c[0x0][0x230] ;  /* 0x00008c00ff0b7b82 */ /* 0x000e620000000800 */
[----:B------:R-:W-:Y:S01]  /*178c0*/  ISETP.GE.U32.AND P6, PT, R2, 0x7fffff16, PT ;  /* 0x7fffff160200780c */ /* 0x000fe20003fc6070 */
[----:B---3--:R-:W-:Y:S01]  /*178d0*/  VIADD R2, R10, 0xfffffff3 ;  /* 0xfffffff30a027836 */ /* 0x008fe20000000000 */
[----:B------:R-:W-:Y:S01]  /*178e0*/  ISETP.GE.U32.AND P3, PT, R0, 0x7fffff17, PT ;  /* 0x7fffff170000780c */ /* 0x000fe20003f66070 */
[----:B------:R-:W-:Y:S01]  /*178f0*/  VIADD R0, R244, 0xffffff94 ;  /* 0xffffff94f4007836 */ /* 0x000fe20000000000 */
[----:B------:R-:W-:Y:S03]  /*17900*/  LDGSTS.E [R251+-0x58000], desc[UR52][R68.64], !P5 ;  /* 0xa800000044fb7fae */ /* 0x000fe6000e921874 */
[----:B------:R-:W2:Y:S01]  /*17910*/  LDC R10, c[0x0][0x230] ;  /* 0x00008c00ff0a7b82 */ /* 0x000ea20000000800 */
[----:B------:R-:W-:Y:S01]  /*17920*/  LDGSTS.E [R251+-0x57ffc], desc[UR52][R70.64], !P4 ;  /* 0xa800400046fb7fae */ /* 0x000fe2000e121874 */
[----:B------:R-:W-:Y:S01]  /*17930*/  ISETP.GE.U32.AND P4, PT, R0, 0x7fffff15, PT ;  /* 0x7fffff150000780c */ /* 0x000fe20003f86070 */
[----:B------:R-:W-:-:S02]  /*17940*/  VIADD R0, R18, 0xfffffff2 ;  /* 0xfffffff212007836 */ /* 0x000fc40000000000 */
[----:B------:R-:W-:Y:S03]  /*17950*/  LDGSTS.E [R251+-0x57ff8], desc[UR52][R126.64], !P2 ;  /* 0xa80080007efb7fae */ /* 0x000fe6000d121874 */
[----:B------:R-:W3:Y:S01]  /*17960*/  LDC R9, c[0x0][0x230] ;  /* 0x00008c00ff097b82 */ /* 0x000ee20000000800 */
[----:B------:R-:W-:Y:S01]  /*17970*/  ISETP.GE.U32.AND P2, PT, R0, 0x7fffff73, PT ;  /* 0x7fffff730000780c */ /* 0x000fe20003f46070 */
[----:B------:R-:W-:Y:S01]  /*17980*/  VIADD R0, R242, 0xfffffff0 ;  /* 0xfffffff0f2007836 */ /* 0x000fe20000000000 */
[----:B------:R-:W-:Y:S05]  /*17990*/  LDGSTS.E [R251+-0x57ff4], desc[UR52][R74.64], !P1 ;  /* 0xa800c0004afb7fae */ /* 0x000fea000c921874 */
[----:B------:R-:W3:Y:S01]  /*179a0*/  LDC R244, c[0x0][0x230] ;  /* 0x00008c00fff47b82 */ /* 0x000ee20000000800 */
[----:B------:R-:W-:Y:S07]  /*179b0*/  LDGSTS.E [R251+-0x54000], desc[UR52][R82.64], !P0 ;  /* 0xac00000052fb7fae */ /* 0x000fee000c121874 */
[----:B------:R-:W3:Y:S01]  /*179c0*/  LDC R18, c[0x0][0x230] ;  /* 0x00008c00ff127b82 */ /* 0x000ee20000000800 */
[----:B------:R-:W-:Y:S01]  /*179d0*/  ISETP.GE.U32.AND P0, PT, R0, 0x7fffff71, PT ;  /* 0x7fffff710000780c */ /* 0x000fe20003f06070 */
[----:B-1----:R-:W-:-:S06]  /*179e0*/  VIADD R0, R11, 0xffffffd3 ;  /* 0xffffffd30b007836 */ /* 0x002fcc0000000000 */
[----:B------:R-:W1:Y:S01]  /*179f0*/  LDC R8, c[0x0][0x230] ;  /* 0x00008c00ff087b82 */ /* 0x000e620000000800 */
[----:B------:R-:W-:Y:S01]  /*17a00*/  ISETP.GE.U32.AND P5, PT, R2, 0x7fffff74, PT ;  /* 0x7fffff740200780c */ /* 0x000fe20003fa6070 */
[----:B------:R-:W-:Y:S01]  /*17a10*/  VIADD R2, R243, 0xfffffff1 ;  /* 0xfffffff1f3027836 */ /* 0x000fe20000000000 */
[----:B------:R-:W-:Y:S01]  /*17a20*/  LDGSTS.E [R251+-0x53ffc], desc[UR52][R78.64], !P3 ;  /* 0xac0040004efb7fae */ /* 0x000fe2000d921874 */
[----:B------:R-:W-:-:S04]  /*17a30*/  ISETP.GE.U32.AND P3, PT, R0, 0x7fffff54, PT ;  /* 0x7fffff540000780c */ /* 0x000fc80003f66070 */
[----:B------:R-:W1:Y:S01]  /*17a40*/  LDC R242, c[0x0][0x230] ;  /* 0x00008c00fff27b82 */ /* 0x000e620000000800 */
[----:B--2---:R-:W-:Y:S01]  /*17a50*/  VIADD R0, R10, 0xffffffd1 ;  /* 0xffffffd10a007836 */ /* 0x004fe20000000000 */
[----:B------:R-:W-:Y:S06]  /*17a60*/  LDGSTS.E [R251+-0x53ff8], desc[UR52][R104.64], !P6 ;  /* 0xac00800068fb7fae */ /* 0x000fec000f121874 */
[----:B------:R-:W2:Y:S01]  /*17a70*/  LDC R243, c[0x0][0x230] ;  /* 0x00008c00fff37b82 */ /* 0x000ea20000000800 */
[----:B------:R-:W-:Y:S01]  /*17a80*/  LDGSTS.E [R251+-0x53ff4], desc[UR52][R80.64], !P4 ;  /* 0xac00c00050fb7fae */ /* 0x000fe2000e121874 */
[----:B------:R-:W-:-:S06]  /*17a90*/  ISETP.GE.U32.AND P1, PT, R2, 0x7fffff72, PT ;  /* 0x7fffff720200780c */ /* 0x000fcc0003f26070 */
[----:B------:R-:W2:Y:S01]  /*17aa0*/  LDC R10, c[0x0][0x230] ;  /* 0x00008c00ff0a7b82 */ /* 0x000ea20000000800 */
[----:B------:R-:W-:Y:S01]  /*17ab0*/  ISETP.GE.U32.AND P4, PT, R0, 0x7fffff52, PT ;  /* 0x7fffff520000780c */ /* 0x000fe20003f86070 */
[----:B---3--:R-:W-:Y:S01]  /*17ac0*/  VIADD R0, R18, 0xffffffb3 ;  /* 0xffffffb312007836 */ /* 0x008fe20000000000 */
[----:B------:R-:W-:-:S05]  /*17ad0*/  IADD3 R2, R9, -0x2e, RZ ;  /* 0xffffffd209027810 */ /* 0x000fca0007ffe0ff */
[----:B------:R-:W3:Y:S01]  /*17ae0*/  LDC R11, c[0x0][0x230] ;  /* 0x00008c00ff0b7b82 */ /* 0x000ee20000000800 */
[----:B------:R-:W-:Y:S01]  /*17af0*/  ISETP.GE.U32.AND P6, PT, R2, 0x7fffff53, PT ;  /* 0x7fffff530200780c */ /* 0x000fe20003fc6070 */
[----:B------:R-:W-:-:S06]  /*17b00*/  VIADD R2, R244, 0xffffffd0 ;  /* 0xffffffd0f4027836 */ /* 0x000fcc0000000000 */
[----:B------:R-:W3:Y:S08]  /*17b10*/  LDC R9, c[0x0][0x230] ;  /* 0x00008c00ff097b82 */ /* 0x000ef00000000800 */
[----:B------:R-:W3:Y:S01]  /*17b20*/  LDC R244, c[0x0][0x230] ;  /* 0x00008c00fff47b82 */ /* 0x000ee20000000800 */
[----:B----4-:R4:W-:Y:S04]  /*17b30*/  LDGSTS.E [R250+-0x60000], desc[UR52][R4.64], !P5 ;  /* 0xa000000004fa7fae */ /* 0x0109e8000e921874 */
[----:B------:R-:W-:Y:S01]  /*17b40*/  LDGSTS.E [R250+-0x5fffc], desc[UR52][R220.64], !P2 ;  /* 0xa0004000dcfa7fae */ /* 0x000fe2000d121874 */
[----:B------:R-:W-:Y:S01]  /*17b50*/  ISETP.GE.U32.AND P2, PT, R0, 0x7fffff34, PT ;  /* 0x7fffff340000780c */ /* 0x000fe20003f46070 */
[----:B-1----:R-:W-:-:S02]  /*17b60*/  VIADD R0, R8, 0xffffffb2 ;  /* 0xffffffb208007836 */ /* 0x002fc40000000000 */
[----:B------:R-:W1:Y:S01]  /*17b70*/  LDC R8, c[0x0][0x230] ;  /* 0x00008c00ff087b82 */ /* 0x000e620000000800 */
[----:B------:R-:W-:Y:S01]  /*17b80*/  ISETP.GE.U32.AND P5, PT, R2, 0x7fffff51, PT ;  /* 0x7fffff510200780c */ /* 0x000fe20003fa6070 */
[----:B------:R-:W-:Y:S01]  /*17b90*/  LDGSTS.E [R250+-0x5fff8], desc[UR52][R234.64], !P1 ;  /* 0xa0008000eafa7fae */ /* 0x000fe2000c921874 */
[----:B------:R-:W-:-:S05]  /*17ba0*/  VIADD R2, R242, 0xffffffb1 ;  /* 0xffffffb1f2027836 */ /* 0x000fca0000000000 */
[----:B----4-:R-:W4:Y:S01]  /*17bb0*/  LDC R4, c[0x0][0x230] ;  /* 0x00008c00ff047b82 */ /* 0x010f220000000800 */
[----:B------:R-:W-:Y:S01]  /*17bc0*/  ISETP.GE.U32.AND P1, PT, R0, 0x7fffff33, PT ;  /* 0x7fffff330000780c */ /* 0x000fe20003f26070 */
[----:B--2---:R-:W-:Y:S01]  /*17bd0*/  VIADD R0, R243, 0xffffffb0 ;  /* 0xffffffb0f3007836 */ /* 0x004fe20000000000 */
[----:B------:R-:W-:Y:S01]  /*17be0*/  LDGSTS.E [R250+-0x5fff4], desc[UR52][R216.64], !P0 ;  /* 0xa000c000d8fa7fae */ /* 0x000fe2000c121874 */
[----:B------:R-:W-:Y:S01]  /*17bf0*/  ISETP.GE.U32.AND P0, PT, R2, 0x7fffff32, PT ;  /* 0x7fffff320200780c */ /* 0x000fe20003f06070 */
[----:B------:R-:W-:Y:S02]  /*17c00*/  VIADD R2, R10, 0xffffff93 ;  /* 0xffffff930a027836 */ /* 0x000fe40000000000 */
[----:B------:R-:W-:Y:S01]  /*17c10*/  LDGSTS.E [R250+-0x5c000], desc[UR52][R84.64], !P3 ;  /* 0xa400000054fa7fae */ /* 0x000fe2000d921874 */
[----:B------:R-:W2:Y:S01]  /*17c20*/  LDC R243, c[0x0][0x230] ;  /* 0x00008c00fff37b82 */ /* 0x000ea20000000800 */
[----:B------:R-:W-:Y:S02]  /*17c30*/  ISETP.GE.U32.AND P3, PT, R0, 0x7fffff31, PT ;  /* 0x7fffff310000780c */ /* 0x000fe40003f66070 */
[----:B---3--:R-:W-:Y:S01]  /*17c40*/  IADD3 R0, R11, -0x6e, RZ ;  /* 0xffffff920b007810 */ /* 0x008fe20007ffe0ff */
[----:B------:R-:W-:Y:S04]  /*17c50*/  LDGSTS.E [R250+-0x5bffc], desc[UR52][R114.64], !P6 ;  /* 0xa400400072fa7fae */ /* 0x000fe8000f121874 */
[----:B------:R-:W3:Y:S01]  /*17c60*/  LDC R10, c[0x0][0x230] ;  /* 0x00008c00ff0a7b82 */ /* 0x000ee20000000800 */
[----:B------:R-:W-:Y:S01]  /*17c70*/  LDGSTS.E [R250+-0x5bff8], desc[UR52][R86.64], !P4 ;  /* 0xa400800056fa7fae */ /* 0x000fe2000e121874 */
[----:B------:R-:W-:Y:S01]  /*17c80*/  ISETP.GE.U32.AND P4, PT, R0, 0x7fffff13, PT ;  /* 0x7fffff130000780c */ /* 0x000fe20003f86070 */
[----:B------:R-:W-:Y:S01]  /*17c90*/  VIADD R0, R9, 0xffffff91 ;  /* 0xffffff9109007836 */ /* 0x000fe20000000000 */
[----:B------:R-:W3:Y:S04]  /*17ca0*/  S2R R5, SR_TID.X ;  /* 0x0000000000057919 */ /* 0x000ee80000002100 */
[----:B------:R-:W3:Y:S01]  /*17cb0*/  LDC R11, c[0x0][0x230] ;  /* 0x00008c00ff0b7b82 */ /* 0x000ee20000000800 */
[----:B------:R-:W-:Y:S01]  /*17cc0*/  LDGSTS.E [R250+-0x5bff4], desc[UR52][R88.64], !P5 ;  /* 0xa400c00058fa7fae */ /* 0x000fe2000e921874 */
[----:B------:R-:W-:-:S03]  /*17cd0*/  ISETP.GE.U32.AND P6, PT, R2, 0x7fffff14, PT ;  /* 0x7fffff140200780c */ /* 0x000fc60003fc6070 */
[----:B------:R-:W3:Y:S03]  /*17ce0*/  LDL.LU.64 R220, [R1+0x1780] ;  /* 0x0017800001dc7983 */ /* 0x000ee60000300a00 */
[----:B------:R-:W3:Y:S01]  /*17cf0*/  LDC R242, c[0x0][0x230] ;  /* 0x00008c00fff27b82 */ /* 0x000ee20000000800 */
[----:B------:R-:W-:Y:S01]  /*17d00*/  ISETP.GE.U32.AND P5, PT, R0, 0x7fffff12, PT ;  /* 0x7fffff120000780c */ /* 0x000fe20003fa6070 */
[----:B-1----:R-:W-:Y:S01]  /*17d10*/  VIADD R0, R8, 0xffffff90 ;  /* 0xffffff9008007836 */ /* 0x002fe20000000000 */
[----:B------:R-:W-:Y:S01]  /*17d20*/  LDGSTS.E [R250+-0x58000], desc[UR52][R100.64], !P2 ;  /* 0xa800000064fa7fae */ /* 0x000fe2000d121874 */
[----:B----4-:R-:W-:-:S04]  /*17d30*/  VIADD R2, R4, 0xffffffef ;  /* 0xffffffef04027836 */ /* 0x010fc80000000000 */
[----:B------:R-:W1:Y:S01]  /*17d40*/  LDC R9, c[0x0][0x230] ;  /* 0x00008c00ff097b82 */ /* 0x000e620000000800 */
[----:B------:R-:W-:Y:S01]  /*17d50*/  ISETP.GE.U32.AND P2, PT, R0, 0x7fffff11, PT ;  /* 0x7fffff110000780c */ /* 0x000fe20003f46070 */
[----:B------:R-:W-:Y:S01]  /*17d60*/  VIADD R0, R244, 0xffffffed ;  /* 0xffffffedf4007836 */ /* 0x000fe20000000000 */
[----:B------:R-:W-:Y:S04]  /*17d70*/  LDGSTS.E [R250+-0x57ffc], desc[UR52][R90.64], !P1 ;  /* 0xa80040005afa7fae */ /* 0x000fe8000c921874 */
[----:B------:R-:W4:Y:S01]  /*17d80*/  LDL.LU.64 R234, [R1+0x1778] ;  /* 0x0017780001ea7983 */ /* 0x000f220000300a00 */
[----:B------:R-:W1:Y:S01]  /*17d90*/  LDC R4, c[0x0][0x230] ;  /* 0x00008c00ff047b82 */ /* 0x000e620000000800 */
[----:B------:R-:W-:Y:S02]  /*17da0*/  ISETP.GE.U32.AND P1, PT, R2, 0x7fffff70, PT ;  /* 0x7fffff700200780c */ /* 0x000fe40003f26070 */
[----:B------:R-:W-:Y:S01]  /*17db0*/  LDGSTS.E [R250+-0x57ff8], desc[UR52][R102.64], !P0 ;  /* 0xa800800066fa7fae */ /* 0x000fe2000c121874 */
[----:B--2---:R-:W-:-:S03]  /*17dc0*/  VIADD R2, R243, 0xffffffee ;  /* 0xffffffeef3027836 */ /* 0x004fc60000000000 */
[----:B------:R-:W-:Y:S01]  /*17dd0*/  LDGSTS.E [R250+-0x57ff4], desc[UR52][R94.64], !P3 ;  /* 0xa800c0005efa7fae */ /* 0x000fe2000d921874 */
[----:B------:R-:W2:Y:S01]  /*17de0*/  LDC R8, c[0x0][0x230] ;  /* 0x00008c00ff087b82 */ /* 0x000ea20000000800 */
[----:B------:R-:W-:Y:S01]  /*17df0*/  ISETP.GE.U32.AND P3, PT, R0, 0x7fffff6e, PT ;  /* 0x7fffff6e0000780c */ /* 0x000fe20003f66070 */
[----:B---3--:R-:W-:Y:S01]  /*17e00*/  VIADD R0, R10, 0xffffffec ;  /* 0xffffffec0a007836 */ /* 0x008fe20000000000 */
[----:B------:R-:W-:Y:S01]  /*17e10*/  ISETP.GE.U32.AND P0, PT, R2, 0x7fffff6f, PT ;  /* 0x7fffff6f0200780c */ /* 0x000fe20003f06070 */
[----:B------:R-:W-:Y:S04]  /*17e20*/  LDGSTS.E [R250+-0x54000], desc[UR52][R130.64], !P6 ;  /* 0xac00000082fa7fae */ /* 0x000fe8000f121874 */
[----:B------:R-:W3:Y:S01]  /*17e30*/  LDC R243, c[0x0][0x230] ;  /* 0x00008c00fff37b82 */ /* 0x000ee20000000800 */
[----:B------:R-:W-:Y:S01]  /*17e40*/  ISETP.GE.U32.AND P6, PT, R0, 0x7fffff6d, PT ;  /* 0x7fffff6d0000780c */ /* 0x000fe20003fc6070 */
[----:B------:R-:W-:Y:S01]  /*17e50*/  VIADD R2, R11, 0xffffffcf ;  /* 0xffffffcf0b027836 */ /* 0x000fe20000000000 */
[----:B------:R-:W-:Y:S01]  /*17e60*/  IADD3 R0, R242, -0x32, RZ ;  /* 0xffffffcef2007810 */ /* 0x000fe20007ffe0ff */
[----:B------:R-:W-:Y:S04]  /*17e70*/  LDGSTS.E [R250+-0x53ffc], desc[UR52][R96.64], !P4 ;  /* 0xac00400060fa7fae */ /* 0x000fe8000e121874 */
[----:B------:R-:W3:Y:S01]  /*17e80*/  LDC R244, c[0x0][0x230] ;  /* 0x00008c00fff47b82 */ /* 0x000ee20000000800 */
[----:B------:R-:W-:Y:S01]  /*17e90*/  ISETP.GE.U32.AND P4, PT, R2, 0x7fffff50, PT ;  /* 0x7fffff500200780c */ /* 0x000fe20003f86070 */
[----:B------:R-:W-:Y:S01]  /*17ea0*/  LDGSTS.E [R250+-0x53ff8], desc[UR52][R98.64], !P5 ;  /* 0xac00800062fa7fae */ /* 0x000fe2000e921874 */
[----:B------:R-:W-:-:S03]  /*17eb0*/  LOP3.LUT R5, R5, 0x7f, RZ, 0xc0, !PT ;  /* 0x0000007f05057812 */ /* 0x000fc600078ec0ff */
[----:B------:R-:W4:Y:S02]  /*17ec0*/  LDL.LU.64 R216, [R1+0x1770] ;  /* 0x0017700001d87983 */ /* 0x000f240000300a00 */
[----:B------:R-:W3:Y:S01]  /*17ed0*/  LDC R11, c[0x0][0x230] ;  /* 0x00008c00ff0b7b82 */ /* 0x000ee20000000800 */
[----:B------:R-:W-:Y:S01]  /*17ee0*/  ISETP.GE.U32.AND P5, PT, R0, 0x7fffff4f, PT ;  /* 0x7fffff4f0000780c */ /* 0x000fe20003fa6070 */
[----:B-1----:R-:W-:Y:S01]  /*17ef0*/  VIADD R2, R9, 0xffffffcd ;  /* 0xffffffcd09027836 */ /* 0x002fe20000000000 */
[----:B------:R-:W-:Y:S05]  /*17f00*/  LDGSTS.E [R250+-0x53ff4], desc[UR52][R110.64], !P2 ;  /* 0xac00c0006efa7fae */ /* 0x000fea000d121874 */
[----:B------:R-:W1:Y:S01]  /*17f10*/  LDC R242, c[0x0][0x230] ;  /* 0x00008c00fff27b82 */ /* 0x000e620000000800 */
[----:B------:R-:W-:Y:S01]  /*17f20*/  VIADD R0, R4, 0xffffffcc ;  /* 0xffffffcc04007836 */ /* 0x000fe20000000000 */
[----:B------:R-:W-:Y:S06]  /*17f30*/  LDGSTS.E [R249+-0x60000], desc[UR52][R218.64], !P1 ;  /* 0xa0000000daf97fae */ /* 0x000fec000c921874 */
[----:B------:R-:W1:Y:S01]  /*17f40*/  LDC R9, c[0x0][0x230] ;  /* 0x00008c00ff097b82 */ /* 0x000e620000000800 */
[----:B------:R-:W-:Y:S01]  /*17f50*/  ISETP.GE.U32.AND P1, PT, R0, 0x7fffff4d, PT ;  /* 0x7fffff4d0000780c */ /* 0x000fe20003f26070 */
[----:B--2---:R-:W-:Y:S01]  /*17f60*/  VIADD R0, R8, 0xffffffaf ;  /* 0xffffffaf08007836 */ /* 0x004fe20000000000 */
[----:B------:R-:W-:Y:S01]  /*17f70*/  ISETP.GE.U32.AND P2, PT, R2, 0x7fffff4e, PT ;  /* 0x7fffff4e0200780c */ /* 0x000fe20003f46070 */
[----:B------:R-:W-:Y:S04]  /*17f80*/  LDGSTS.E [R249+-0x5fffc], desc[UR52][R228.64], !P0 ;  /* 0xa0004000e4f97fae */ /* 0x000fe8000c121874 */
[----:B------:R-:W2:Y:S01]  /*17f90*/  LDC R10, c[0x0][0x230] ;  /* 0x00008c00ff0a7b82 */ /* 0x000ea20000000800 */
[----:B------:R-:W-:Y:S01]  /*17fa0*/  ISETP.GE.U32.AND P0, PT, R0, 0x7fffff30, PT ;  /* 0x7fffff300000780c */ /* 0x000fe20003f06070 */
[----:B---3--:R-:W-:Y:S01]  /*17fb0*/  VIADD R2, R243, 0xffffffae ;  /* 0xffffffaef3027836 */ /* 0x008fe20000000000 */
[----:B------:R-:W-:Y:S01]  /*17fc0*/  LDGSTS.E [R249+-0x5fff8], desc[UR52][R210.64], !P3 ;  /* 0xa0008000d2f97fae */ /* 0x000fe2000d921874 */
[----:B------:R-:W-:-:S03]  /*17fd0*/  VIADD R0, R244, 0xffffffad ;  /* 0xffffffadf4007836 */ /* 0x000fc60000000000 */
[----:B------:R-:W3:Y:S01]  /*17fe0*/  LDL.LU.64 R218, [R1+0x1768] ;  /* 0x0017680001da7983 */ /* 0x000ee20000300a00 */
[----:B------:R-:W2:Y:S01]  /*17ff0*/  LDC R8, c[0x0][0x230] ;  /* 0x00008c00ff087b82 */ /* 0x000ea20000000800 */
[----:B------:R-:W-:Y:S01]  /*18000*/  ISETP.GE.U32.AND P3, PT, R2, 0x7fffff2f, PT ;  /* 0x7fffff2f0200780c */ /* 0x000fe20003f66070 */
[----:B------:R-:W-:Y:S01]  /*18010*/  VIADD R2, R11, 0xffffffac ;  /* 0xffffffac0b027836 */ /* 0x000fe20000000000 */
[----:B------:R-:W-:Y:S05]  /*18020*/  LDGSTS.E [R249+-0x5fff4], desc[UR52][R236.64], !P6 ;  /* 0xa000c000ecf97fae */ /* 0x000fea000f121874 */
[----:B------:R-:W2:Y:S01]  /*18030*/  LDC R4, c[0x0][0x230] ;  /* 0x00008c00ff047b82 */ /* 0x000ea20000000800 */
[----:B------:R-:W-:Y:S01]  /*18040*/  ISETP.GE.U32.AND P6, PT, R0, 0x7fffff2e, PT ;  /* 0x7fffff2e0000780c */ /* 0x000fe20003fc6070 */
[----:B-1----:R-:W-:Y:S01]  /*18050*/  VIADD R0, R242, 0xffffff8f ;  /* 0xffffff8ff2007836 */ /* 0x002fe20000000000 */
[----:B------:R-:W-:Y:S04]  /*18060*/  LDGSTS.E [R249+-0x5c000], desc[UR52][R106.64], !P4 ;  /* 0xa40000006af97fae */ /* 0x000fe8000e121874 */
[----:B------:R-:W-:Y:S01]  /*18070*/  LDGSTS.E [R249+-0x5bffc], desc[UR52][R108.64], !P5 ;  /* 0xa40040006cf97fae */ /* 0x000fe2000e921874 */
[----:B------:R-:W1:Y:S01]  /*18080*/  LDC R11, c[0x0][0x230] ;  /* 0x00008c00ff0b7b82 */ /* 0x000e620000000800 */
[----:B------:R-:W-:-:S02]  /*18090*/  ISETP.GE.U32.AND P5, PT, R0, 0x7fffff10, PT ;  /* 0x7fffff100000780c */ /* 0x000fc40003fa6070 */
[----:B------:R-:W-:Y:S01]  /*180a0*/  IADD3 R0, R9, -0x72, RZ ;  /* 0xffffff8e09007810 */ /* 0x000fe20007ffe0ff */
[----:B------:R-:W-:Y:S04]  /*180b0*/  LDGSTS.E [R249+-0x5bff8], desc[UR52][R122.64], !P2 ;  /* 0xa40080007af97fae */ /* 0x000fe8000d121874 */
[----:B------:R-:W1:Y:S01]  /*180c0*/  LDC R243, c[0x0][0x230] ;  /* 0x00008c00fff37b82 */ /* 0x000e620000000800 */
[----:B------:R-:W-:Y:S01]  /*180d0*/  ISETP.GE.U32.AND P2, PT, R0, 0x7fffff0f, PT ;  /* 0x7fffff0f0000780c */ /* 0x000fe20003f46070 */
[----:B--2---:R-:W-:Y:S01]  /*180e0*/  VIADD R0, R10, 0xffffff8c ;  /* 0xffffff8c0a007836 */ /* 0x004fe20000000000 */
[----:B------:R-:W-:Y:S01]  /*180f0*/  ISETP.GE.U32.AND P4, PT, R2, 0x7fffff2d, PT ;  /* 0x7fffff2d0200780c */ /* 0x000fe20003f86070 */
[----:B------:R-:W-:Y:S04]  /*18100*/  LDGSTS.E [R249+-0x5bff4], desc[UR52][R112.64], !P1 ;  /* 0xa400c00070f97fae */ /* 0x000fe8000c921874 */
[----:B------:R-:W2:Y:S01]  /*18110*/  LDC R244, c[0x0][0x230] ;  /* 0x00008c00fff47b82 */ /* 0x000ea20000000800 */
[----:B------:R-:W-:Y:S01]  /*18120*/  LDGSTS.E [R249+-0x58000], desc[UR52][R124.64], !P0 ;  /* 0xa80000007cf97fae */ /* 0x000fe2000c121874 */
[----:B------:R-:W-:Y:S01]  /*18130*/  VIADD R2, R8, 0xffffff8d ;  /* 0xffffff8d08027836 */ /* 0x000fe20000000000 */
[----:B------:R-:W-:-:S02]  /*18140*/  ISETP.GE.U32.AND P0, PT, R0, 0x7fffff0d, PT ;  /* 0x7fffff0d0000780c */ /* 0x000fc40003f06070 */
[----:B------:R-:W4:Y:S03]  /*18150*/  LDL.LU.64 R228, [R1+0x1760] ;  /* 0x0017600001e47983 */ /* 0x000f260000300a00 */
[----:B------:R-:W2:Y:S01]  /*18160*/  LDC R10, c[0x0][0x230] ;  /* 0x00008c00ff0a7b82 */ /* 0x000ea20000000800 */
[----:B------:R-:W-:Y:S01]  /*18170*/  VIADD R0, R4, 0xffffffea ;  /* 0xffffffea04007836 */ /* 0x000fe20000000000 */
[----:B------:R-:W-:Y:S04]  /*18180*/  LDGSTS.E [R249+-0x57ffc], desc[UR52][R116.64], !P3 ;  /* 0xa800400074f97fae */ /* 0x000fe8000d921874 */
[----:B------:R-:W-:Y:S02]  /*18190*/  LDGSTS.E [R249+-0x57ff8], desc[UR52][R150.64], !P6 ;  /* 0xa800800096f97fae */ /* 0x000fe4000f121874 */
[----:B------:R-:W2:Y:S01]  /*181a0*/  LDC R8, c[0x0][0x230] ;  /* 0x00008c00ff087b82 */ /* 0x000ea20000000800 */
[----:B------:R-:W-:Y:S01]  /*181b0*/  ISETP.GE.U32.AND P6, PT, R0, 0x7fffff6b, PT ;  /* 0x7fffff6b0000780c */ /* 0x000fe20003fc6070 */
[----:B-1----:R-:W-:Y:S01]  /*181c0*/  VIADD R0, R11, 0xffffffe9 ;  /* 0xffffffe90b007836 */ /* 0x002fe20000000000 */
[----:B------:R-:W-:Y:S01]  /*181d0*/  ISETP.GE.U32.AND P1, PT, R2, 0x7fffff0e, PT ;  /* 0x7fffff0e0200780c */ /* 0x000fe20003f26070 */
[----:B------:R-:W-:Y:S04]  /*181e0*/  LDGSTS.E [R249+-0x57ff4], desc[UR52][R118.64], !P4 ;  /* 0xa800c00076f97fae */ /* 0x000fe8000e121874 */
[----:B------:R-:W1:Y:S01]  /*181f0*/  LDC R242, c[0x0][0x230] ;  /* 0x00008c00fff27b82 */ /* 0x000e620000000800 */
[----:B------:R-:W-:Y:S01]  /*18200*/  ISETP.GE.U32.AND P4, PT, R0, 0x7fffff6a, PT ;  /* 0x7fffff6a0000780c */ /* 0x000fe20003f86070 */
[----:B------:R-:W-:Y:S01]  /*18210*/  VIADD R0, R243, 0xffffffcb ;  /* 0xffffffcbf3007836 */ /* 0x000fe20000000000 */
[----:B------:R-:W-:Y:S01]  /*18220*/  LDGSTS.E [R249+-0x54000], desc[UR52][R120.64], !P5 ;  /* 0xac00000078f97fae */ /* 0x000fe2000e921874 */
[----:B--2---:R-:W-:-:S03]  /*18230*/  VIADD R2, R244, 0xffffffeb ;  /* 0xffffffebf4027836 */ /* 0x004fc60000000000 */
[----:B------:R-:W-:Y:S01]  /*18240*/  LDGSTS.E [R249+-0x53ffc], desc[UR52][R132.64], !P2 ;  /* 0xac00400084f97fae */ /* 0x000fe2000d121874 */
[----:B------:R-:W2:Y:S01]  /*18250*/  LDC R4, c[0x0][0x230] ;  /* 0x00008c00ff047b82 */ /* 0x000ea20000000800 */
[----:B------:R-:W-:Y:S01]  /*18260*/  ISETP.GE.U32.AND P2, PT, R0, 0x7fffff4c, PT ;  /* 0x7fffff4c0000780c */ /* 0x000fe20003f46070 */
[----:B------:R-:W-:Y:S01]  /*18270*/  VIADD R0, R10, 0xffffffc9 ;  /* 0xffffffc90a007836 */ /* 0x000fe20000000000 */
[----:B------:R-:W-:Y:S01]  /*18280*/  LDGSTS.E [R249+-0x53ff8], desc[UR52][R128.64], !P1 ;  /* 0xac00800080f97fae */ /* 0x000fe2000c921874 */
[----:B------:R-:W-:-:S03]  /*18290*/  ISETP.GE.U32.AND P3, PT, R2, 0x7fffff6c, PT ;  /* 0x7fffff6c0200780c */ /* 0x000fc60003f66070 */
[----:B------:R-:W-:Y:S01]  /*182a0*/  LDGSTS.E [R249+-0x53ff4], desc[UR52][R134.64], !P0 ;  /* 0xac00c00086f97fae */ /* 0x000fe2000c121874 */
[----:B------:R-:W2:Y:S01]  /*182b0*/  LDC R9, c[0x0][0x230] ;  /* 0x00008c00ff097b82 */ /* 0x000ea20000000800 */
[----:B------:R-:W-:Y:S01]  /*182c0*/  ISETP.GE.U32.AND P0, PT, R0, 0x7fffff4a, PT ;  /* 0x7fffff4a0000780c */ /* 0x000fe20003f06070 */
[----:B------:R-:W-:Y:S01]  /*182d0*/  VIADD R0, R8, 0xffffffc8 ;  /* 0xffffffc808007836 */ /* 0x000fe20000000000 */
[----:B------:R-:W3:Y:S04]  /*182e0*/  LDL.LU.64 R210, [R1+0x1758] ;  /* 0x0017580001d27983 */ /* 0x000ee80000300a00 */
[----:B------:R-:W4:Y:S01]  /*182f0*/  LDL.LU.64 R236, [R1+0x1750] ;  /* 0x0017500001ec7983 */ /* 0x000f220000300a00 */
[----:B------:R-:W2:Y:S01]  /*18300*/  LDC R243, c[0x0][0x230] ;  /* 0x00008c00fff37b82 */ /* 0x000ea20000000800 */
[----:B-1----:R-:W-:-:S02]  /*18310*/  VIADD R2, R242, 0xffffffe8 ;  /* 0xffffffe8f2027836 */ /* 0x002fc40000000000 */
[----:B------:R-:W-:Y:S05]  /*18320*/  LDGSTS.E [R248+-0x60000], desc[UR52][R238.64], !P3 ;  /* 0xa0000000eef87fae */ /* 0x000fea000d921874 */
[----:B------:R-:W1:Y:S01]  /*18330*/  LDC R8, c[0x0][0x230] ;  /* 0x00008c00ff087b82 */ /* 0x000e620000000800 */
[----:B------:R-:W-:Y:S01]  /*18340*/  ISETP.GE.U32.AND P5, PT, R2, 0x7fffff69, PT ;  /* 0x7fffff690200780c */ /* 0x000fe20003fa6070 */
[----:B------:R-:W-:Y:S06]  /*18350*/  LDGSTS.E [R248+-0x5fffc], desc[UR52][R232.64], !P6 ;  /* 0xa0004000e8f87fae */ /* 0x000fec000f121874 */
[----:B------:R-:W1:Y:S01]  /*18360*/  LDC R244, c[0x0][0x230] ;  /* 0x00008c00fff47b82 */ /* 0x000e620000000800 */
[----:B------:R-:W-:Y:S01]  /*18370*/  ISETP.GE.U32.AND P3, PT, R0, 0x7fffff49, PT ;  /* 0x7fffff490000780c */ /* 0x000fe20003f66070 */
[----:B--2---:R-:W-:Y:S01]  /*18380*/  VIADD R0, R4, 0xffffffaa ;  /* 0xffffffaa04007836 */ /* 0x004fe20000000000 */
[----:B------:R-:W-:Y:S05]  /*18390*/  LDGSTS.E [R248+-0x5fff8], desc[UR52][R222.64], !P4 ;  /* 0xa0008000def87fae */ /* 0x000fea000e121874 */
[----:B------:R-:W2:Y:S01]  /*183a0*/  LDC R11, c[0x0][0x230] ;  /* 0x00008c00ff0b7b82 */ /* 0x000ea20000000800 */
[----:B------:R-:W-:Y:S01]  /*183b0*/  ISETP.GE.U32.AND P4, PT, R0, 0x7fffff2b, PT ;  /* 0x7fffff2b0000780c */ /* 0x000fe20003f86070 */
[----:B------:R-:W-:Y:S01]  /*183c0*/  VIADD R0, R243, 0xffffffa8 ;  /* 0xffffffa8f3007836 */ /* 0x000fe20000000000 */
[----:B------:R-:W-:Y:S01]  /*183d0*/  IADD3 R2, R9, -0x36, RZ ;  /* 0xffffffca09027810 */ /* 0x000fe20007ffe0ff */
[----:B------:R-:W-:Y:S04]  /*183e0*/  LDGSTS.E [R248+-0x5fff4], desc[UR52][R230.64], !P5 ;  /* 0xa000c000e6f87fae */ /* 0x000fe8000e921874 */
[----:B------:R-:W2:Y:S01]  /*183f0*/  LDC R242, c[0x0][0x230] ;  /* 0x00008c00fff27b82 */ /* 0x000ea20000000800 */
[----:B------:R-:W-:Y:S01]  /*18400*/  ISETP.GE.U32.AND P1, PT, R2, 0x7fffff4b, PT ;  /* 0x7fffff4b0200780c */ /* 0x000fe20003f26070 */
[----:B------:R-:W-:Y:S01]  /*18410*/  LDGSTS.E [R248+-0x5c000], desc[UR52][R144.64], !P2 ;  /* 0xa400000090f87fae */ /* 0x000fe2000d121874 */
[----:B------:R-:W-:-:S03]  /*18420*/  ISETP.GE.U32.AND P2, PT, R0, 0x7fffff29, PT ;  /* 0x7fffff290000780c */ /* 0x000fc60003f46070 */
[----:B------:R-:W4:Y:S02]  /*18430*/  LDL.LU.64 R238, [R1+0x1748] ;  /* 0x0017480001ee7983 */ /* 0x000f240000300a00 */
[----:B------:R-:W2:Y:S01]  /*18440*/  LDC R9, c[0x0][0x230] ;  /* 0x00008c00ff097b82 */ /* 0x000ea20000000800 */
[----:B-1----:R-:W-:Y:S01]  /*18450*/  VIADD R0, R8, 0xffffff8b ;  /* 0xffffff8b08007836 */ /* 0x002fe20000000000 */
[----:B------:R-:W4:Y:S01]  /*18460*/  LDL.LU.64 R232, [R1+0x1740] ;  /* 0x0017400001e87983 */ /* 0x000f220000300a00 */
[----:B------:R-:W-:-:S03]  /*18470*/  VIADD R2, R244, 0xffffffab ;  /* 0xffffffabf4027836 */ /* 0x000fc60000000000 */
[----:B------:R-:W-:Y:S02]  /*18480*/  LDGSTS.E [R248+-0x5bffc], desc[UR52][R136.64], !P1 ;  /* 0xa400400088f87fae */ /* 0x000fe4000c921874 */
[----:B------:R-:W1:Y:S01]  /*18490*/  LDC R8, c[0x0][0x230] ;  /* 0x00008c00ff087b82 */ /* 0x000e620000000800 */
[----:B------:R-:W-:Y:S01]  /*184a0*/  ISETP.GE.U32.AND P6, PT, R2, 0x7fffff2c, PT ;  /* 0x7fffff2c0200780c */ /* 0x000fe20003fc6070 */
[----:B------:R-:W-:Y:S06]  /*184b0*/  LDGSTS.E [R248+-0x5bff8], desc[UR52][R146.64], !P0 ;  /* 0xa400800092f87fae */ /* 0x000fec000c121874 */
[----:B------:R-:W1:Y:S01]  /*184c0*/  LDC R10, c[0x0][0x230] ;  /* 0x00008c00ff0a7b82 */ /* 0x000e620000000800 */
[----:B------:R-:W-:Y:S01]  /*184d0*/  ISETP.GE.U32.AND P1, PT, R0, 0x7fffff0c, PT ;  /* 0x7fffff0c0000780c */ /* 0x000fe20003f26070 */
[----:B--2---:R-:W-:Y:S01]  /*184e0*/  VIADD R0, R11, 0xffffff89 ;  /* 0xffffff890b007836 */ /* 0x004fe20000000000 */
[----:B------:R-:W-:Y:S01]  /*184f0*/  LDGSTS.E [R248+-0x5bff4], desc[UR52][R138.64], !P3 ;  /* 0xa400c0008af87fae */ /* 0x000fe2000d921874 */
[----:B------:R-:W-:-:S04]  /*18500*/  VIADD R2, R242, 0xffffffa9 ;  /* 0xffffffa9f2027836 */ /* 0x000fc80000000000 */
[----:B------:R-:W2:Y:S01]  /*18510*/  LDC R243, c[0x0][0x230] ;  /* 0x00008c00fff37b82 */ /* 0x000ea20000000800 */
[----:B------:R-:W-:Y:S01]  /*18520*/  ISETP.GE.U32.AND P3, PT, R0, 0x7fffff0a, PT ;  /* 0x7fffff0a0000780c */ /* 0x000fe20003f66070 */
[----:B------:R-:W-:Y:S01]  /*18530*/  VIADD R0, R9, 0xffffff88 ;  /* 0xffffff8809007836 */ /* 0x000fe20000000000 */
[----:B------:R-:W-:Y:S01]  /*18540*/  LDGSTS.E [R248+-0x58000], desc[UR52][R168.64], !P6 ;  /* 0xa8000000a8f87fae */ /* 0x000fe2000f121874 */
[----:B------:R-:W-:-:S03]  /*18550*/  ISETP.GE.U32.AND P5, PT, R2, 0x7fffff2a, PT ;  /* 0x7fffff2a0200780c */ /* 0x000fc60003fa6070 */
[----:B------:R-:W4:Y:S01]  /*18560*/  LDL.LU.64 R222, [R1+0x1738] ;  /* 0x0017380001de7983 */ /* 0x000f220000300a00 */
[----:B------:R-:W2:Y:S01]  /*18570*/  LDC R244, c[0x0][0x230] ;  /* 0x00008c00fff47b82 */ /* 0x000ea20000000800 */
[----:B------:R-:W-:Y:S01]  /*18580*/  ISETP.GE.U32.AND P6, PT, R0, 0x7fffff09, PT ;  /* 0x7fffff090000780c */ /* 0x000fe20003fc6070 */
[----:B-1----:R-:W-:Y:S01]  /*18590*/  VIADD R0, R8, 0xffffffe6 ;  /* 0xffffffe608007836 */ /* 0x002fe20000000000 */
[----:B------:R-:W-:Y:S04]  /*185a0*/  LDGSTS.E [R248+-0x57ffc], desc[UR52][R140.64], !P4 ;  /* 0xa80040008cf87fae */ /* 0x000fe8000e121874 */
[----:B------:R-:W4:Y:S01]  /*185b0*/  LDL.LU.64 R230, [R1+0x1730] ;  /* 0x0017300001e67983 */ /* 0x000f220000300a00 */
[----:B------:R-:W1:Y:S01]  /*185c0*/  LDC R11, c[0x0][0x230] ;  /* 0x00008c00ff0b7b82 */ /* 0x000e620000000800 */
[----:B------:R-:W-:-:S02]  /*185d0*/  IADD3 R2, R10, -0x76, RZ ;  /* 0xffffff8a0a027810 */ /* 0x000fc40007ffe0ff */
        /* <DEDUP_REMOVED lines=9> */
[----:B------:R-:W-:Y:S01]  /*18670*/  VIADD R2, R244, 0xffffffe7 ;  /* 0xffffffe7f4027836 */ /* 0x000fe20000000000 */
[----:B------:R-:W-:Y:S01]  /*18680*/  ISETP.GE.U32.AND P1, PT, R0, 0x7fffff65, PT ;  /* 0x7fffff650000780c */ /* 0x000fe20003f26070 */
[----:B------:R-:W-:Y:S01]  /*18690*/  LDGSTS.E [R248+-0x53ffc], desc[UR52][R156.64], !P0 ;  /* 0xac0040009cf87fae */ /* 0x000fe2000c121874 */
[----:B-1----:R-:W-:-:S03]  /*186a0*/  IADD3 R0, R11, -0x3a, RZ ;  /* 0xffffffc60b007810 */ /* 0x002fc60007ffe0ff */
[----:B------:R-:W-:Y:S01]  /*186b0*/  LDGSTS.E [R248+-0x53ff8], desc[UR52][R152.64], !P3 ;  /* 0xac00800098f87fae */ /* 0x000fe2000d921874 */
[----:B------:R-:W1:Y:S01]  /*186c0*/  LDC R10, c[0x0][0x230] ;  /* 0x00008c00ff0a7b82 */ /* 0x000e620000000800 */
[----:B------:R-:W-:Y:S01]  /*186d0*/  ISETP.GE.U32.AND P3, PT, R0, 0x7fffff47, PT ;  /* 0x7fffff470000780c */ /* 0x000fe20003f66070 */
[----:B------:R-:W-:-:S06]  /*186e0*/  VIADD R0, R8, 0xffffffc5 ;  /* 0xffffffc508007836 */ /* 0x000fcc0000000000 */
[----:B------:R-:W1:Y:S01]  /*186f0*/  LDC R244, c[0x0][0x230] ;  /* 0x00008c00fff47b82 */ /* 0x000e620000000800 */
[----:B------:R-:W-:-:S07]  /*18700*/  ISETP.GE.U32.AND P4, PT, R2, 0x7fffff68, PT ;  /* 0x7fffff680200780c */ /* 0x000fce0003f86070 */
[----:B------:R-:W1:Y:S01]  /*18710*/  LDC R9, c[0x0][0x230] ;  /* 0x00008c00ff097b82 */ /* 0x000e620000000800 */
[----:B------:R-:W-:Y:S01]  /*18720*/  VIADD R2, R242, 0xffffffe5 ;  /* 0xffffffe5f2027836 */ /* 0x000fe20000000000 */
[----:B------:R-:W-:Y:S06]  /*18730*/  LDGSTS.E [R248+-0x53ff4], desc[UR52][R166.64], !P6 ;  /* 0xac00c000a6f87fae */ /* 0x000fec000f121874 */
[----:B------:R-:W1:Y:S01]  /*18740*/  LDC R8, c[0x0][0x230] ;  /* 0x00008c00ff087b82 */ /* 0x000e620000000800 */
[----:B------:R-:W-:Y:S02]  /*18750*/  ISETP.GE.U32.AND P2, PT, R2, 0x7fffff66, PT ;  /* 0x7fffff660200780c */ /* 0x000fe40003f46070 */
[----:B------:R-:W-:Y:S01]  /*18760*/  ISETP.GE.U32.AND P6, PT, R0, 0x7fffff46, PT ;  /* 0x7fffff460000780c */ /* 0x000fe20003fc6070 */
[----:B--2---:R-:W-:Y:S01]  /*18770*/  VIADD R0, R4, 0xffffffa7 ;  /* 0xffffffa704007836 */ /* 0x004fe20000000000 */
[----:B------:R-:W-:Y:S03]  /*18780*/  LDGSTS.E [R247+-0x60000], desc[UR52][R226.64], !P4 ;  /* 0xa0000000e2f77fae */ /* 0x000fe6000e121874 */
[----:B------:R-:W2:Y:S01]  /*18790*/  LDC R243, c[0x0][0x230] ;  /* 0x00008c00fff37b82 */ /* 0x000ea20000000800 */
[----:B-1----:R-:W-:Y:S01]  /*187a0*/  VIADD R2, R10, 0xffffffc7 ;  /* 0xffffffc70a027836 */ /* 0x002fe20000000000 */
[----:B------:R-:W-:Y:S01]  /*187b0*/  LDGSTS.E [R247+-0x5fffc], desc[UR52][R214.64], !P5 ;  /* 0xa0004000d6f77fae */ /* 0x000fe2000e921874 */
[----:B------:R-:W-:Y:S01]  /*187c0*/  ISETP.GE.U32.AND P5, PT, R0, 0x7fffff28, PT ;  /* 0x7fffff280000780c */ /* 0x000fe20003fa6070 */
[----:B------:R-:W-:-:S04]  /*187d0*/  VIADD R0, R244, 0xffffffa5 ;  /* 0xffffffa5f4007836 */ /* 0x000fc80000000000 */
[----:B------:R-:W1:Y:S01]  /*187e0*/  LDC R242, c[0x0][0x230] ;  /* 0x00008c00fff27b82 */ /* 0x000e620000000800 */
[----:B------:R-:W-:Y:S01]  /*187f0*/  ISETP.GE.U32.AND P0, PT, R2, 0x7fffff48, PT ;  /* 0x7fffff480200780c */ /* 0x000fe20003f06070 */
[----:B------:R-:W-:Y:S01]  /*18800*/  VIADD R2, R9, 0xffffffc4 ;  /* 0xffffffc409027836 */ /* 0x000fe20000000000 */
[----:B------:R-:W-:Y:S04]  /*18810*/  LDGSTS.E [R247+-0x5fff8], desc[UR52][R212.64], !P2 ;  /* 0xa0008000d4f77fae */ /* 0x000fe8000d121874 */
[----:B------:R-:W-:Y:S01]  /*18820*/  LDGSTS.E [R247+-0x5fff4], desc[UR52][R240.64], !P1 ;  /* 0xa000c000f0f77fae */ /* 0x000fe2000c921874 */
[----:B------:R-:W1:Y:S01]  /*18830*/  LDC R10, c[0x0][0x230] ;  /* 0x00008c00ff0a7b82 */ /* 0x000e620000000800 */
[----:B------:R-:W-:Y:S01]  /*18840*/  ISETP.GE.U32.AND P1, PT, R0, 0x7fffff26, PT ;  /* 0x7fffff260000780c */ /* 0x000fe20003f26070 */
[----:B------:R-:W-:Y:S01]  /*18850*/  VIADD R0, R8, 0xffffffa4 ;  /* 0xffffffa408007836 */ /* 0x000fe20000000000 */
[----:B------:R-:W3:Y:S05]  /*18860*/  LDL.LU.64 R226, [R1+0x1728] ;  /* 0x0017280001e27983 */ /* 0x000eea0000300a00 */
[----:B------:R-:W1:Y:S08]  /*18870*/  LDC R11, c[0x0][0x230] ;  /* 0x00008c00ff0b7b82 */ /* 0x000e700000000800 */
[----:B------:R-:W1:Y:S01]  /*18880*/  LDC R9, c[0x0][0x230] ;  /* 0x00008c00ff097b82 */ /* 0x000e620000000800 */
[----:B------:R-:W-:Y:S01]  /*18890*/  ISETP.GE.U32.AND P4, PT, R2, 0x7fffff45, PT ;  /* 0x7fffff450200780c */ /* 0x000fe20003f86070 */
[----:B------:R-:W-:Y:S06]  /*188a0*/  LDGSTS.E [R247+-0x5c000], desc[UR52][R174.64], !P0 ;  /* 0xa4000000aef77fae */ /* 0x000fec000c121874 */
[----:B------:R-:W1:Y:S01]  /*188b0*/  LDC R8, c[0x0][0x230] ;  /* 0x00008c00ff087b82 */ /* 0x000e620000000800 */
[----:B--2---:R-:W-:Y:S01]  /*188c0*/  VIADD R2, R243, 0xffffffa6 ;  /* 0xffffffa6f3027836 */ /* 0x004fe20000000000 */
[----:B------:R-:W-:Y:S01]  /*188d0*/  ISETP.GE.U32.AND P0, PT, R0, 0x7fffff25, PT ;  /* 0x7fffff250000780c */ /* 0x000fe20003f06070 */
[----:B------:R-:W-:Y:S05]  /*188e0*/  LDGSTS.E [R247+-0x5bffc], desc[UR52][R158.64], !P3 ;  /* 0xa40040009ef77fae */ /* 0x000fea000d921874 */
[----:B------:R-:W2:Y:S01]  /*188f0*/  LDC R4, c[0x0][0x230] ;  /* 0x00008c00ff047b82 */ /* 0x000ea20000000800 */
[----:B------:R-:W-:Y:S01]  /*18900*/  ISETP.GE.U32.AND P2, PT, R2, 0x7fffff27, PT ;  /* 0x7fffff270200780c */ /* 0x000fe20003f46070 */
[----:B-1----:R-:W-:Y:S01]  /*18910*/  VIADD R2, R10, 0xffffff87 ;  /* 0xffffff870a027836 */ /* 0x002fe20000000000 */
[----:B------:R-:W-:Y:S01]  /*18920*/  IADD3 R0, R242, -0x7a, RZ ;  /* 0xffffff86f2007810 */ /* 0x000fe20007ffe0ff */
[----:B------:R-:W-:Y:S04]  /*18930*/  LDGSTS.E [R247+-0x5bff8], desc[UR52][R186.64], !P6 ;  /* 0xa4008000baf77fae */ /* 0x000fe8000f121874 */
[----:B------:R-:W1:Y:S01]  /*18940*/  LDC R244, c[0x0][0x230] ;  /* 0x00008c00fff47b82 */ /* 0x000e620000000800 */
[----:B------:R-:W-:Y:S01]  /*18950*/  ISETP.GE.U32.AND P6, PT, R0, 0x7fffff07, PT ;  /* 0x7fffff070000780c */ /* 0x000fe20003fc6070 */
[----:B------:R-:W-:Y:S01]  /*18960*/  VIADD R0, R11, 0xffffff84 ;  /* 0xffffff840b007836 */ /* 0x000fe20000000000 */
[----:B------:R-:W-:Y:S01]  /*18970*/  ISETP.GE.U32.AND P3, PT, R2, 0x7fffff08, PT ;  /* 0x7fffff080200780c */ /* 0x000fe20003f66070 */
[----:B------:R-:W4:Y:S04]  /*18980*/  LDL.LU.64 R214, [R1+0x1720] ;  /* 0x0017200001d67983 */ /* 0x000f280000300a00 */
[----:B------:R-:W1:Y:S01]  /*18990*/  LDC R242, c[0x0][0x230] ;  /* 0x00008c00fff27b82 */ /* 0x000e620000000800 */
[----:B------:R-:W-:Y:S01]  /*189a0*/  VIADD R2, R9, 0xffffff85 ;  /* 0xffffff8509027836 */ /* 0x000fe20000000000 */
[----:B------:R-:W-:Y:S04]  /*189b0*/  LDGSTS.E [R247+-0x5bff4], desc[UR52][R160.64], !P4 ;  /* 0xa400c000a0f77fae */ /* 0x000fe8000e121874 */
[----:B------:R-:W-:Y:S02]  /*189c0*/  LDGSTS.E [R247+-0x58000], desc[UR52][R162.64], !P5 ;  /* 0xa8000000a2f77fae */ /* 0x000fe4000e921874 */
[----:B------:R-:W1:Y:S01]  /*189d0*/  LDC R10, c[0x0][0x230] ;  /* 0x00008c00ff0a7b82 */ /* 0x000e620000000800 */
[----:B------:R-:W-:Y:S01]  /*189e0*/  ISETP.GE.U32.AND P5, PT, R0, 0x7fffff05, PT ;  /* 0x7fffff050000780c */ /* 0x000fe20003fa6070 */
[----:B------:R-:W-:Y:S01]  /*189f0*/  VIADD R0, R8, 0xffffffe3 ;  /* 0xffffffe308007836 */ /* 0x000fe20000000000 */
[----:B------:R-:W-:Y:S04]  /*18a00*/  LDGSTS.E [R247+-0x57ffc], desc[UR52][R190.64], !P2 ;  /* 0xa8004000bef77fae */ /* 0x000fe8000d121874 */
[----:B------:R-:W3:Y:S01]  /*18a10*/  LDL.LU.64 R212, [R1+0x1718] ;  /* 0x0017180001d47983 */ /* 0x000ee20000300a00 */
[----:B------:R-:W1:Y:S01]  /*18a20*/  LDC R9, c[0x0][0x230] ;  /* 0x00008c00ff097b82 */ /* 0x000e620000000800 */
[----:B------:R-:W-:Y:S01]  /*18a30*/  ISETP.GE.U32.AND P2, PT, R0, 0x7fffff64, PT ;  /* 0x7fffff640000780c */ /* 0x000fe20003f46070 */
[----:B--2---:R-:W-:-:S06]  /*18a40*/  VIADD R0, R4, 0xffffffe1 ;  /* 0xffffffe104007836 */ /* 0x004fcc0000000000 */
[----:B------:R-:W2:Y:S01]  /*18a50*/  LDC R243, c[0x0][0x230] ;  /* 0x00008c00fff37b82 */ /* 0x000ea20000000800 */
[----:B------:R-:W-:Y:S01]  /*18a60*/  ISETP.GE.U32.AND P4, PT, R2, 0x7fffff06, PT ;  /* 0x7fffff060200780c */ /* 0x000fe20003f86070 */
[----:B------:R-:W-:Y:S06]  /*18a70*/  LDGSTS.E [R247+-0x57ff8], desc[UR52][R164.64], !P1 ;  /* 0xa8008000a4f77fae */ /* 0x000fec000c921874 */
[----:B------:R-:W2:Y:S01]  /*18a80*/  LDC R8, c[0x0][0x230] ;  /* 0x00008c00ff087b82 */ /* 0x000ea20000000800 */
[----:B-1----:R-:W-:Y:S01]  /*18a90*/  VIADD R2, R244, 0xffffffe2 ;  /* 0xffffffe2f4027836 */ /* 0x002fe20000000000 */
[----:B------:R-:W-:Y:S04]  /*18aa0*/  LDGSTS.E [R247+-0x57ff4], desc[UR52][R178.64], !P0 ;  /* 0xa800c000b2f77fae */ /* 0x000fe8000c121874 */
[----:B------:R-:W4:Y:S02]  /*18ab0*/  LDL.LU.64 R240, [R1+0x1710] ;  /* 0x0017100001f07983 */ /* 0x000f240000300a00 */
[----:B------:R-:W1:Y:S01]  /*18ac0*/  LDC R4, c[0x0][0x230] ;  /* 0x00008c00ff047b82 */ /* 0x000e620000000800 */
[----:B------:R-:W-:Y:S01]  /*18ad0*/  ISETP.GE.U32.AND P0, PT, R0, 0x7fffff62, PT ;  /* 0x7fffff620000780c */ /* 0x000fe20003f06070 */
[----:B------:R-:W-:Y:S01]  /*18ae0*/  VIADD R0, R242, 0xffffffc3 ;  /* 0xffffffc3f2007836 */ /* 0x000fe20000000000 */
[----:B------:R-:W-:Y:S01]  /*18af0*/  ISETP.GE.U32.AND P1, PT, R2, 0x7fffff63, PT ;  /* 0x7fffff630200780c */ /* 0x000fe20003f26070 */
[----:B------:R-:W-:Y:S04]  /*18b00*/  LDGSTS.E [R247+-0x54000], desc[UR52][R170.64], !P3 ;  /* 0xac000000aaf77fae */ /* 0x000fe8000d921874 */
[----:B------:R-:W1:Y:S01]  /*18b10*/  LDC R11, c[0x0][0x230] ;  /* 0x00008c00ff0b7b82 */ /* 0x000e620000000800 */
[----:B------:R-:W-:Y:S01]  /*18b20*/  VIADD R2, R10, 0xffffffe0 ;  /* 0xffffffe00a027836 */ /* 0x000fe20000000000 */
[----:B------:R-:W-:Y:S01]  /*18b30*/  LDGSTS.E [R247+-0x53ffc], desc[UR52][R180.64], !P6 ;  /* 0xac004000b4f77fae */ /* 0x000fe2000f121874 */
[----:B------:R-:W-:-:S02]  /*18b40*/  ISETP.GE.U32.AND P6, PT, R0, 0x7fffff44, PT ;  /* 0x7fffff440000780c */ /* 0x000fc40003fc6070 */
[----:B------:R-:W-:Y:S01]  /*18b50*/  IADD3 R0, R9, -0x3e, RZ ;  /* 0xffffffc209007810 */ /* 0x000fe20007ffe0ff */
[----:B------:R-:W-:Y:S02]  /*18b60*/  LDGSTS.E [R247+-0x53ff8], desc[UR52][R176.64], !P4 ;  /* 0xac008000b0f77fae */ /* 0x000fe4000e121874 */
[----:B------:R-:W1:Y:S01]  /*18b70*/  LDC R10, c[0x0][0x230] ;  /* 0x00008c00ff0a7b82 */ /* 0x000e620000000800 */
[----:B------:R-:W-:Y:S01]  /*18b80*/  ISETP.GE.U32.AND P3, PT, R2, 0x7fffff61, PT ;  /* 0x7fffff610200780c */ /* 0x000fe20003f66070 */
[----:B--2---:R-:W-:Y:S01]  /*18b90*/  VIADD R2, R8, 0xffffffc1 ;  /* 0xffffffc108027836 */ /* 0x004fe20000000000 */
[----:B------:R-:W-:Y:S01]  /*18ba0*/  ISETP.GE.U32.AND P4, PT, R0, 0x7fffff43, PT ;  /* 0x7fffff430000780c */ /* 0x000fe20003f86070 */
[----:B------:R-:W-:Y:S01]  /*18bb0*/  VIADD R0, R243, 0xffffffc0 ;  /* 0xffffffc0f3007836 */ /* 0x000fe20000000000 */
[----:B------:R-:W-:Y:S03]  /*18bc0*/  LDGSTS.E [R247+-0x53ff4], desc[UR52][R172.64], !P5 ;  /* 0xac00c000acf77fae */ /* 0x000fe6000e921874 */
[----:B------:R-:W2:Y:S01]  /*18bd0*/  LDC R244, c[0x0][0x230] ;  /* 0x00008c00fff47b82 */ /* 0x000ea20000000800 */
[----:B------:R-:W-:Y:S01]  /*18be0*/  LDGSTS.E [R246+-0x60000], desc[UR52][R224.64], !P2 ;  /* 0xa0000000e0f67fae */ /* 0x000fe2000d121874 */
[----:B------:R-:W-:-:S06]  /*18bf0*/  ISETP.GE.U32.AND P2, PT, R0, 0x7fffff41, PT ;  /* 0x7fffff410000780c */ /* 0x000fcc0003f46070 */
[----:B------:R-:W2:Y:S01]  /*18c00*/  LDC R8, c[0x0][0x230] ;  /* 0x00008c00ff087b82 */ /* 0x000ea20000000800 */
[----:B-1----:R-:W-:Y:S01]  /*18c10*/  VIADD R0, R4, 0xffffffa2 ;  /* 0xffffffa204007836 */ /* 0x002fe20000000000 */
[----:B------:R-:W-:Y:S04]  /*18c20*/  LDGSTS.E [R246+-0x5fffc], desc[UR52][R208.64], !P1 ;  /* 0xa0004000d0f67fae */ /* 0x000fe8000c921874 */
[----:B------:R-:W-:Y:S02]  /*18c30*/  LDGSTS.E [R246+-0x5fff8], desc[UR52][R188.64], !P0 ;  /* 0xa0008000bcf67fae */ /* 0x000fe4000c121874 */
[----:B------:R-:W1:Y:S01]  /*18c40*/  LDC R9, c[0x0][0x230] ;  /* 0x00008c00ff097b82 */ /* 0x000e620000000800 */
[----:B------:R-:W-:Y:S01]  /*18c50*/  ISETP.GE.U32.AND P0, PT, R0, 0x7fffff23, PT ;  /* 0x7fffff230000780c */ /* 0x000fe20003f06070 */
[----:B------:R-:W-:Y:S01]  /*18c60*/  VIADD R0, R11, 0xffffffa0 ;  /* 0xffffffa00b007836 */ /* 0x000fe20000000000 */
[----:B------:R-:W-:Y:S05]  /*18c70*/  LDGSTS.E [R246+-0x5fff4], desc[UR52][R182.64], !P3 ;  /* 0xa000c000b6f67fae */ /* 0x000fea000d921874 */
[----:B------:R-:W1:Y:S01]  /*18c80*/  LDC R243, c[0x0][0x230] ;  /* 0x00008c00fff37b82 */ /* 0x000e620000000800 */
[----:B------:R-:W-:Y:S01]  /*18c90*/  ISETP.GE.U32.AND P5, PT, R2, 0x7fffff42, PT ;  /* 0x7fffff420200780c */ /* 0x000fe20003fa6070 */
[----:B------:R-:W-:Y:S06]  /*18ca0*/  LDGSTS.E [R246+-0x5c000], desc[UR52][R192.64], !P6 ;  /* 0xa4000000c0f67fae */ /* 0x000fec000f121874 */
[----:B------:R-:W1:Y:S01]  /*18cb0*/  LDC R242, c[0x0][0x230] ;  /* 0x00008c00fff27b82 */ /* 0x000e620000000800 */
[----:B------:R-:W-:Y:S01]  /*18cc0*/  ISETP.GE.U32.AND P6, PT, R0, 0x7fffff21, PT ;  /* 0x7fffff210000780c */ /* 0x000fe20003fc6070 */
[----:B------:R-:W-:Y:S01]  /*18cd0*/  VIADD R0, R10, 0xffffff83 ;  /* 0xffffff830a007836 */ /* 0x000fe20000000000 */
[----:B------:R-:W-:Y:S01]  /*18ce0*/  LDGSTS.E [R246+-0x5bffc], desc[UR52][R16.64], !P4 ;  /* 0xa400400010f67fae */ /* 0x000fe2000e121874 */
[----:B--2---:R-:W-:-:S03]  /*18cf0*/  VIADD R2, R244, 0xffffffa3 ;  /* 0xffffffa3f4027836 */ /* 0x004fc60000000000 */
[----:B------:R-:W-:Y:S01]  /*18d00*/  ISETP.GE.U32.AND P4, PT, R0, 0x7fffff04, PT ;  /* 0x7fffff040000780c */ /* 0x000fe20003f86070 */
[----:B------:R-:W-:Y:S01]  /*18d10*/  LDGSTS.E [R246+-0x5bff8], desc[UR52][R184.64], !P5 ;  /* 0xa4008000b8f67fae */ /* 0x000fe2000e921874 */
[----:B------:R-:W-:Y:S01]  /*18d20*/  IADD3 R0, R8, -0x7e, RZ ;  /* 0xffffff8208007810 */ /* 0x000fe20007ffe0ff */
[----:B-1----:R-:W-:Y:S01]  /*18d30*/  VIADD R8, R9, 0xffffff80 ;  /* 0xffffff8009087836 */ /* 0x002fe20000000000 */
[----:B------:R-:W-:Y:S01]  /*18d40*/  ISETP.GE.U32.AND P1, PT, R2, 0x7fffff24, PT ;  /* 0x7fffff240200780c */ /* 0x000fe20003f26070 */
[----:B------:R-:W-:Y:S01]  /*18d50*/  LDGSTS.E [R246+-0x5bff4], desc[UR52][R200.64], !P2 ;  /* 0xa400c000c8f67fae */ /* 0x000fe2000d121874 */
[----:B------:R-:W1:Y:S02]  /*18d60*/  LDC R11, c[0x0][0x230] ;  /* 0x00008c00ff0b7b82 */ /* 0x000e640000000800 */
[----:B------:R-:W-:Y:S01]  /*18d70*/  ISETP.GE.AND P5, PT, R5, R8, PT ;  /* 0x000000080500720c */ /* 0x000fe20003fa6270 */
[----:B------:R-:W-:Y:S01]  /*18d80*/  VIADD R4, R243, 0x7f ;  /* 0x0000007ff3047836 */ /* 0x000fe20000000000 */
[----:B------:R-:W-:Y:S01]  /*18d90*/  ISETP.GE.U32.AND P2, PT, R0, 0x7fffff03, PT ;  /* 0x7fffff030000780c */ /* 0x000fe20003f46070 */
[----:B------:R-:W2:Y:S01]  /*18da0*/  LDL.LU.64 R224, [R1+0x1708] ;  /* 0x0017080001e07983 */ /* 0x000ea20000300a00 */
[----:B------:R-:W-:-:S02]  /*18db0*/  SEL R0, RZ, 0x4, P5 ;  /* 0x00000004ff007807 */ /* 0x000fc40002800000 */
[----:B------:R-:W-:Y:S01]  /*18dc0*/  ISETP.GT.AND P5, PT, R4, 0x7f, PT ;  /* 0x0000007f0400780c */ /* 0x000fe20003fa4270 */
[----:B------:R-:W3:Y:S01]  /*18dd0*/  LDL.LU.64 R208, [R1+0x1700] ;  /* 0x0017000001d07983 */ /* 0x000ee20000300a00 */
[----:B------:R-:W1:Y:S01]  /*18de0*/  LDC R244, c[0x0][0x230] ;  /* 0x00008c00fff47b82 */ /* 0x000e620000000800 */
[----:B------:R-:W-:Y:S02]  /*18df0*/  VIADD R2, R242, 0xffffffa1 ;  /* 0xffffffa1f2027836 */ /* 0x000fe40000000000 */
[----:B------:R-:W-:Y:S01]  /*18e00*/  LDGSTS.E [R246+-0x58000], desc[UR52][R194.64], !P1 ;  /* 0xa8000000c2f67fae */ /* 0x000fe2000c921874 */
[----:B------:R-:W-:Y:S02]  /*18e10*/  ISETP.GE.AND P1, PT, R5, UR4, PT ;  /* 0x0000000405007c0c */ /* 0x000fe4000bf26270 */
[----:B------:R-:W-:Y:S01]  /*18e20*/  ISETP.GE.U32.AND P3, PT, R2, 0x7fffff22, PT ;  /* 0x7fffff220200780c */ /* 0x000fe20003f66070 */
[----:B------:R-:W4:Y:S01]  /*18e30*/  LDL.64 R32, [R1+0x220] ;  /* 0x0002200001207983 */ /* 0x000f220000100a00 */
[----:B------:R-:W-:Y:S01]  /*18e40*/  SEL R2, RZ, 0x4, !P5 ;  /* 0x00000004ff027807 */ /* 0x000fe20006800000 */
[----:B------:R-:W1:Y:S01]  /*18e50*/  LDC R242, c[0x0][0x230] ;  /* 0x00008c00fff27b82 */ /* 0x000e620000000800 */
[----:B------:R-:W-:Y:S01]  /*18e60*/  ISETP.GT.AND P5, PT, R4, 0xff, PT ;  /* 0x000000ff0400780c */ /* 0x000fe20003fa4270 */
[----:B------:R-:W2:Y:S04]  /*18e70*/  LDL.64 R20, [R1+0x1e0] ;  /* 0x0001e00001147983 */ /* 0x000ea80000100a00 */
[----:B------:R-:W3:Y:S01]  /*18e80*/  LDL.64 R4, [R1+0x260] ;  /* 0x0002600001047983 */ /* 0x000ee20000100a00 */
[----:B-1----:R-:W-:Y:S01]  /*18e90*/  VIADD R9, R11, 0xffffff81 ;  /* 0xffffff810b097836 */ /* 0x002fe20000000000 */
[----:B------:R-:W1:Y:S02]  /*18ea0*/  LDC R10, c[0x0][0x230] ;  /* 0x00008c00ff0a7b82 */ /* 0x000e640000000800 */
[----:B------:R-:W2:Y:S04]  /*18eb0*/  LDL.64 R18, [R1+0x1a0] ;  /* 0x0001a00001127983 */ /* 0x000ea80000100a00 */
[----:B------:R-:W-:Y:S01]  /*18ec0*/  LDGSTS.E [R246+-0x57ffc], desc[UR52][R204.64], !P0 ;  /* 0xa8004000ccf67fae */ /* 0x000fe2000c121874 */
[----:B------:R-:W-:Y:S01]  /*18ed0*/  ISETP.GE.U32.AND P0, PT, R8, 0x7fffff01, PT ;  /* 0x7fffff010800780c */ /* 0x000fe20003f06070 */
[----:B------:R-:W1:Y:S01]  /*18ee0*/  LDC R243, c[0x0][0x230] ;  /* 0x00008c00fff37b82 */ /* 0x000e620000000800 */
[----:B------:R-:W-:Y:S01]  /*18ef0*/  SEL R2, R2, RZ, !P1 ;  /* 0x000000ff02027207 */ /* 0x000fe20004800000 */
[----:B------:R-:W2:Y:S01]  /*18f00*/  LDL.64 R60, [R1+0x160] ;  /* 0x00016000013c7983 */ /* 0x000ea20000100a00 */
[----:B------:R-:W-:-:S03]  /*18f10*/  SEL R0, R0, RZ, P5 ;  /* 0x000000ff00007207 */ /* 0x000fc60002800000 */
[----:B------:R-:W2:Y:S02]  /*18f20*/  LDL.64 R48, [R1+0x120] ;  /* 0x0001200001307983 */ /* 0x000ea40000100a00 */
[----:B------:R-:W1:Y:S01]  /*18f30*/  LDC R8, c[0x0][0x230] ;  /* 0x00008c00ff087b82 */ /* 0x000e620000000800 */
[----:B------:R-:W-:Y:S01]  /*18f40*/  ISETP.GE.U32.AND P1, PT, R9, 0x7fffff02, PT ;  /* 0x7fffff020900780c */ /* 0x000fe20003f26070 */
[----:B------:R-:W-:Y:S01]  /*18f50*/  LDGSTS.E [R246+-0x57ff8], desc[UR52][R202.64], !P3 ;  /* 0xa8008000caf67fae */ /* 0x000fe2000d921874 */
[----:B------:R-:W-:Y:S01]  /*18f60*/  ISETP.NE.U32.AND P5, PT, R2, RZ, PT ;  /* 0x000000ff0200720c */ /* 0x000fe20003fa5070 */
[----:B------:R-:W-:Y:S02]  /*18f70*/  VIADD R2, R242, 0xffffff7e ;  /* 0xffffff7ef2027836 */ /* 0x000fe40000000000 */
[----:B------:R-:W-:Y:S02]  /*18f80*/  LDGSTS.E [R246+-0x57ff4], desc[UR52][R206.64], !P6 ;  /* 0xa800c000cef67fae */ /* 0x000fe4000f121874 */
[----:B------:R-:W2:Y:S02]  /*18f90*/  LDC R11, c[0x0][0x230] ;  /* 0x00008c00ff0b7b82 */ /* 0x000ea40000000800 */
[----:B------:R-:W-:Y:S01]  /*18fa0*/  LDGSTS.E [R246+-0x54000], desc[UR52][R196.64], !P4 ;  /* 0xac000000c4f67fae */ /* 0x000fe2000e121874 */
[----:B------:R-:W-:Y:S01]  /*18fb0*/  ISETP.GE.U32.AND P4, PT, R2, 0x7ffffeff, PT ;  /* 0x7ffffeff0200780c */ /* 0x000fe20003f86070 */
[----:B------:R-:W-:-:S02]  /*18fc0*/  VIADD R2, R244, 0xffffff7c ;  /* 0xffffff7cf4027836 */ /* 0x000fc40000000000 */
[----:B------:R-:W2:Y:S04]  /*18fd0*/  LDL.64 R46, [R1+0x2a0] ;  /* 0x0002a000012e7983 */ /* 0x000ea80000100a00 */
[----:B------:R-:W2:Y:S04]  /*18fe0*/  LDL.64 R76, [R1+0x2e0] ;  /* 0x0002e000014c7983 */ /* 0x000ea80000100a00 */
[----:B------:R-:W2:Y:S04]  /*18ff0*/  LDL.64 R44, [R1+0x320] ;  /* 0x00032000012c7983 */ /* 0x000ea80000100a00 */
[----:B------:R-:W2:Y:S04]  /*19000*/  LDL.64 R52, [R1+0x360] ;  /* 0x0003600001347983 */ /* 0x000ea80000100a00 */
[----:B------:R-:W2:Y:S04]  /*19010*/  LDL.64 R40, [R1+0x3a0] ;  /* 0x0003a00001287983 */ /* 0x000ea80000100a00 */
[----:B------:R-:W-:Y:S04]  /*19020*/  LDGSTS.E [R246+-0x53ffc], desc[UR52][R198.64], !P2 ;  /* 0xac004000c6f67fae */ /* 0x000fe8000d121874 */
[----:B------:R-:W2:Y:S04]  /*19030*/  LDL.64 R50, [R1+0x3e0] ;  /* 0x0003e00001327983 */ /* 0x000ea80000100a00 */
[----:B------:R-:W-:Y:S01]  /*19040*/  LDGSTS.E [R246+-0x53ff8], desc[UR52][R14.64], !P1 ;  /* 0xac0080000ef67fae */ /* 0x000fe2000c921874 */
[----:B------:R-:W-:Y:S01]  /*19050*/  ISETP.GE.U32.AND P1, PT, R2, 0x7ffffefd, PT ;  /* 0x7ffffefd0200780c */ /* 0x000fe20003f26070 */
[----:B-1----:R-:W-:-:S02]  /*19060*/  VIADD R2, R8, 0xffffff5e ;  /* 0xffffff5e08027836 */ /* 0x002fc40000000000 */
[----:B------:R-:W2:Y:S01]  /*19070*/  LDL.64 R36, [R1+0x420] ;  /* 0x0004200001247983 */ /* 0x000ea20000100a00 */
[----:B------:R-:W-:-:S03]  /*19080*/  VIADD R8, R6, UR54 ;  /* 0x0000003606087c36 */ /* 0x000fc60008000000 */
[----:B------:R-:W2:Y:S04]  /*19090*/  LDL.64 R34, [R1+0x460] ;  /* 0x0004600001227983 */ /* 0x000ea80000100a00 */
[----:B------:R-:W2:Y:S04]  /*190a0*/  LDL.64 R38, [R1+0x4a0] ;  /* 0x0004a00001267983 */ /* 0x000ea80000100a00 */
[----:B------:R-:W2:Y:S04]  /*190b0*/  LDL.64 R28, [R1+0x4e0] ;  /* 0x0004e000011c7983 */ /* 0x000ea80000100a00 */
[----:B------:R-:W2:Y:S04]  /*190c0*/  LDL.64 R26, [R1+0x520] ;  /* 0x00052000011a7983 */ /* 0x000ea80000100a00 */
[----:B------:R-:W2:Y:S04]  /*190d0*/  LDL.64 R22, [R1+0x560] ;  /* 0x0005600001167983 */ /* 0x000ea80000100a00 */
[----:B------:R-:W-:Y:S04]  /*190e0*/  LDGSTS.E [R246+-0x53ff4], desc[UR52][R12.64], !P0 ;  /* 0xac00c0000cf67fae */ /* 0x000fe8000c121874 */
[----:B------:R-:W2:Y:S04]  /*190f0*/  LDL.64 R30, [R1+0x5a0] ;  /* 0x0005a000011e7983 */ /* 0x000ea80000100a00 */
[----:B------:R-:W2:Y:S04]  /*19100*/  LDL.64 R42, [R1+0x5e0] ;  /* 0x0005e000012a7983 */ /* 0x000ea80000100a00 */
[----:B------:R1:W-:Y:S04]  /*19110*/  STL.64 [R1+0x1318], R6 ;  /* 0x0013180601007387 */ /* 0x0003e80000100a00 */
[----:B------:R-:W0:Y:S04]  /*19120*/  LDGDEPBAR ;  /* 0x00000000000079af */ /* 0x000e280000000000 */
[----:B------:R-:W2:Y:S04]  /*19130*/  LDL.64 R56, [R1+0x620] ;  /* 0x0006200001387983 */ /* 0x000ea80000100a00 */
[----:B------:R-:W2:Y:S04]  /*19140*/  LDL.64 R24, [R1+0x6a0] ;  /* 0x0006a00001187983 */ /* 0x000ea80000100a00 */
[----:B---3--:R-:W-:Y:S04]  /*19150*/  LDGSTS.E [R8], desc[UR52][R4.64], P5 ;  /* 0x0000000004087fae */ /* 0x008fe8000a921874 */
[----:B----4-:R-:W-:Y:S04]  /*19160*/  LDGSTS.E [R8+0x400], desc[UR52][R32.64], P5 ;  /* 0x0040000020087fae */ /* 0x010fe8000a921874 */
[----:B--2---:R-:W-:Y:S04]  /*19170*/  LDGSTS.E [R8+0x800], desc[UR52][R20.64], P5 ;  /* 0x0080000014087fae */ /* 0x004fe8000a921874 */
[----:B------:R-:W2:Y:S04]  /*19180*/  LDL.64 R4, [R1+0x660] ;  /* 0x0006600001047983 */ /* 0x000ea80000100a00 */
[----:B------:R-:W3:Y:S04]  /*19190*/  LDL.64 R32, [R1+0x6e0] ;  /* 0x0006e00001207983 */ /* 0x000ee80000100a00 */
[----:B------:R-:W-:Y:S04]  /*191a0*/  LDGSTS.E [R8+0xc00], desc[UR52][R18.64], P5 ;  /* 0x00c0000012087fae */ /* 0x000fe8000a921874 */
[----:B------:R-:W4:Y:S04]  /*191b0*/  LDL.64 R20, [R1+0x720] ;  /* 0x0007200001147983 */ /* 0x000f280000100a00 */
[----:B------:R-:W-:Y:S04]  /*191c0*/  LDGSTS.E [R8+0x1000], desc[UR52][R60.64], P5 ;  /* 0x010000003c087fae */ /* 0x000fe8000a921874 */
[----:B------:R-:W4:Y:S04]  /*191d0*/  LDL.64 R18, [R1+0x760] ;  /* 0x0007600001127983 */ /* 0x000f280000100a00 */
[----:B------:R-:W-:Y:S04]  /*191e0*/  LDGSTS.E [R8+0x1400], desc[UR52][R48.64], P5 ;  /* 0x0140000030087fae */ /* 0x000fe8000a921874 */
        /* <DEDUP_REMOVED lines=18> */
[----:B------:R-:W4:Y:S04]  /*19310*/  LDL.64 R22, [R1+0x258] ;  /* 0x0002580001167983 */ /* 0x000f280000100a00 */
        /* <DEDUP_REMOVED lines=16> */
[----:B--2---:R-:W-:Y:S04]  /*19420*/  LDGSTS.E [R8+0x6000], desc[UR52][R4.64], P5 ;  /* 0x0600000004087fae */ /* 0x004fe8000a921874 */
[----:B------:R-:W-:Y:S04]  /*19430*/  LDGSTS.E [R8+0x6400], desc[UR52][R24.64], P5 ;  /* 0x0640000018087fae */ /* 0x000fe8000a921874 */
[----:B---3--:R-:W-:Y:S04]  /*19440*/  LDGSTS.E [R8+0x6800], desc[UR52][R32.64], P5 ;  /* 0x0680000020087fae */ /* 0x008fe8000a921874 */
[----:B----4-:R-:W-:Y:S04]  /*19450*/  LDGSTS.E [R8+0x6c00], desc[UR52][R20.64], P5 ;  /* 0x06c0000014087fae */ /* 0x010fe8000a921874 */
[----:B------:R-:W2:Y:S04]  /*19460*/  LDL.64 R4, [R1+0x198] ;  /* 0x0001980001047983 */ /* 0x000ea80000100a00 */
[----:B------:R-:W-:Y:S04]  /*19470*/  LDGSTS.E [R8+0x7000], desc[UR52][R18.64], P5 ;  /* 0x0700000012087fae */ /* 0x000fe8000a921874 */
[----:B------:R-:W3:Y:S04]  /*19480*/  LDL.64 R24, [R1+0x568] ;  /* 0x0005680001187983 */ /* 0x000ee80000100a00 */
[----:B------:R-:W4:Y:S04]  /*19490*/  LDL.64 R32, [R1+0x5a8] ;  /* 0x0005a80001207983 */ /* 0x000f280000100a00 */
[----:B------:R-:W4:Y:S04]  /*194a0*/  LDL.64 R20, [R1+0x5e8] ;  /* 0x0005e80001147983 */ /* 0x000f280000100a00 */
[----:B------:R-:W4:Y:S04]  /*194b0*/  LDL.64 R18, [R1+0x628] ;  /* 0x0006280001127983 */ /* 0x000f280000100a00 */
[----:B------:R-:W-:Y:S04]  /*194c0*/  LDGSTS.E [R8+0x7400], desc[UR52][R212.64], P5 ;  /* 0x07400000d4087fae */ /* 0x000fe8000a921874 */
[----:B------:R-:W-:Y:S04]  /*194d0*/  LDGSTS.E [R8+0x7800], desc[UR52][R226.64], P5 ;  /* 0x07800000e2087fae */ /* 0x000fe8000a921874 */
[----:B------:R-:W-:Y:S04]  /*194e0*/  LDGSTS.E [R8+0x7c00], desc[UR52][R210.64], P5 ;  /* 0x07c00000d2087fae */ /* 0x000fe8000a921874 */
[----:B------:R-:W4:Y:S04]  /*194f0*/  LDL.LU.64 R212, [R1+0x16f8] ;  /* 0x0016f80001d47983 */ /* 0x000f280000300a00 */
[----:B------:R-:W3:Y:S04]  /*19500*/  LDL.LU.64 R226, [R1+0x16f0] ;  /* 0x0016f00001e27983 */ /* 0x000ee80000300a00 */
[----:B------:R-:W4:Y:S01]  /*19510*/  LDL.LU.64 R210, [R1+0x16e8] ;  /* 0x0016e80001d27983 */ /* 0x000f220000300a00 */
[----:B------:R-:W-:-:S05]  /*19520*/  LOP3.LUT R244, R6, 0x10, RZ, 0x3c, !PT ;  /* 0x0000001006f47812 */ /* 0x000fca00078e3cff */
[----:B------:R-:W-:-:S05]  /*19530*/  VIADD R244, R244, UR54 ;  /* 0x00000036f4f47c36 */ /* 0x000fca0008000000 */
[----:B------:R-:W-:Y:S04]  /*19540*/  LDGSTS.E [R244+0x80], desc[UR52][R22.64], P5 ;  /* 0x0008000016f47fae */ /* 0x000fe8000a921874 */
[----:B------:R-:W-:Y:S04]  /*19550*/  LDGSTS.E [R244+0x480], desc[UR52][R30.64], P5 ;  /* 0x004800001ef47fae */ /* 0x000fe8000a921874 */
[----:B------:R-:W-:Y:S04]  /*19560*/  LDGSTS.E [R244+0x880], desc[UR52][R42.64], P5 ;  /* 0x008800002af47fae */ /* 0x000fe8000a921874 */
[----:B------:R-:W3:Y:S04]  /*19570*/  LDL.64 R22, [R1+0x6a8] ;  /* 0x0006a80001167983 */ /* 0x000ee80000100a00 */
[----:B------:R-:W3:Y:S04]  /*19580*/  LDL.64 R30, [R1+0x6e8] ;  /* 0x0006e800011e7983 */ /* 0x000ee80000100a00 */
[----:B------:R-:W3:Y:S04]  /*19590*/  LDL.64 R42, [R1+0x728] ;  /* 0x00072800012a7983 */ /* 0x000ee80000100a00 */
[----:B--2---:R-:W-:Y:S04]  /*195a0*/  LDGSTS.E [R244+0xc80], desc[UR52][R4.64], P5 ;  /* 0x00c8000004f47fae */ /* 0x004fe8000a921874 */
[----:B------:R-:W-:Y:S04]  /*195b0*/  LDGSTS.E [R244+0x1080], desc[UR52][R60.64], P5 ;  /* 0x010800003cf47fae */ /* 0x000fe8000a921874 */
[----:B------:R-:W-:Y:S04]  /*195c0*/  LDGSTS.E [R244+0x1480], desc[UR52][R48.64], P5 ;  /* 0x0148000030f47fae */ /* 0x000fe8000a921874 */
[----:B------:R-:W2:Y:S01]  /*195d0*/  LDL.64 R4, [R1+0x768] ;  /* 0x0007680001047983 */ /* 0x000ea20000100a00 */
[----:B------:R-:W-:-:S02]  /*195e0*/  ISETP.NE.U32.AND P3, PT, R0, RZ, PT ;  /* 0x000000ff0000720c */ /* 0x000fc40003f65070 */
[C---:B------:R-:W-:Y:S01]  /*195f0*/  LOP3.LUT R242, R6.reuse, 0x30, RZ, 0x3c, !PT ;  /* 0x0000003006f27812 */ /* 0x040fe200078e3cff */
[----:B------:R-:W2:Y:S01]  /*19600*/  LDL.64 R60, [R1+0x1d0] ;  /* 0x0001d000013c7983 */ /* 0x000ea20000100a00 */
[----:B------:R-:W-:-:S03]  /*19610*/  LOP3.LUT R9, R6, 0x60, RZ, 0x3c, !PT ;  /* 0x0000006006097812 */ /* 0x000fc600078e3cff */
[----:B------:R-:W2:Y:S04]  /*19620*/  LDL.64 R48, [R1+0x110] ;  /* 0x0001100001307983 */ /* 0x000ea80000100a00 */
[----:B----4-:R-:W-:Y:S04]  /*19630*/  LDGSTS.E [R244+0x1880], desc[UR52][R210.64], P5 ;  /* 0x01880000d2f47fae */ /* 0x010fe8000a921874 */
[----:B---3--:R-:W-:Y:S04]  /*19640*/  LDGSTS.E [R244+0x1c80], desc[UR52][R226.64], P5 ;  /* 0x01c80000e2f47fae */ /* 0x008fe8000a921874 */
        /* <DEDUP_REMOVED lines=16> */
[----:B------:R-:W-:Y:S01]  /*19750*/  LDGSTS.E [R244+0x6080], desc[UR52][R212.64], P5 ;  /* 0x06080000d4f47fae */ /* 0x000fe2000a921874 */
[----:B------:R-:W-:-:S03]  /*19760*/  VIADD R0, R10, 0xffffff7f ;  /* 0xffffff7f0a007836 */ /* 0x000fc60000000000 */
[----:B------:R-:W-:Y:S04]  /*19770*/  LDGSTS.E [R244+0x6480], desc[UR52][R22.64], P5 ;  /* 0x0648000016f47fae */ /* 0x000fe8000a921874 */
[----:B------:R-:W3:Y:S04]  /*19780*/  LDL.64 R20, [R1+0x190] ;  /* 0x0001900001147983 */ /* 0x000ee80000100a00 */
[----:B------:R-:W4:Y:S01]  /*19790*/  LDL.64 R212, [R1+0x250] ;  /* 0x0002500001d47983 */ /* 0x000f220000100a00 */
[----:B------:R-:W-:Y:S01]  /*197a0*/  ISETP.GE.U32.AND P6, PT, R0, 0x7fffff00, PT ;  /* 0x7fffff000000780c */ /* 0x000fe20003fc6070 */
[----:B------:R-:W-:Y:S01]  /*197b0*/  VIADD R0, R243, 0xffffff7d ;  /* 0xffffff7df3007836 */ /* 0x000fe20000000000 */
[----:B------:R-:W-:Y:S01]  /*197c0*/  LOP3.LUT R243, R6, 0x20, RZ, 0x3c, !PT ;  /* 0x0000002006f37812 */ /* 0x000fe200078e3cff */
[----:B------:R-:W-:Y:S03]  /*197d0*/  LDGSTS.E [R244+0x6880], desc[UR52][R30.64], P5 ;  /* 0x068800001ef47fae */ /* 0x000fe6000a921874 */
[----:B------:R-:W-:Y:S01]  /*197e0*/  ISETP.GE.U32.AND P2, PT, R0, 0x7ffffefe, PT ;  /* 0x7ffffefe0000780c */ /* 0x000fe20003f46070 */
[----:B------:R-:W-:Y:S01]  /*197f0*/  LDGSTS.E [R244+0x6c80], desc[UR52][R42.64], P5 ;  /* 0x06c800002af47fae */ /* 0x000fe2000a921874 */
[----:B------:R-:W-:Y:S01]  /*19800*/  IADD3 R0, R11, -0xa1, RZ ;  /* 0xffffff5f0b007810 */ /* 0x000fe20007ffe0ff */
[----:B------:R-:W-:Y:S01]  /*19810*/  VIADD R243, R243, UR54 ;  /* 0x00000036f3f37c36 */ /* 0x000fe20008000000 */
[----:B------:R-:W-:Y:S01]  /*19820*/  LOP3.LUT R11, R6, 0x40, RZ, 0x3c, !PT ;  /* 0x00000040060b7812 */ /* 0x000fe200078e3cff */
[----:B------:R-:W3:Y:S01]  /*19830*/  LDL.64 R18, [R1+0x150] ;  /* 0x0001500001127983 */ /* 0x000ee20000100a00 */
[----:B------:R-:W-:-:S02]  /*19840*/  ISETP.GE.U32.AND P0, PT, R0, 0x7ffffee0, PT ;  /* 0x7ffffee00000780c */ /* 0x000fc40003f06070 */
[C---:B------:R-:W-:Y:S01]  /*19850*/  LOP3.LUT R10, R6.reuse, 0x50, RZ, 0x3c, !PT ;  /* 0x00000050060a7812 */ /* 0x040fe200078e3cff */
[----:B------:R-:W3:Y:S01]  /*19860*/  LDL.64 R46, [R1+0x270] ;  /* 0x00027000012e7983 */ /* 0x000ee20000100a00 */
[----:B------:R-:W-:-:S03]  /*19870*/  LOP3.LUT R0, R6, 0x70, RZ, 0x3c, !PT ;  /* 0x0000007006007812 */ /* 0x000fc600078e3cff */
[----:B-1----:R-:W3:Y:S04]  /*19880*/  LDL.64 R6, [R1+0x210] ;  /* 0x0002100001067983 */ /* 0x002ee80000100a00 */
[----:B------:R-:W3:Y:S04]  /*19890*/  LDL.64 R76, [R1+0x2b0] ;  /* 0x0002b000014c7983 */ /* 0x000ee80000100a00 */
        /* <DEDUP_REMOVED lines=14> */
[----:B--2---:R-:W-:Y:S04]  /*19980*/  LDGSTS.E [R244+0x7080], desc[UR52][R4.64], P5 ;  /* 0x0708000004f47fae */ /* 0x004fe8000a921874 */
[----:B------:R-:W-:Y:S04]  /*19990*/  LDGSTS.E [R244+0x7480], desc[UR52][R214.64], P5 ;  /* 0x07480000d6f47fae */ /* 0x000fe8000a921874 */
[----:B------:R-:W-:Y:S04]  /*199a0*/  LDGSTS.E [R244+0x7880], desc[UR52][R230.64], P5 ;  /* 0x07880000e6f47fae */ /* 0x000fe8000a921874 */
[----:B------:R-:W2:Y:S04]  /*199b0*/  LDL.64 R4, [R1+0x670] ;  /* 0x0006700001047983 */ /* 0x000ea80000100a00 */
[----:B------:R-:W2:Y:S04]  /*199c0*/  LDL.LU.64 R214, [R1+0x16e0] ;  /* 0x0016e00001d67983 */ /* 0x000ea80000300a00 */
[----:B------:R-:W2:Y:S04]  /*199d0*/  LDL.64 R42, [R1+0x6b0] ;  /* 0x0006b000012a7983 */ /* 0x000ea80000100a00 */
[----:B------:R-:W2:Y:S04]  /*199e0*/  LDL.LU.64 R230, [R1+0x16d8] ;  /* 0x0016d80001e67983 */ /* 0x000ea80000300a00 */
[----:B------:R-:W-:Y:S04]  /*199f0*/  LDGSTS.E [R244+0x7c80], desc[UR52][R228.64], P5 ;  /* 0x07c80000e4f47fae */ /* 0x000fe8000a921874 */
[----:B------:R-:W2:Y:S04]  /*19a00*/  LDL.LU.64 R228, [R1+0x16d0] ;  /* 0x0016d00001e47983 */ /* 0x000ea80000300a00 */
[----:B----4-:R-:W-:Y:S04]  /*19a10*/  LDGSTS.E [R243+0x100], desc[UR52][R212.64], P5 ;  /* 0x00100000d4f37fae */ /* 0x010fe8000a921874 */
[----:B------:R-:W4:Y:S04]  /*19a20*/  LDL.LU.64 R212, [R1+0x16c8] ;  /* 0x0016c80001d47983 */ /* 0x000f280000300a00 */
[----:B---3--:R-:W-:Y:S04]  /*19a30*/  LDGSTS.E [R243+0x500], desc[UR52][R6.64], P5 ;  /* 0x0050000006f37fae */ /* 0x008fe8000a921874 */
[----:B------:R-:W-:Y:S04]  /*19a40*/  LDGSTS.E [R243+0x900], desc[UR52][R60.64], P5 ;  /* 0x009000003cf37fae */ /* 0x000fe8000a921874 */
[----:B------:R-:W-:Y:S04]  /*19a50*/  LDGSTS.E [R243+0xd00], desc[UR52][R20.64], P5 ;  /* 0x00d0000014f37fae */ /* 0x000fe8000a921874 */
[----:B------:R-:W-:Y:S04]  /*19a60*/  LDGSTS.E [R243+0x1100], desc[UR52][R18.64], P5 ;  /* 0x0110000012f37fae */ /* 0x000fe8000a921874 */
[----:B------:R-:W-:Y:S04]  /*19a70*/  LDGSTS.E [R243+0x1500], desc[UR52][R48.64], P5 ;  /* 0x0150000030f37fae */ /* 0x000fe8000a921874 */
[----:B------:R-:W3:Y:S04]  /*19a80*/  LDL.64 R20, [R1+0x770] ;  /* 0x0007700001147983 */ /* 0x000ee80000100a00 */
[----:B------:R-:W3:Y:S01]  /*19a90*/  LDL.64 R18, [R1+0x7b0] ;  /* 0x0007b00001127983 */ /* 0x000ee20000100a00 */
[----:B------:R-:W-:-:S03]  /*19aa0*/  VIADD R242, R242, UR54 ;  /* 0x00000036f2f27c36 */ /* 0x000fc60008000000 */
[----:B------:R-:W3:Y:S04]  /*19ab0*/  LDL.64 R6, [R1+0x148] ;  /* 0x0001480001067983 */ /* 0x000ee80000100a00 */
[----:B------:R-:W3:Y:S04]  /*19ac0*/  LDL.64 R60, [R1+0x108] ;  /* 0x00010800013c7983 */ /* 0x000ee80000100a00 */
[----:B------:R-:W3:Y:S04]  /*19ad0*/  LDL.64 R48, [R1+0x278] ;  /* 0x0002780001307983 */ /* 0x000ee80000100a00 */
[----:B----4-:R-:W-:Y:S04]  /*19ae0*/  LDGSTS.E [R243+0x1900], desc[UR52][R212.64], P5 ;  /* 0x01900000d4f37fae */ /* 0x010fe8000a921874 */
[----:B--2---:R-:W-:Y:S04]  /*19af0*/  LDGSTS.E [R243+0x1d00], desc[UR52][R228.64], P5 ;  /* 0x01d00000e4f37fae */ /* 0x004fe8000a921874 */
        /* <DEDUP_REMOVED lines=19> */
[----:B------:R-:W2:Y:S04]  /*19c30*/  LDL.64 R4, [R1+0x248] ;  /* 0x0002480001047983 */ /* 0x000ea80000100a00 */
[----:B------:R-:W4:Y:S04]  /*19c40*/  LDL.64 R42, [R1+0x208] ;  /* 0x00020800012a7983 */ /* 0x000f280000100a00 */
[----:B------:R-:W-:Y:S04]  /*19c50*/  LDGSTS.E [R243+0x6d00], desc[UR52][R214.64], P5 ;  /* 0x06d00000d6f37fae */ /* 0x000fe8000a921874 */
[----:B------:R-:W4:Y:S04]  /*19c60*/  LDL.64 R230, [R1+0x1c8] ;  /* 0x0001c80001e67983 */ /* 0x000f280000100a00 */
[----:B---3--:R-:W-:Y:S04]  /*19c70*/  LDGSTS.E [R243+0x7100], desc[UR52][R20.64], P5 ;  /* 0x0710000014f37fae */ /* 0x008fe8000a921874 */
[----:B------:R-:W3:Y:S04]  /*19c80*/  LDL.64 R214, [R1+0x188] ;  /* 0x0001880001d67983 */ /* 0x000ee80000100a00 */
[----:B------:R-:W-:Y:S04]  /*19c90*/  LDGSTS.E [R243+0x7500], desc[UR52][R18.64], P5 ;  /* 0x0750000012f37fae */ /* 0x000fe8000a921874 */
[----:B------:R-:W-:Y:S04]  /*19ca0*/  LDGSTS.E [R243+0x7900], desc[UR52][R222.64], P5 ;  /* 0x07900000def37fae */ /* 0x000fe8000a921874 */
        /* <DEDUP_REMOVED lines=17> */
[----:B------:R-:W-:Y:S04]  /*19dc0*/  LDGSTS.E [R243+0x7d00], desc[UR52][R218.64], P5 ;  /* 0x07d00000daf37fae */ /* 0x000fe8000a921874 */
[----:B------:R-:W3:Y:S04]  /*19dd0*/  LDL.LU.64 R222, [R1+0x16c0] ;  /* 0x0016c00001de7983 */ /* 0x000ee80000300a00 */
[----:B------:R-:W3:Y:S04]  /*19de0*/  LDL.LU.64 R218, [R1+0x16b8] ;  /* 0x0016b80001da7983 */ /* 0x000ee80000300a00 */
[----:B------:R-:W3:Y:S04]  /*19df0*/  LDL.64 R18, [R1+0x738] ;  /* 0x0007380001127983 */ /* 0x000ee80000100a00 */
[----:B--2---:R-:W-:Y:S04]  /*19e00*/  LDGSTS.E [R242+0x180], desc[UR52][R4.64], P5 ;  /* 0x0018000004f27fae */ /* 0x004fe8000a921874 */
[----:B----4-:R-:W-:Y:S04]  /*19e10*/  LDGSTS.E [R242+0x580], desc[UR52][R42.64], P5 ;  /* 0x005800002af27fae */ /* 0x010fe8000a921874 */
[----:B------:R-:W2:Y:S04]  /*19e20*/  LDL.64 R4, [R1+0x6f8] ;  /* 0x0006f80001047983 */ /* 0x000ea80000100a00 */
[----:B------:R-:W4:Y:S04]  /*19e30*/  LDL.64 R42, [R1+0x778] ;  /* 0x00077800012a7983 */ /* 0x000f280000100a00 */
[----:B------:R-:W-:Y:S04]  /*19e40*/  LDGSTS.E [R242+0x980], desc[UR52][R230.64], P5 ;  /* 0x00980000e6f27fae */ /* 0x000fe8000a921874 */
[----:B---3--:R-:W-:Y:S04]  /*19e50*/  LDGSTS.E [R242+0xd80], desc[UR52][R214.64], P5 ;  /* 0x00d80000d6f27fae */ /* 0x008fe8000a921874 */
[----:B------:R-:W-:Y:S04]  /*19e60*/  LDGSTS.E [R242+0x1180], desc[UR52][R6.64], P5 ;  /* 0x0118000006f27fae */ /* 0x000fe8000a921874 */
[----:B------:R-:W3:Y:S04]  /*19e70*/  LDL.LU.64 R230, [R1+0x16b0] ;  /* 0x0016b00001e67983 */ /* 0x000ee80000300a00 */
[----:B------:R-:W2:Y:S04]  /*19e80*/  LDL.LU.64 R214, [R1+0x16a8] ;  /* 0x0016a80001d67983 */ /* 0x000ea80000300a00 */
[----:B------:R-:W-:Y:S04]  /*19e90*/  LDGSTS.E [R242+0x1580], desc[UR52][R60.64], P5 ;  /* 0x015800003cf27fae */ /* 0x000fe8000a921874 */
[----:B------:R-:W4:Y:S04]  /*19ea0*/  LDL.64 R6, [R1+0x200] ;  /* 0x0002000001067983 */ /* 0x000f280000100a00 */
[----:B------:R-:W4:Y:S04]  /*19eb0*/  LDL.64 R60, [R1+0x100] ;  /* 0x00010000013c7983 */ /* 0x000f280000100a00 */
[----:B--2---:R-:W-:Y:S04]  /*19ec0*/  LDGSTS.E [R242+0x1980], desc[UR52][R214.64], P5 ;  /* 0x01980000d6f27fae */ /* 0x004fe8000a921874 */
        /* <DEDUP_REMOVED lines=21> */
[----:B----4-:R-:W-:Y:S04]  /*1a020*/  LDGSTS.E [R242+0x7180], desc[UR52][R42.64], P5 ;  /* 0x071800002af27fae */ /* 0x010fe8000a921874 */
[----:B------:R-:W2:Y:S04]  /*1a030*/  LDL.64 R30, [R1+0x1c0] ;  /* 0x0001c000011e7983 */ /* 0x000ea80000100a00 */
[----:B------:R-:W3:Y:S04]  /*1a040*/  LDL.64 R20, [R1+0x180] ;  /* 0x0001800001147983 */ /* 0x000ee80000100a00 */
[----:B------:R-:W4:Y:S04]  /*1a050*/  LDL.64 R4, [R1+0x140] ;  /* 0x0001400001047983 */ /* 0x000f280000100a00 */
[----:B------:R-:W-:Y:S04]  /*1a060*/  LDGSTS.E [R242+0x7580], desc[UR52][R218.64], P5 ;  /* 0x07580000daf27fae */ /* 0x000fe8000a921874 */
[----:B------:R-:W-:Y:S04]  /*1a070*/  LDGSTS.E [R242+0x7980], desc[UR52][R232.64], P5 ;  /* 0x07980000e8f27fae */ /* 0x000fe8000a921874 */
[----:B------:R-:W-:Y:S04]  /*1a080*/  LDGSTS.E [R242+0x7d80], desc[UR52][R216.64], P5 ;  /* 0x07d80000d8f27fae */ /* 0x000fe8000a921874 */
[----:B------:R-:W4:Y:S04]  /*1a090*/  LDL.LU.64 R218, [R1+0x16a0] ;  /* 0x0016a00001da7983 */ /* 0x000f280000300a00 */
[----:B------:R-:W4:Y:S04]  /*1a0a0*/  LDL.LU.64 R232, [R1+0x1698] ;  /* 0x0016980001e87983 */ /* 0x000f280000300a00 */
        /* <DEDUP_REMOVED lines=18> */
[----:B------:R-:W4:Y:S04]  /*1a1d0*/  LDL.LU.64 R216, [R1+0x1690] ;  /* 0x0016900001d87983 */ /* 0x000f280000300a00 */
[----:B------:R1:W-:Y:S04]  /*1a1e0*/  STL.64 [R1+0x1500], R242 ;  /* 0x001500f201007387 */ /* 0x0003e80000100a00 */
[----:B-1----:R-:W2:Y:S01]  /*1a1f0*/  LDL.64 R242, [R1+0x240] ;  /* 0x0002400001f27983 */ /* 0x002ea20000100a00 */
[----:B------:R-:W-:-:S05]  /*1a200*/  VIADD R11, R11, UR54 ;  /* 0x000000360b0b7c36 */ /* 0x000fca0008000000 */
[----:B--2---:R-:W-:Y:S04]  /*1a210*/  LDGSTS.E [R11+0x200], desc[UR52][R242.64], P5 ;  /* 0x00200000f20b7fae */ /* 0x004fe8000a921874 */
[----:B------:R-:W-:Y:S04]  /*1a220*/  LDGSTS.E [R11+0x600], desc[UR52][R6.64], P5 ;  /* 0x00600000060b7fae */ /* 0x000fe8000a921874 */
[----:B------:R-:W-:Y:S04]  /*1a230*/  LDGSTS.E [R11+0xa00], desc[UR52][R30.64], P5 ;  /* 0x00a000001e0b7fae */ /* 0x000fe8000a921874 */
[----:B---3--:R-:W-:Y:S04]  /*1a240*/  LDGSTS.E [R11+0xe00], desc[UR52][R20.64], P5 ;  /* 0x00e00000140b7fae */ /* 0x008fe8000a921874 */
[----:B----4-:R-:W-:Y:S04]  /*1a250*/  LDGSTS.E [R11+0x1200], desc[UR52][R4.64], P5 ;  /* 0x01200000040b7fae */ /* 0x010fe8000a921874 */
        /* <DEDUP_REMOVED lines=16> */
[----:B------:R-:W-:Y:S04]  /*1a360*/  LDGSTS.E [R11+0x5200], desc[UR52][R56.64], P5 ;  /* 0x05200000380b7fae */ /* 0x000fe8000a921874 */
[----:B------:R-:W3:Y:S04]  /*1a370*/  LDL.64 R20, [R1+0x780] ;  /* 0x0007800001147983 */ /* 0x000ee80000100a00 */
[----:B------:R-:W-:Y:S04]  /*1a380*/  LDGSTS.E [R11+0x5600], desc[UR52][R24.64], P5 ;  /* 0x05600000180b7fae */ /* 0x000fe8000a921874 */
[----:B------:R-:W4:Y:S04]  /*1a390*/  LDL.64 R4, [R1+0x7c0] ;  /* 0x0007c00001047983 */ /* 0x000f280000100a00 */
[----:B------:R-:W-:Y:S04]  /*1a3a0*/  LDGSTS.E [R11+0x5a00], desc[UR52][R32.64], P5 ;  /* 0x05a00000200b7fae */ /* 0x000fe8000a921874 */
[----:B------:R-:W-:Y:S04]  /*1a3b0*/  LDGSTS.E [R11+0x5e00], desc[UR52][R22.64], P5 ;  /* 0x05e00000160b7fae */ /* 0x000fe8000a921874 */
[----:B------:R-:W-:Y:S04]  /*1a3c0*/  LDGSTS.E [R11+0x6200], desc[UR52][R18.64], P5 ;  /* 0x06200000120b7fae */ /* 0x000fe8000a921874 */
[----:B------:R-:W-:Y:S04]  /*1a3d0*/  LDGSTS.E [R11+0x6600], desc[UR52][R42.64], P5 ;  /* 0x066000002a0b7fae */ /* 0x000fe8000a921874 */
[----:B------:R-:W-:Y:S04]  /*1a3e0*/  LDGSTS.E [R11+0x6a00], desc[UR52][R218.64], P5 ;  /* 0x06a00000da0b7fae */ /* 0x000fe8000a921874 */
[----:B------:R-:W4:Y:S01]  /*1a3f0*/  LDL.64 R18, [R1+0x238] ;  /* 0x0002380001127983 */ /* 0x000f220000100a00 */
[----:B------:R-:W-:-:S03]  /*1a400*/  VIADD R10, R10, UR54 ;  /* 0x000000360a0a7c36 */ /* 0x000fc60008000000 */
        /* <DEDUP_REMOVED lines=21> */
[----:B---3--:R-:W-:Y:S04]  /*1a560*/  LDGSTS.E [R11+0x7200], desc[UR52][R20.64], P5 ;  /* 0x07200000140b7fae */ /* 0x008fe8000a921874 */
[----:B----4-:R-:W-:Y:S04]  /*1a570*/  LDGSTS.E [R11+0x7600], desc[UR52][R4.64], P5 ;  /* 0x07600000040b7fae */ /* 0x010fe8000a921874 */
[----:B------:R-:W-:Y:S04]  /*1a580*/  LDGSTS.E [R11+0x7a00], desc[UR52][R238.64], P5 ;  /* 0x07a00000ee0b7fae */ /* 0x000fe8000a921874 */
[----:B------:R-:W-:Y:S04]  /*1a590*/  LDGSTS.E [R11+0x7e00], desc[UR52][R234.64], P5 ;  /* 0x07e00000ea0b7fae */ /* 0x000fe8000a921874 */
[----:B------:R-:W2:Y:S04]  /*1a5a0*/  LDL.LU.64 R238, [R1+0x1688] ;  /* 0x0016880001ee7983 */ /* 0x000ea80000300a00 */
[----:B------:R-:W3:Y:S04]  /*1a5b0*/  LDL.64 R22, [R1+0x648] ;  /* 0x0006480001167983 */ /* 0x000ee80000100a00 */
[----:B------:R-:W4:Y:S04]  /*1a5c0*/  LDL.64 R30, [R1+0x688] ;  /* 0x00068800011e7983 */ /* 0x000f280000100a00 */
[----:B------:R-:W2:Y:S04]  /*1a5d0*/  LDL.64 R4, [R1+0x6c8] ;  /* 0x0006c80001047983 */ /* 0x000ea80000100a00 */
[----:B------:R-:W3:Y:S04]  /*1a5e0*/  LDL.LU.64 R234, [R1+0x1680] ;  /* 0x0016800001ea7983 */ /* 0x000ee80000300a00 */
[----:B------:R-:W-:Y:S04]  /*1a5f0*/  LDGSTS.E [R10+0x280], desc[UR52][R18.64], P5 ;  /* 0x00280000120a7fae */ /* 0x000fe8000a921874 */
[----:B------:R-:W2:Y:S04]  /*1a600*/  LDL.64 R20, [R1+0x708] ;  /* 0x0007080001147983 */ /* 0x000ea80000100a00 */
[----:B------:R-:W-:Y:S04]  /*1a610*/  LDGSTS.E [R10+0x680], desc[UR52][R218.64], P5 ;  /* 0x00680000da0a7fae */ /* 0x000fe8000a921874 */
[----:B------:R-:W2:Y:S04]  /*1a620*/  LDL.64 R18, [R1+0x748] ;  /* 0x0007480001127983 */ /* 0x000ea80000100a00 */
[----:B------:R-:W-:Y:S04]  /*1a630*/  LDGSTS.E [R10+0xa80], desc[UR52][R242.64], P5 ;  /* 0x00a80000f20a7fae */ /* 0x000fe8000a921874 */
[----:B------:R-:W4:Y:S04]  /*1a640*/  LDL.LU.64 R218, [R1+0x1678] ;  /* 0x0016780001da7983 */ /* 0x000f280000300a00 */
[----:B------:R-:W-:Y:S04]  /*1a650*/  LDGSTS.E [R10+0xe80], desc[UR52][R6.64], P5 ;  /* 0x00e80000060a7fae */ /* 0x000fe8000a921874 */
[----:B------:R-:W-:Y:S04]  /*1a660*/  LDGSTS.E [R10+0x1280], desc[UR52][R42.64], P5 ;  /* 0x012800002a0a7fae */ /* 0x000fe8000a921874 */
[----:B------:R-:W-:Y:S04]  /*1a670*/  LDGSTS.E [R10+0x1680], desc[UR52][R60.64], P5 ;  /* 0x016800003c0a7fae */ /* 0x000fe8000a921874 */
[----:B------:R-:W2:Y:S04]  /*1a680*/  LDL.64 R42, [R1+0x788] ;  /* 0x00078800012a7983 */ /* 0x000ea80000100a00 */
        /* <DEDUP_REMOVED lines=19> */
[----:B------:R-:W3:Y:S04]  /*1a7c0*/  LDL.64 R24, [R1+0x230] ;  /* 0x0002300001187983 */ /* 0x000ee80000100a00 */
[----:B------:R-:W-:Y:S04]  /*1a7d0*/  LDGSTS.E [R10+0x6280], desc[UR52][R30.64], P5 ;  /* 0x062800001e0a7fae */ /* 0x000fe8000a921874 */
[----:B--2---:R-:W-:Y:S04]  /*1a7e0*/  LDGSTS.E [R10+0x6680], desc[UR52][R4.64], P5 ;  /* 0x06680000040a7fae */ /* 0x004fe8000a921874 */
[----:B------:R-:W2:Y:S04]  /*1a7f0*/  LDL.64 R32, [R1+0x1b0] ;  /* 0x0001b00001207983 */ /* 0x000ea80000100a00 */
[----:B------:R-:W-:Y:S04]  /*1a800*/  LDGSTS.E [R10+0x6a80], desc[UR52][R20.64], P5 ;  /* 0x06a80000140a7fae */ /* 0x000fe8000a921874 */
[----:B------:R-:W4:Y:S04]  /*1a810*/  LDL.64 R4, [R1+0x1f0] ;  /* 0x0001f00001047983 */ /* 0x000f280000100a00 */
[----:B------:R-:W-:Y:S04]  /*1a820*/  LDGSTS.E [R10+0x6e80], desc[UR52][R18.64], P5 ;  /* 0x06e80000120a7fae */ /* 0x000fe8000a921874 */
[----:B------:R-:W2:Y:S04]  /*1a830*/  LDL.64 R22, [R1+0x130] ;  /* 0x0001300001167983 */ /* 0x000ea80000100a00 */
[----:B------:R-:W-:Y:S04]  /*1a840*/  LDGSTS.E [R10+0x7280], desc[UR52][R42.64], P5 ;  /* 0x072800002a0a7fae */ /* 0x000fe8000a921874 */
[----:B------:R-:W2:Y:S04]  /*1a850*/  LDL.64 R18, [R1+0xf0] ;  /* 0x0000f00001127983 */ /* 0x000ea80000100a00 */
[----:B------:R-:W2:Y:S04]  /*1a860*/  LDL.LU.64 R242, [R1+0x6d0] ;  /* 0x0006d00001f27983 */ /* 0x000ea80000300a00 */
[----:B------:R-:W-:Y:S04]  /*1a870*/  LDGSTS.E [R10+0x7680], desc[UR52][R238.64], P5 ;  /* 0x07680000ee0a7fae */ /* 0x000fe8000a921874 */
[----:B------:R-:W-:Y:S04]  /*1a880*/  LDGSTS.E [R10+0x7a80], desc[UR52][R236.64], P5 ;  /* 0x07a80000ec0a7fae */ /* 0x000fe8000a921874 */
[----:B------:R-:W-:Y:S04]  /*1a890*/  LDGSTS.E [R10+0x7e80], desc[UR52][R220.64], P5 ;  /* 0x07e80000dc0a7fae */ /* 0x000fe8000a921874 */
[----:B------:R-:W2:Y:S04]  /*1a8a0*/  LDL.LU.64 R238, [R1+0x1670] ;  /* 0x0016700001ee7983 */ /* 0x000ea80000300a00 */
[----:B------:R-:W2:Y:S04]  /*1a8b0*/  LDL.LU.64 R236, [R1+0x1668] ;  /* 0x0016680001ec7983 */ /* 0x000ea80000300a00 */
[----:B------:R-:W2:Y:S04]  /*1a8c0*/  LDL.64 R48, [R1+0x290] ;  /* 0x0002900001307983 */ /* 0x000ea80000100a00 */
[----:B------:R-:W2:Y:S04]  /*1a8d0*/  LDL.64 R46, [R1+0x2d0] ;  /* 0x0002d000012e7983 */ /* 0x000ea80000100a00 */
[----:B------:R-:W2:Y:S04]  /*1a8e0*/  LDL.64 R76, [R1+0x310] ;  /* 0x00031000014c7983 */ /* 0x000ea80000100a00 */
[----:B------:R-:W2:Y:S04]  /*1a8f0*/  LDL.64 R44, [R1+0x350] ;  /* 0x00035000012c7983 */ /* 0x000ea80000100a00 */
[----:B------:R-:W2:Y:S04]  /*1a900*/  LDL.64 R42, [R1+0x390] ;  /* 0x00039000012a7983 */ /* 0x000ea80000100a00 */
[----:B------:R-:W2:Y:S04]  /*1a910*/  LDL.LU.64 R220, [R1+0x1660] ;  /* 0x0016600001dc7983 */ /* 0x000ea80000300a00 */
[----:B------:R-:W2:Y:S04]  /*1a920*/  LDL.64 R52, [R1+0x3d0] ;  /* 0x0003d00001347983 */ /* 0x000ea80000100a00 */
[----:B------:R-:W2:Y:S01]  /*1a930*/  LDL.64 R40, [R1+0x410] ;  /* 0x0004100001287983 */ /* 0x000ea20000100a00 */
[----:B------:R-:W-:-:S03]  /*1a940*/  VIADD R9, R9, UR54 ;  /* 0x0000003609097c36 */ /* 0x000fc60008000000 */
[----:B------:R-:W2:Y:S04]  /*1a950*/  LDL.64 R50, [R1+0x450] ;  /* 0x0004500001327983 */ /* 0x000ea80000100a00 */
[----:B------:R-:W2:Y:S04]  /*1a960*/  LDL.64 R36, [R1+0x490] ;  /* 0x0004900001247983 */ /* 0x000ea80000100a00 */
[----:B------:R-:W2:Y:S04]  /*1a970*/  LDL.64 R34, [R1+0x4d0] ;  /* 0x0004d00001227983 */ /* 0x000ea80000100a00 */
[----:B------:R-:W2:Y:S04]  /*1a980*/  LDL.64 R38, [R1+0x510] ;  /* 0x0005100001267983 */ /* 0x000ea80000100a00 */
[----:B------:R-:W2:Y:S04]  /*1a990*/  LDL.64 R28, [R1+0x550] ;  /* 0x00055000011c7983 */ /* 0x000ea80000100a00 */
[----:B------:R-:W2:Y:S04]  /*1a9a0*/  LDL.64 R30, [R1+0x590] ;  /* 0x00059000011e7983 */ /* 0x000ea80000100a00 */
[----:B------:R-:W2:Y:S04]  /*1a9b0*/  LDL.64 R20, [R1+0x5d0] ;  /* 0x0005d00001147983 */ /* 0x000ea80000100a00 */
[----:B------:R1:W-:Y:S04]  /*1a9c0*/  STL.64 [R1+0x1460], R10 ;  /* 0x0014600a01007387 */ /* 0x0003e80000100a00 */
[----:B------:R-:W2:Y:S04]  /*1a9d0*/  LDL.64 R26, [R1+0x610] ;  /* 0x00061000011a7983 */ /* 0x000ea80000100a00 */
[----:B------:R-:W2:Y:S04]  /*1a9e0*/  LDL.64 R56, [R1+0x650] ;  /* 0x0006500001387983 */ /* 0x000ea80000100a00 */
[----:B---3--:R-:W-:Y:S04]  /*1a9f0*/  LDGSTS.E [R9+0x300], desc[UR52][R24.64], P5 ;  /* 0x0030000018097fae */ /* 0x008fe8000a921874 */
[----:B------:R-:W3:Y:S04]  /*1aa00*/  LDL.64 R24, [R1+0x690] ;  /* 0x0006900001187983 */ /* 0x000ee80000100a00 */
[----:B----4-:R-:W-:Y:S04]  /*1aa10*/  LDGSTS.E [R9+0x700], desc[UR52][R4.64], P5 ;  /* 0x0070000004097fae */ /* 0x010fe8000a921874 */
[----:B--2---:R-:W-:Y:S04]  /*1aa20*/  LDGSTS.E [R9+0xb00], desc[UR52][R32.64], P5 ;  /* 0x00b0000020097fae */ /* 0x004fe8000a921874 */
[----:B------:R-:W-:Y:S04]  /*1aa30*/  LDGSTS.E [R9+0xf00], desc[UR52][R60.64], P5 ;  /* 0x00f000003c097fae */ /* 0x000fe8000a921874 */
[----:B------:R-:W2:Y:S04]  /*1aa40*/  LDL.64 R4, [R1+0x710] ;  /* 0x0007100001047983 */ /* 0x000ea80000100a00 */
[----:B------:R-:W4:Y:S04]  /*1aa50*/  LDL.64 R32, [R1+0x750] ;  /* 0x0007500001207983 */ /* 0x000f280000100a00 */
[----:B------:R-:W-:Y:S04]  /*1aa60*/  LDGSTS.E [R9+0x1300], desc[UR52][R22.64], P5 ;  /* 0x0130000016097fae */ /* 0x000fe8000a921874 */
[----:B------:R-:W-:Y:S04]  /*1aa70*/  LDGSTS.E [R9+0x1700], desc[UR52][R18.64], P5 ;  /* 0x0170000012097fae */ /* 0x000fe8000a921874 */
[----:B------:R-:W4:Y:S04]  /*1aa80*/  LDL.64 R22, [R1+0x810] ;  /* 0x0008100001167983 */ /* 0x000f280000100a00 */
        /* <DEDUP_REMOVED lines=22> */
[----:B---3--:R-:W-:Y:S04]  /*1abf0*/  LDGSTS.E [R9+0x6300], desc[UR52][R24.64], P5 ;  /* 0x0630000018097fae */ /* 0x008fe8000a921874 */
[----:B------:R-:W-:Y:S04]  /*1ac00*/  LDGSTS.E [R9+0x6700], desc[UR52][R242.64], P5 ;  /* 0x06700000f2097fae */ /* 0x000fe8000a921874 */
[----:B--2---:R-:W-:Y:S04]  /*1ac10*/  LDGSTS.E [R9+0x6b00], desc[UR52][R4.64], P5 ;  /* 0x06b0000004097fae */ /* 0x004fe8000a921874 */
[----:B----4-:R-:W-:Y:S04]  /*1ac20*/  LDGSTS.E [R9+0x6f00], desc[UR52][R32.64], P5 ;  /* 0x06f0000020097fae */ /* 0x010fe8000a921874 */
[----:B------:R-:W-:Y:S04]  /*1ac30*/  LDGSTS.E [R9+0x7300], desc[UR52][R238.64], P5 ;  /* 0x07300000ee097fae */ /* 0x000fe8000a921874 */
[----:B------:R-:W2:Y:S04]  /*1ac40*/  LDL.64 R4, [R1+0x168] ;  /* 0x0001680001047983 */ /* 0x000ea80000100a00 */
[----:B-1----:R-:W3:Y:S04]  /*1ac50*/  LDL.LU.64 R10, [R1+0x758] ;  /* 0x00075800010a7983 */ /* 0x002ee80000300a00 */
[----:B------:R-:W-:Y:S04]  /*1ac60*/  LDGSTS.E [R9+0x7700], desc[UR52][R222.64], P5 ;  /* 0x07700000de097fae */ /* 0x000fe8000a921874 */
[----:B------:R-:W4:Y:S01]  /*1ac70*/  LDL.64 R238, [R1+0x128] ;  /* 0x0001280001ee7983 */ /* 0x000f220000100a00 */
[----:B------:R-:W-:-:S03]  /*1ac80*/  IADD3 R0, R0, UR54, RZ ;  /* 0x0000003600007c10 */ /* 0x000fc6000fffe0ff */
[----:B------:R-:W-:Y:S04]  /*1ac90*/  LDGSTS.E [R9+0x7b00], desc[UR52][R22.64], P5 ;  /* 0x07b0000016097fae */ /* 0x000fe8000a921874 */
[----:B------:R-:W3:Y:S04]  /*1aca0*/  LDL.64 R222, [R1+0xe8] ;  /* 0x0000e80001de7983 */ /* 0x000ee80000100a00 */
        /* <DEDUP_REMOVED lines=21> */
[----:B------:R-:W-:Y:S04]  /*1ae00*/  LDGSTS.E [R0+0x780], desc[UR52][R30.64], P5 ;  /* 0x007800001e007fae */ /* 0x000fe8000a921874 */
[----:B------:R-:W-:Y:S04]  /*1ae10*/  LDGSTS.E [R0+0xb80], desc[UR52][R20.64], P5 ;  /* 0x00b8000014007fae */ /* 0x000fe8000a921874 */
[----:B------:R-:W3:Y:S04]  /*1ae20*/  LDL.64 R42, [R1+0x598] ;  /* 0x00059800012a7983 */ /* 0x000ee80000100a00 */
[----:B------:R-:W3:Y:S04]  /*1ae30*/  LDL.64 R30, [R1+0x5d8] ;  /* 0x0005d800011e7983 */ /* 0x000ee80000100a00 */
[----:B------:R-:W3:Y:S04]  /*1ae40*/  LDL.64 R20, [R1+0x7d8] ;  /* 0x0007d80001147983 */ /* 0x000ee80000100a00 */
[----:B--2---:R-:W-:Y:S04]  /*1ae50*/  LDGSTS.E [R0+0xf80], desc[UR52][R4.64], P5 ;  /* 0x00f8000004007fae */ /* 0x004fe8000a921874 */
[----:B------:R-:W2:Y:S04]  /*1ae60*/  LDL.64 R4, [R1+0x818] ;  /* 0x0008180001047983 */ /* 0x000ea80000100a00 */
[----:B----4-:R-:W-:Y:S04]  /*1ae70*/  LDGSTS.E [R0+0x1380], desc[UR52][R238.64], P5 ;  /* 0x01380000ee007fae */ /* 0x010fe8000a921874 */
[----:B---3--:R-:W-:Y:S04]  /*1ae80*/  LDGSTS.E [R0+0x1780], desc[UR52][R222.64], P5 ;  /* 0x01780000de007fae */ /* 0x008fe8000a921874 */
[----:B------:R-:W3:Y:S04]  /*1ae90*/  LDL.LU.64 R238, [R1+0x1658] ;  /* 0x0016580001ee7983 */ /* 0x000ee80000300a00 */
[----:B------:R-:W4:Y:S04]  /*1aea0*/  LDL.LU.64 R222, [R1+0x1650] ;  /* 0x0016500001de7983 */ /* 0x000f280000300a00 */
[----:B----4-:R-:W-:Y:S04]  /*1aeb0*/  LDGSTS.E [R0+0x1b80], desc[UR52][R222.64], P5 ;  /* 0x01b80000de007fae */ /* 0x010fe8000a921874 */
[----:B---3--:R-:W-:Y:S04]  /*1aec0*/  LDGSTS.E [R0+0x1f80], desc[UR52][R238.64], P5 ;  /* 0x01f80000ee007fae */ /* 0x008fe8000a921874 */
[----:B------:R-:W-:Y:S04]  /*1aed0*/  LDGSTS.E [R0+0x2380], desc[UR52][R60.64], P5 ;  /* 0x023800003c007fae */ /* 0x000fe8000a921874 */
[----:B------:R-:W-:Y:S04]  /*1aee0*/  LDGSTS.E [R0+0x2780], desc[UR52][R48.64], P5 ;  /* 0x0278000030007fae */ /* 0x000fe8000a921874 */
[----:B------:R-:W-:Y:S04]  /*1aef0*/  LDGSTS.E [R0+0x2b80], desc[UR52][R46.64], P5 ;  /* 0x02b800002e007fae */ /* 0x000fe8000a921874 */
[----:B------:R-:W3:Y:S04]  /*1af00*/  LDL.LU.64 R60, [R1+0x1648] ;  /* 0x00164800013c7983 */ /* 0x000ee80000300a00 */
[----:B------:R-:W4:Y:S04]  /*1af10*/  LDL.LU.64 R48, [R1+0x1640] ;  /* 0x0016400001307983 */ /* 0x000f280000300a00 */
[----:B------:R-:W-:Y:S04]  /*1af20*/  LDGSTS.E [R0+0x2f80], desc[UR52][R76.64], P5 ;  /* 0x02f800004c007fae */ /* 0x000fe8000a921874 */
[----:B------:R-:W3:Y:S04]  /*1af30*/  LDL.LU.64 R46, [R1+0x1638] ;  /* 0x00163800012e7983 */ /* 0x000ee80000300a00 */
[----:B------:R1:W-:Y:S04]  /*1af40*/  LDGSTS.E [R0+0x3380], desc[UR52][R18.64], P5 ;  /* 0x0338000012007fae */ /* 0x0003e8000a921874 */
[----:B------:R-:W4:Y:S04]  /*1af50*/  LDL.LU.64 R76, [R1+0x1630] ;  /* 0x00163000014c7983 */ /* 0x000f280000300a00 */
[----:B------:R-:W-:Y:S04]  /*1af60*/  LDGSTS.E [R0+0x3780], desc[UR52][R44.64], P5 ;  /* 0x037800002c007fae */ /* 0x000fe8000a921874 */
[----:B------:R-:W1:Y:S04]  /*1af70*/  LDL.LU.64 R18, [R1+0xe0] ;  /* 0x0000e00001127983 */ /* 0x000e680000300a00 */
[----:B------:R-:W-:Y:S04]  /*1af80*/  LDGSTS.E [R0+0x3b80], desc[UR52][R52.64], P5 ;  /* 0x03b8000034007fae */ /* 0x000fe8000a921874 */
[----:B------:R-:W3:Y:S04]  /*1af90*/  LDL.LU.64 R44, [R1+0x1628] ;  /* 0x00162800012c7983 */ /* 0x000ee80000300a00 */
[----:B------:R-:W-:Y:S04]  /*1afa0*/  LDGSTS.E [R0+0x3f80], desc[UR52][R40.64], P5 ;  /* 0x03f8000028007fae */ /* 0x000fe8000a921874 */
[----:B------:R-:W3:Y:S04]  /*1afb0*/  LDL.LU.64 R52, [R1+0x1620] ;  /* 0x0016200001347983 */ /* 0x000ee80000300a00 */
[----:B------:R-:W-:Y:S04]  /*1afc0*/  LDGSTS.E [R0+0x4380], desc[UR52][R50.64], P5 ;  /* 0x0438000032007fae */ /* 0x000fe8000a921874 */
[----:B------:R-:W4:Y:S04]  /*1afd0*/  LDL.LU.64 R40, [R1+0x1618] ;  /* 0x0016180001287983 */ /* 0x000f280000300a00 */
[----:B------:R-:W-:Y:S04]  /*1afe0*/  LDGSTS.E [R0+0x4780], desc[UR52][R36.64], P5 ;  /* 0x0478000024007fae */ /* 0x000fe8000a921874 */
[----:B------:R-:W3:Y:S04]  /*1aff0*/  LDL.LU.64 R50, [R1+0x1610] ;  /* 0x0016100001327983 */ /* 0x000ee80000300a00 */
[----:B------:R-:W-:Y:S04]  /*1b000*/  LDGSTS.E [R0+0x4b80], desc[UR52][R34.64], P5 ;  /* 0x04b8000022007fae */ /* 0x000fe8000a921874 */
[----:B------:R-:W4:Y:S04]  /*1b010*/  LDL.LU.64 R36, [R1+0x1608] ;  /* 0x0016080001247983 */ /* 0x000f280000300a00 */
[----:B------:R-:W-:Y:S04]  /*1b020*/  LDGSTS.E [R0+0x4f80], desc[UR52][R38.64], P5 ;  /* 0x04f8000026007fae */ /* 0x000fe8000a921874 */
[----:B------:R-:W3:Y:S04]  /*1b030*/  LDL.LU.64 R34, [R1+0x1600] ;  /* 0x0016000001227983 */ /* 0x000ee80000300a00 */
[----:B------:R1:W-:Y:S04]  /*1b040*/  LDGSTS.E [R0+0x5380], desc[UR52][R42.64], P5 ;  /* 0x053800002a007fae */ /* 0x0003e8000a921874 */
[----:B------:R-:W4:Y:S04]  /*1b050*/  LDL.LU.64 R38, [R1+0x15f8] ;  /* 0x0015f80001267983 */ /* 0x000f280000300a00 */
[----:B------:R-:W-:Y:S04]  /*1b060*/  LDGSTS.E [R0+0x5780], desc[UR52][R30.64], P5 ;  /* 0x057800001e007fae */ /* 0x000fe8000a921874 */
[----:B------:R-:W3:Y:S04]  /*1b070*/  LDL.LU.64 R42, [R1+0xd8] ;  /* 0x0000d800012a7983 */ /* 0x000ee80000300a00 */
[----:B------:R-:W-:Y:S04]  /*1b080*/  LDGSTS.E [R0+0x5b80], desc[UR52][R28.64], P5 ;  /* 0x05b800001c007fae */ /* 0x000fe8000a921874 */
[----:B------:R-:W4:Y:S04]  /*1b090*/  LDL.LU.64 R30, [R1+0xd0] ;  /* 0x0000d000011e7983 */ /* 0x000f280000300a00 */
        /* <DEDUP_REMOVED lines=11> */
[----:B------:R-:W-:Y:S04]  /*1b150*/  LDGSTS.E [R0+0x7780], desc[UR52][R20.64], P5 ;  /* 0x0778000014007fae */ /* 0x000fe8000a921874 */
[----:B--2---:R-:W-:Y:S04]  /*1b160*/  LDGSTS.E [R0+0x7b80], desc[UR52][R4.64], P5 ;  /* 0x07b8000004007fae */ /* 0x004fe8000a921874 */
[----:B------:R-:W2:Y:S04]  /*1b170*/  LDL.LU.64 R22, [R1+0x15c8] ;  /* 0x0015c80001167983 */ /* 0x000ea80000300a00 */
[----:B------:R-:W2:Y:S04]  /*1b180*/  LDL.LU.64 R20, [R1+0x15c0] ;  /* 0x0015c00001147983 */ /* 0x000ea80000300a00 */
[----:B------:R-:W4:Y:S04]  /*1b190*/  LDL.LU.64 R4, [R1+0x15b8] ;  /* 0x0015b80001047983 */ /* 0x000f280000300a00 */
[----:B------:R4:W-:Y:S04]  /*1b1a0*/  LDGSTS.E [R0+0x7f80], desc[UR52][R6.64], P5 ;  /* 0x07f8000006007fae */ /* 0x0009e8000a921874 */
[----:B------:R-:W0:Y:S01]  /*1b1b0*/  LDGDEPBAR ;  /* 0x00000000000079af */ /* 0x000e220000000000 */
[----:B------:R-:W-:Y:S01]  /*1b1c0*/  USHF.L.U32 UR6, UR6, 0x7, URZ ;  /* 0x0000000706067899 */ /* 0x000fe2000800063f */
[----:B------:R-:W-:Y:S01]  /*1b1d0*/  BAR.SYNC.DEFER_BLOCKING 0x0 ;  /* 0x0000000000007b1d */ /* 0x000fe20000010000 */
[----:B------:R-:W-:-:S04]  /*1b1e0*/  ISETP.GE.U32.AND P5, PT, R2, 0x7ffffedf, PT ;  /* 0x7ffffedf0200780c */ /* 0x000fc80003fa6070 */
[----:B------:R-:W-:-:S04]  /*1b1f0*/  IMAD.U32 R2, RZ, RZ, UR6 ;  /* 0x00000006ff027e24 */ /* 0x000fc8000f8e00ff */
[----:B-1----:R-:W-:-:S05]  /*1b200*/  IMAD.WIDE R18, R2, 0x4, R18 ;  /* 0x0000000402127825 */ /* 0x002fca00078e0212 */
[----:B------:R-:W-:Y:S01]  /*1b210*/  STL.64 [R1+0xdb0], R18 ;  /* 0x000db01201007387 */ /* 0x000fe20000100a00 */
[----:B---3--:R-:W-:-:S04]  /*1b220*/  IMAD.WIDE R42, R2, 0x4, R42 ;  /* 0x00000004022a7825 */ /* 0x008fc800078e022a */
[C---:B----4-:R-:W-:Y:S02]  /*1b230*/  IMAD.WIDE R6, R2.reuse, 0x4, R4 ;  /* 0x0000000402067825 */ /* 0x050fe400078e0204 */
[----:B------:R-:W1:Y:S03]  /*1b240*/  LDC R5, c[0x0][0x230] ;  /* 0x00008c00ff057b82 */ /* 0x000e660000000800 */
[----:B------:R-:W-:Y:S01]  /*1b250*/  @!PT LDS RZ, [RZ] ;  /* 0x00000000fffff984 */ /* 0x000fe20000000800 */
[----:B------:R-:W-:Y:S01]  /*1b260*/  @!PT LDS RZ, [RZ] ;  /* 0x00000000fffff984 */ /* 0x000fe20000000800 */
[----:B------:R-:W-:Y:S01]  /*1b270*/  @!PT LDS RZ, [RZ] ;  /* 0x00000000fffff984 */ /* 0x000fe20000000800 */
[----:B------:R3:W-:Y:S04]  /*1b280*/  LDGSTS.E [R245+-0x50000], desc[UR52][R6.64], !P6 ;  /* 0xb000000006f57fae */ /* 0x0007e8000f121874 */
[----:B------:R3:W-:Y:S04]  /*1b290*/  STL.64 [R1+0x1320], R6 ;  /* 0x0013200601007387 */ /* 0x0007e80000100a00 */
[----:B------:R-:W-:Y:S04]  /*1b2a0*/  LDGSTS.E [R245+-0x4fffc], desc[UR52][R18.64], !P4 ;  /* 0xb000400012f57fae */ /* 0x000fe8000e121874 */
[----:B------:R-:W-:Y:S01]  /*1b2b0*/  LDGSTS.E [R245+-0x4fff8], desc[UR52][R42.64], !P2 ;  /* 0xb00080002af57fae */ /* 0x000fe2000d121874 */
[----:B------:R-:W-:Y:S01]  /*1b2c0*/  IMAD.WIDE R30, R2, 0x4, R30 ;  /* 0x00000004021e7825 */ /* 0x000fe200078e021e */
[----:B---3--:R-:W3:Y:S04]  /*1b2d0*/  LDC R6, c[0x0][0x230] ;  /* 0x00008c00ff067b82 */ /* 0x008ee80000000800 */
[----:B------:R4:W-:Y:S04]  /*1b2e0*/  LDGSTS.E [R245+-0x4fff4], desc[UR52][R30.64], !P1 ;  /* 0xb000c0001ef57fae */ /* 0x0009e8000c921874 */
[----:B------:R-:W2:Y:S01]  /*1b2f0*/  LDL.LU.64 R18, [R1+0x15b0] ;  /* 0x0015b00001127983 */ /* 0x000ea20000300a00 */
[----:B-1----:R-:W-:Y:S01]  /*1b300*/  VIADD R4, R5, 0xffffff5c ;  /* 0xffffff5c05047836 */ /* 0x002fe20000000000 */
[----:B------:R-:W1:Y:S02]  /*1b310*/  LDC R7, c[0x0][0x230] ;  /* 0x00008c00ff077b82 */ /* 0x000e640000000800 */
[----:B------:R4:W-:Y:S06]  /*1b320*/  STL.64 [R1+0xda8], R42 ;  /* 0x000da82a01007387 */ /* 0x0009ec0000100a00 */
[----:B------:R-:W1:Y:S01]  /*1b330*/  LDC R5, c[0x0][0x230] ;  /* 0x00008c00ff057b82 */ /* 0x000e620000000800 */
[----:B----4-:R-:W4:Y:S04]  /*1b340*/  LDL.LU.64 R42, [R1+0x15a8] ;  /* 0x0015a800012a7983 */ /* 0x010f280000300a00 */
[----:B------:R4:W-:Y:S01]  /*1b350*/  STL.64 [R1+0xda0], R30 ;  /* 0x000da01e01007387 */ /* 0x0009e20000100a00 */
[----:B------:R-:W-:Y:S01]  /*1b360*/  ISETP.GE.U32.AND P4, PT, R4, 0x7ffffedd, PT ;  /* 0x7ffffedd0400780c */ /* 0x000fe20003f86070 */
[----:B---3--:R-:W-:-:S02]  /*1b370*/  VIADD R4, R6, 0xffffff3e ;  /* 0xffffff3e06047836 */ /* 0x008fc40000000000 */
[----:B------:R-:W3:Y:S01]  /*1b380*/  LDC R6, c[0x0][0x230] ;  /* 0x00008c00ff067b82 */ /* 0x000ee20000000800 */
[----:B-1----:R-:W-:Y:S02]  /*1b390*/  VIADD R5, R5, 0xffffff5d ;  /* 0xffffff5d05057836 */ /* 0x002fe40000000000 */
[----:B------:R-:W-:-:S05]  /*1b3a0*/  ISETP.GE.U32.AND P1, PT, R4, 0x7ffffebf, PT ;  /* 0x7ffffebf0400780c */ /* 0x000fca0003f26070 */
[----:B------:R-:W1:Y:S01]  /*1b3b0*/  LDC R4, c[0x0][0x230] ;  /* 0x00008c00ff047b82 */ /* 0x000e620000000800 */
[----:B------:R-:W-:-:S07]  /*1b3c0*/  ISETP.GE.U32.AND P6, PT, R5, 0x7ffffede, PT ;  /* 0x7ffffede0500780c */ /* 0x000fce0003fc6070 */
[----:B------:R-:W3:Y:S01]  /*1b3d0*/  LDC R5, c[0x0][0x230] ;  /* 0x00008c00ff057b82 */ /* 0x000ee20000000800 */
[----:B----4-:R-:W-:-:S07]  /*1b3e0*/  IMAD.WIDE R30, R2, 0x4, R42 ;  /* 0x00000004021e7825 */ /* 0x010fce00078e022a */
[----:B------:R-:W4:Y:S01]  /*1b3f0*/  LDC R43, c[0x0][0x230] ;  /* 0x00008c00ff2b7b82 */ /* 0x000f220000000800 */
[----:B------:R1:W-:Y:S04]  /*1b400*/  STL.64 [R1+0xd90], R30 ;  /* 0x000d901e01007387 */ /* 0x0003e80000100a00 */
[----:B------:R-:W-:Y:S04]  /*1b410*/  LDGSTS.E [R245+-0x4c000], desc[UR52][R30.64], !P0 ;  /* 0xb40000001ef57fae */ /* 0x000fe8000c121874 */
[----:B-1----:R-:W2:Y:S01]  /*1b420*/  LDL.LU.64 R30, [R1+0x15a0] ;  /* 0x0015a000011e7983 */ /* 0x002ea20000300a00 */
[----:B---3--:R-:W-:-:S02]  /*1b430*/  VIADD R5, R5, 0xffffff3f ;  /* 0xffffff3f05057836 */ /* 0x008fc40000000000 */
[----:B------:R-:W-:-:S03]  /*1b440*/  VIADD R4, R4, 0xffffff3d ;  /* 0xffffff3d04047836 */ /* 0x000fc60000000000 */
[----:B------:R-:W-:Y:S02]  /*1b450*/  ISETP.GE.U32.AND P2, PT, R5, 0x7ffffec0, PT ;  /* 0x7ffffec00500780c */ /* 0x000fe40003f46070 */
[----:B------:R-:W1:Y:S01]  /*1b460*/  LDC R5, c[0x0][0x230] ;  /* 0x00008c00ff057b82 */ /* 0x000e620000000800 */
[----:B------:R-:W-:Y:S01]  /*1b470*/  ISETP.GE.U32.AND P0, PT, R4, 0x7ffffebe, PT ;  /* 0x7ffffebe0400780c */ /* 0x000fe20003f06070 */
[----:B----4-:R-:W-:-:S06]  /*1b480*/  VIADD R4, R43, 0xffffff1f ;  /* 0xffffff1f2b047836 */ /* 0x010fcc0000000000 */
[----:B------:R-:W3:Y:S01]  /*1b490*/  LDC R43, c[0x0][0x230] ;  /* 0x00008c00ff2b7b82 */ /* 0x000ee20000000800 */
[----:B--2---:R-:W-:-:S05]  /*1b4a0*/  IMAD.WIDE R18, R2, 0x4, R18 ;  /* 0x0000000402127825 */ /* 0x004fca00078e0212 */
[----:B------:R2:W-:Y:S01]  /*1b4b0*/  LDGSTS.E [R245+-0x4bffc], desc[UR52][R18.64], !P5 ;  /* 0xb400400012f57fae */ /* 0x0005e2000e921874 */
[----:B-1----:R-:W-:-:S04]  /*1b4c0*/  IADD3 R5, R5, -0xc4, RZ ;  /* 0xffffff3c05057810 */ /* 0x002fc80007ffe0ff */
[----:B------:R-:W-:Y:S01]  /*1b4d0*/  ISETP.GE.U32.AND P5, PT, R5, 0x7ffffebd, PT ;  /* 0x7ffffebd0500780c */ /* 0x000fe20003fa6070 */
[----:B---3--:R-:W-:Y:S02]  /*1b4e0*/  VIADD R5, R43, 0xffffff1e ;  /* 0xffffff1e2b057836 */ /* 0x008fe40000000000 */
[----:B------:R-:W1:Y:S01]  /*1b4f0*/  LDC R43, c[0x0][0x230] ;  /* 0x00008c00ff2b7b82 */ /* 0x000e620000000800 */
[C---:B------:R-:W-:Y:S01]  /*1b500*/  IMAD.WIDE R20, R2.reuse, 0x4, R20 ;  /* 0x0000000402147825 */ /* 0x040fe200078e0214 */
[----:B------:R2:W-:Y:S03]  /*1b510*/  STL.64 [R1+0xd88], R18 ;  /* 0x000d881201007387 */ /* 0x0005e60000100a00 */
[----:B------:R-:W-:Y:S01]  /*1b520*/  IMAD.WIDE R22, R2, 0x4, R22 ;  /* 0x0000000402167825 */ /* 0x000fe200078e0216 */
[----:B------:R3:W-:Y:S01]  /*1b530*/  LDGSTS.E [R245+-0x4bff8], desc[UR52][R20.64], !P6 ;  /* 0xb400800014f57fae */ /* 0x0007e2000f121874 */
[----:B------:R-:W-:-:S02]  /*1b540*/  ISETP.GE.U32.AND P6, PT, R4, 0x7ffffea0, PT ;  /* 0x7ffffea00400780c */ /* 0x000fc40003fc6070 */
[----:B------:R-:W-:Y:S01]  /*1b550*/  VIADD R4, R7, 0xffffff1d ;  /* 0xffffff1d07047836 */ /* 0x000fe20000000000 */
[----:B------:R3:W-:Y:S01]  /*1b560*/  STL.64 [R1+0xd80], R20 ;  /* 0x000d801401007387 */ /* 0x0007e20000100a00 */
[C---:B------:R-:W-:Y:S01]  /*1b570*/  IMAD.WIDE R28, R2.reuse, 0x4, R28 ;  /* 0x00000004021c7825 */ /* 0x040fe200078e021c */
[----:B--2---:R-:W2:Y:S08]  /*1b580*/  LDC R18, c[0x0][0x230] ;  /* 0x00008c00ff127b82 */ /* 0x004eb00000000800 */
[----:B------:R-:W4:Y:S08]  /*1b590*/  LDC R19, c[0x0][0x230] ;  /* 0x00008c00ff137b82 */ /* 0x000f300000000800 */
[----:B---3--:R-:W3:Y:S08]  /*1b5a0*/  LDC R20, c[0x0][0x230] ;  /* 0x00008c00ff147b82 */ /* 0x008ef00000000800 */
[----:B------:R-:W3:Y:S01]  /*1b5b0*/  LDC R21, c[0x0][0x230] ;  /* 0x00008c00ff157b82 */ /* 0x000ee20000000800 */
[----:B------:R-:W-:-:S05]  /*1b5c0*/  IMAD.WIDE R30, R2, 0x4, R30 ;  /* 0x00000004021e7825 */ /* 0x000fca00078e021e */
[----:B------:R4:W-:Y:S01]  /*1b5d0*/  LDGSTS.E [R245+-0x4bff4], desc[UR52][R30.64], !P4 ;  /* 0xb400c0001ef57fae */ /* 0x0009e2000e121874 */
[----:B------:R-:W-:Y:S01]  /*1b5e0*/  ISETP.GE.U32.AND P4, PT, R5, 0x7ffffe9f, PT ;  /* 0x7ffffe9f0500780c */ /* 0x000fe20003f86070 */
[----:B------:R-:W-:Y:S02]  /*1b5f0*/  VIADD R5, R6, 0xffffff1c ;  /* 0xffffff1c06057836 */ /* 0x000fe40000000000 */
[----:B------:R4:W-:Y:S01]  /*1b600*/  STL.64 [R1+0xd78], R30 ;  /* 0x000d781e01007387 */ /* 0x0009e20000100a00 */
[----:B------:R-:W-:Y:S02]  /*1b610*/  IMAD.WIDE R6, R2, 0x4, R24 ;  /* 0x0000000402067825 */ /* 0x000fe400078e0218 */
[----:B------:R-:W3:Y:S01]  /*1b620*/  LDC R24, c[0x0][0x230] ;  /* 0x00008c00ff187b82 */ /* 0x000ee20000000800 */
[----:B------:R2:W-:Y:S01]  /*1b630*/  LDGSTS.E [R245+-0x48000], desc[UR52][R22.64], !P2 ;  /* 0xb800000016f57fae */ /* 0x0005e2000d121874 */
[----:B------:R-:W-:Y:S01]  /*1b640*/  ISETP.GE.U32.AND P2, PT, R4, 0x7ffffe9e, PT ;  /* 0x7ffffe9e0400780c */ /* 0x000fe20003f46070 */
[----:B-1----:R-:W-:-:S02]  /*1b650*/  VIADD R4, R43, 0xffffff7b ;  /* 0xffffff7b2b047836 */ /* 0x002fc40000000000 */
[----:B------:R2:W-:Y:S01]  /*1b660*/  STL.64 [R1+0xd70], R22 ;  /* 0x000d701601007387 */ /* 0x0005e20000100a00 */
[----:B----4-:R-:W-:-:S04]  /*1b670*/  IMAD.WIDE R30, R2, 0x4, R32 ;  /* 0x00000004021e7825 */ /* 0x010fc800078e0220 */
[C---:B------:R-:W-:Y:S01]  /*1b680*/  IMAD.WIDE R42, R2.reuse, 0x4, R56 ;  /* 0x00000004022a7825 */ /* 0x040fe200078e0238 */
[----:B------:R1:W-:Y:S01]  /*1b690*/  STL.64 [R1+0xd68], R30 ;  /* 0x000d681e01007387 */ /* 0x0003e20000100a00 */
[----:B--2---:R-:W2:Y:S03]  /*1b6a0*/  LDC R22, c[0x0][0x230] ;  /* 0x00008c00ff167b82 */ /* 0x004ea60000000800 */
[----:B------:R-:W-:Y:S04]  /*1b6b0*/  LDGSTS.E [R245+-0x47ffc], desc[UR52][R30.64], !P1 ;  /* 0xb80040001ef57fae */ /* 0x000fe8000c921874 */
[----:B------:R4:W-:Y:S01]  /*1b6c0*/  STL.64 [R1+0xd60], R6 ;  /* 0x000d600601007387 */ /* 0x0009e20000100a00 */
[----:B------:R-:W2:Y:S03]  /*1b6d0*/  LDC R23, c[0x0][0x230] ;  /* 0x00008c00ff177b82 */ /* 0x000ea60000000800 */
[----:B------:R4:W-:Y:S04]  /*1b6e0*/  LDGSTS.E [R245+-0x47ff8], desc[UR52][R6.64], !P0 ;  /* 0xb800800006f57fae */ /* 0x0009e8000c121874 */
[----:B------:R-:W2:Y:S04]  /*1b6f0*/  LDL.LU.64 R32, [R1+0xc8] ;  /* 0x0000c80001207983 */ /* 0x000ea80000300a00 */
[----:B-1----:R-:W2:Y:S01]  /*1b700*/  LDL.LU.64 R30, [R1+0xc0] ;  /* 0x0000c000011e7983 */ /* 0x002ea20000300a00 */
[----:B----4-:R-:W-:-:S03]  /*1b710*/  IMAD.WIDE R6, R2, 0x4, R26 ;  /* 0x0000000402067825 */ /* 0x010fc600078e021a */
[----:B------:R1:W-:Y:S04]  /*1b720*/  STL.64 [R1+0xd58], R42 ;  /* 0x000d582a01007387 */ /* 0x0003e80000100a00 */
[----:B------:R-:W-:Y:S04]  /*1b730*/  LDGSTS.E [R245+-0x47ff4], desc[UR52][R42.64], !P5 ;  /* 0xb800c0002af57fae */ /* 0x000fe8000e921874 */
[----:B------:R-:W-:Y:S01]  /*1b740*/  LDGSTS.E [R245+-0x44000], desc[UR52][R6.64], !P6 ;  /* 0xbc00000006f57fae */ /* 0x000fe2000f121874 */
[----:B------:R-:W-:-:S03]  /*1b750*/  ISETP.GE.U32.AND P0, PT, R4, 0x7ffffefc, PT ;  /* 0x7ffffefc0400780c */ /* 0x000fc60003f06070 */
[----:B-1----:R-:W4:Y:S04]  /*1b760*/  LDL.LU.64 R42, [R1+0xb8] ;  /* 0x0000b800012a7983 */ /* 0x002f280000300a00 */
[----:B------:R1:W-:Y:S04]  /*1b770*/  STL.64 [R1+0xd50], R6 ;  /* 0x000d500601007387 */ /* 0x0003e80000100a00 */
[----:B------:R3:W-:Y:S01]  /*1b780*/  STL.64 [R1+0xd48], R28 ;  /* 0x000d481c01007387 */ /* 0x0007e20000100a00 */
[----:B------:R-:W-:Y:S01]  /*1b790*/  ISETP.GE.U32.AND P1, PT, R5, 0x7ffffe9d, PT ;  /* 0x7ffffe9d0500780c */ /* 0x000fe20003f26070 */
[----:B------:R-:W-:-:S02]  /*1b7a0*/  IMAD.WIDE R26, R2, 0x4, R34 ;  /* 0x00000004021a7825 */ /* 0x000fc400078e0222 */
[----:B------:R3:W-:Y:S04]  /*1b7b0*/  LDGSTS.E [R245+-0x43ffc], desc[UR52][R28.64], !P4 ;  /* 0xbc0040001cf57fae */ /* 0x0007e8000e121874 */
[----:B-1----:R-:W4:Y:S01]  /*1b7c0*/  LDL.LU.64 R6, [R1+0xb0] ;  /* 0x0000b00001067983 */ /* 0x002f220000300a00 */
[----:B------:R-:W-:Y:S02]  /*1b7d0*/  VIADD R4, R18, 0xffffff7a ;  /* 0xffffff7a12047836 */ /* 0x000fe40000000000 */
[----:B------:R-:W1:Y:S01]  /*1b7e0*/  LDC R18, c[0x0][0x230] ;  /* 0x00008c00ff127b82 */ /* 0x000e620000000800 */
[----:B------:R-:W-:Y:S02]  /*1b7f0*/  VIADD R5, R19, 0xffffff79 ;  /* 0xffffff7913057836 */ /* 0x000fe40000000000 */
[----:B------:R-:W-:-:S02]  /*1b800*/  ISETP.GE.U32.AND P5, PT, R4, 0x7ffffefb, PT ;  /* 0x7ffffefb0400780c */ /* 0x000fc40003fa6070 */
[----:B---3--:R-:W-:-:S03]  /*1b810*/  IADD3 R4, R20, -0x88, RZ ;  /* 0xffffff7814047810 */ /* 0x008fc60007ffe0ff */
[----:B------:R-:W3:Y:S01]  /*1b820*/  LDC R19, c[0x0][0x230] ;  /* 0x00008c00ff137b82 */ /* 0x000ee20000000800 */
[----:B------:R-:W-:Y:S01]  /*1b830*/  IMAD.WIDE R28, R2, 0x4, R38 ;  /* 0x00000004021c7825 */ /* 0x000fe200078e0226 */
[----:B------:R-:W-:Y:S02]  /*1b840*/  ISETP.GE.U32.AND P6, PT, R5, 0x7ffffefa, PT ;  /* 0x7ffffefa0500780c */ /* 0x000fe40003fc6070 */
[----:B------:R-:W-:Y:S01]  /*1b850*/  ISETP.GE.U32.AND P4, PT, R4, 0x7ffffef9, PT ;  /* 0x7ffffef90400780c */ /* 0x000fe20003f86070 */
[----:B--2---:R-:W-:Y:S01]  /*1b860*/  VIADD R5, R22, 0xffffff5b ;  /* 0xffffff5b16057836 */ /* 0x004fe20000000000 */
[----:B------:R2:W-:Y:S01]  /*1b870*/  LDGSTS.E [R245+-0x43ff8], desc[UR52][R28.64], !P2 ;  /* 0xbc0080001cf57fae */ /* 0x0005e2000d121874 */
[----:B------:R-:W-:Y:S01]  /*1b880*/  VIADD R4, R21, 0xffffff5a ;  /* 0xffffff5a15047836 */ /* 0x000fe20000000000 */
[----:B------:R-:W4:Y:S02]  /*1b890*/  LDC R20, c[0x0][0x230] ;  /* 0x00008c00ff147b82 */ /* 0x000f240000000800 */
[----:B------:R2:W-:Y:S01]  /*1b8a0*/  STL.64 [R1+0xd40], R28 ;  /* 0x000d401c01007387 */ /* 0x0005e20000100a00 */
[----:B------:R-:W-:-:S05]  /*1b8b0*/  ISETP.GE.U32.AND P2, PT, R5, 0x7ffffedc, PT ;  /* 0x7ffffedc0500780c */ /* 0x000fca0003f46070 */
[----:B------:R-:W4:Y:S01]  /*1b8c0*/  LDC R22, c[0x0][0x230] ;  /* 0x00008c00ff167b82 */ /* 0x000f220000000800 */
[----:B------:R2:W-:Y:S01]  /*1b8d0*/  STL.64 [R1+0xd38], R26 ;  /* 0x000d381a01007387 */ /* 0x0005e20000100a00 */
[----:B------:R-:W-:-:S03]  /*1b8e0*/  VIADD R5, R23, 0xffffff59 ;  /* 0xffffff5917057836 */ /* 0x000fc60000000000 */
[----:B------:R2:W-:Y:S01]  /*1b8f0*/  LDGSTS.E [R245+-0x43ff4], desc[UR52][R26.64], !P1 ;  /* 0xbc00c0001af57fae */ /* 0x0005e2000c921874 */
[----:B------:R-:W-:Y:S01]  /*1b900*/  ISETP.GE.U32.AND P1, PT, R4, 0x7ffffedb, PT ;  /* 0x7ffffedb0400780c */ /* 0x000fe20003f26070 */
[----:B------:R-:W-:Y:S01]  /*1b910*/  VIADD R4, R24, 0xffffff58 ;  /* 0xffffff5818047836 */ /* 0x000fe20000000000 */
[----:B------:R-:W4:Y:S01]  /*1b920*/  LDC R21, c[0x0][0x230] ;  /* 0x00008c00ff157b82 */ /* 0x000f220000000800 */
[----:B------:R-:W-:Y:S07]  /*1b930*/  STL.64 [R1+0x1550], R244 ;  /* 0x001550f401007387 */ /* 0x000fee0000100a00 */
[----:B------:R-:W4:Y:S08]  /*1b940*/  LDC R24, c[0x0][0x230] ;  /* 0x00008c00ff187b82 */ /* 0x000f300000000800 */
[----:B------:R-:W4:Y:S01]  /*1b950*/  LDC R23, c[0x0][0x230] ;  /* 0x00008c00ff177b82 */ /* 0x000f220000000800 */
[----:B--2---:R-:W-:-:S04]  /*1b960*/  IMAD.WIDE R28, R2, 0x4, R32 ;  /* 0x00000004021c7825 */ /* 0x004fc800078e0220 */
[----:B------:R-:W-:Y:S01]  /*1b970*/  IMAD.WIDE R26, R2, 0x4, R30 ;  /* 0x00000004021a7825 */ /* 0x000fe200078e021e */
[----:B------:R4:W-:Y:S01]  /*1b980*/  LDGSTS.E [R252+-0x50000], desc[UR52][R28.64], !P0 ;  /* 0xb00000001cfc7fae */ /* 0x0009e2000c121874 */
[----:B------:R-:W-:-:S03]  /*1b990*/  ISETP.GE.U32.AND P0, PT, R5, 0x7ffffeda, PT ;  /* 0x7ffffeda0500780c */ /* 0x000fc60003f06070 */
[----:B------:R4:W-:Y:S04]  /*1b9a0*/  STL.64 [R1+0xd98], R28 ;  /* 0x000d981c01007387 */ /* 0x0009e80000100a00 */
[----:B------:R2:W-:Y:S01]  /*1b9b0*/  LDGSTS.E [R252+-0x4fffc], desc[UR52][R26.64], !P5 ;  /* 0xb00040001afc7fae */ /* 0x0005e2000e921874 */
[----:B------:R-:W-:Y:S01]  /*1b9c0*/  ISETP.GE.U32.AND P5, PT, R4, 0x7ffffed9, PT ;  /* 0x7ffffed90400780c */ /* 0x000fe20003fa6070 */
[----:B-1----:R-:W-:Y:S02]  /*1b9d0*/  VIADD R4, R18, 0xffffff3b ;  /* 0xffffff3b12047836 */ /* 0x002fe40000000000 */
[----:B------:R2:W-:Y:S01]  /*1b9e0*/  STL.64 [R1+0xd30], R26 ;  /* 0x000d301a01007387 */ /* 0x0005e20000100a00 */
[----:B---3--:R-:W-:Y:S01]  /*1b9f0*/  VIADD R5, R19, 0xffffff3a ;  /* 0xffffff3a13057836 */ /* 0x008fe20000000000 */
[----:B------:R-:W1:Y:S01]  /*1ba00*/  LDC R18, c[0x0][0x230] ;  /* 0x00008c00ff127b82 */ /* 0x000e620000000800 */
[----:B----4-:R-:W-:-:S07]  /*1ba10*/  IMAD.WIDE R28, R2, 0x4, R42 ;  /* 0x00000004021c7825 */ /* 0x010fce00078e022a */
[----:B------:R-:W3:Y:S01]  /*1ba20*/  LDC R19, c[0x0][0x230] ;  /* 0x00008c00ff137b82 */ /* 0x000ee20000000800 */
[----:B------:R-:W-:Y:S04]  /*1ba30*/  STL.64 [R1+0xd28], R28 ;  /* 0x000d281c01007387 */ /* 0x000fe80000100a00 */
[----:B------:R-:W-:Y:S01]  /*1ba40*/  LDGSTS.E [R252+-0x4fff8], desc[UR52][R28.64], !P6 ;  /* 0xb00080001cfc7fae */ /* 0x000fe2000f121874 */
[----:B------:R-:W-:Y:S01]  /*1ba50*/  ISETP.GE.U32.AND P6, PT, R4, 0x7ffffebc, PT ;  /* 0x7ffffebc0400780c */ /* 0x000fe20003fc6070 */
[----:B--2---:R-:W-:-:S04]  /*1ba60*/  IMAD.WIDE R26, R2, 0x4, R6 ;  /* 0x00000004021a7825 */ /* 0x004fc800078e0206 */
[C---:B------:R-:W-:Y:S01]  /*1ba70*/  IMAD.WIDE R6, R2.reuse, 0x4, R36 ;  /* 0x0000000402067825 */ /* 0x040fe200078e0224 */
[----:B------:R2:W-:Y:S04]  /*1ba80*/  STL.64 [R1+0xd20], R26 ;  /* 0x000d201a01007387 */ /* 0x0005e80000100a00 */
[----:B------:R2:W-:Y:S04]  /*1ba90*/  LDGSTS.E [R252+-0x4fff4], desc[UR52][R26.64], !P4 ;  /* 0xb000c0001afc7fae */ /* 0x0005e8000e121874 */
[----:B------:R4:W-:Y:S04]  /*1baa0*/  STL.64 [R1+0xd10], R6 ;  /* 0x000d100601007387 */ /* 0x0009e80000100a00 */
[----:B------:R4:W-:Y:S01]  /*1bab0*/  LDGSTS.E [R252+-0x4c000], desc[UR52][R6.64], !P2 ;  /* 0xb400000006fc7fae */ /* 0x0009e2000d121874 */
[----:B--2---:R-:W-:Y:S01]  /*1bac0*/  IMAD.WIDE R26, R2, 0x4, R50 ;  /* 0x00000004021a7825 */ /* 0x004fe200078e0232 */
[----:B------:R-:W-:-:S03]  /*1bad0*/  ISETP.GE.U32.AND P4, PT, R5, 0x7ffffebb, PT ;  /* 0x7ffffebb0500780c */ /* 0x000fc60003f86070 */
[----:B------:R-:W-:Y:S02]  /*1bae0*/  VIADD R4, R20, 0xffffff39 ;  /* 0xffffff3914047836 */ /* 0x000fe40000000000 */
[----:B----4-:R-:W-:Y:S01]  /*1baf0*/  IMAD.WIDE R6, R2, 0x4, R40 ;  /* 0x0000000402067825 */ /* 0x010fe200078e0228 */
[----:B------:R2:W-:Y:S01]  /*1bb00*/  STL.64 [R1+0xd08], R26 ;  /* 0x000d081a01007387 */ /* 0x0005e20000100a00 */
[----:B------:R-:W-:Y:S01]  /*1bb10*/  IADD3 R5, R22, -0xc8, RZ ;  /* 0xffffff3816057810 */ /* 0x000fe20007ffe0ff */
[----:B------:R-:W4:Y:S02]  /*1bb20*/  LDC R20, c[0x0][0x230] ;  /* 0x00008c00ff147b82 */ /* 0x000f240000000800 */
[----:B------:R2:W-:Y:S04]  /*1bb30*/  LDGSTS.E [R252+-0x4bffc], desc[UR52][R26.64], !P1 ;  /* 0xb40040001afc7fae */ /* 0x0005e8000c921874 */
[----:B------:R1:W-:Y:S01]  /*1bb40*/  STL.64 [R1+0xd00], R6 ;  /* 0x000d000601007387 */ /* 0x0003e20000100a00 */
[----:B------:R-:W-:Y:S01]  /*1bb50*/  ISETP.GE.U32.AND P2, PT, R4, 0x7ffffeba, PT ;  /* 0x7ffffeba0400780c */ /* 0x000fe20003f46070 */
[C---:B------:R-:W-:Y:S01]  /*1bb60*/  IMAD.WIDE R28, R2.reuse, 0x4, R76 ;  /* 0x00000004021c7825 */ /* 0x040fe200078e024c */
[----:B------:R-:W4:Y:S01]  /*1bb70*/  LDC R22, c[0x0][0x230] ;  /* 0x00008c00ff167b82 */ /* 0x000f220000000800 */
[----:B------:R1:W-:Y:S02]  /*1bb80*/  LDGSTS.E [R252+-0x4bff8], desc[UR52][R6.64], !P0 ;  /* 0xb400800006fc7fae */ /* 0x0003e4000c121874 */
[----:B--2---:R-:W-:Y:S01]  /*1bb90*/  IMAD.WIDE R26, R2, 0x4, R52 ;  /* 0x00000004021a7825 */ /* 0x004fe200078e0234 */
[----:B------:R-:W-:-:S03]  /*1bba0*/  ISETP.GE.U32.AND P1, PT, R5, 0x7ffffeb9, PT ;  /* 0x7ffffeb90500780c */ /* 0x000fc60003f26070 */
[C---:B-1----:R-:W-:Y:S01]  /*1bbb0*/  IMAD.WIDE R6, R2.reuse, 0x4, R44 ;  /* 0x0000000402067825 */ /* 0x042fe200078e022c */
[----:B------:R1:W-:Y:S04]  /*1bbc0*/  STL.64 [R1+0xcf8], R26 ;  /* 0x000cf81a01007387 */ /* 0x0003e80000100a00 */
[----:B------:R1:W-:Y:S04]  /*1bbd0*/  LDGSTS.E [R252+-0x4bff4], desc[UR52][R26.64], !P5 ;  /* 0xb400c0001afc7fae */ /* 0x0003e8000e921874 */
[----:B------:R2:W-:Y:S04]  /*1bbe0*/  STL.64 [R1+0xcf0], R6 ;  /* 0x000cf00601007387 */ /* 0x0005e80000100a00 */
[----:B------:R2:W-:Y:S01]  /*1bbf0*/  LDGSTS.E [R252+-0x48000], desc[UR52][R6.64], !P6 ;  /* 0xb800000006fc7fae */ /* 0x0005e2000f121874 */
[----:B-1----:R-:W-:-:S03]  /*1bc00*/  IMAD.WIDE R26, R2, 0x4, R46 ;  /* 0x00000004021a7825 */ /* 0x002fc600078e022e */
[----:B------:R-:W-:Y:S04]  /*1bc10*/  STL.64 [R1+0xce8], R28 ;  /* 0x000ce81c01007387 */ /* 0x000fe80000100a00 */
[----:B------:R-:W4:Y:S01]  /*1bc20*/  LDL.LU.64 R32, [R1+0xa8] ;  /* 0x0000a80001207983 */ /* 0x000f220000300a00 */
[----:B--2---:R-:W-:-:S03]  /*1bc30*/  IMAD.WIDE R6, R2, 0x4, R48 ;  /* 0x0000000402067825 */ /* 0x004fc600078e0230 */
[----:B------:R-:W-:Y:S04]  /*1bc40*/  STL.64 [R1+0xce0], R26 ;  /* 0x000ce01a01007387 */ /* 0x000fe80000100a00 */
[----:B------:R1:W-:Y:S04]  /*1bc50*/  STL.64 [R1+0xcd8], R6 ;  /* 0x000cd80601007387 */ /* 0x0003e80000100a00 */
[----:B------:R-:W2:Y:S04]  /*1bc60*/  LDL.LU.64 R30, [R1+0xa0] ;  /* 0x0000a000011e7983 */ /* 0x000ea80000300a00 */
[----:B------:R4:W-:Y:S04]  /*1bc70*/  LDGSTS.E [R252+-0x47ffc], desc[UR52][R28.64], !P4 ;  /* 0xb80040001cfc7fae */ /* 0x0009e8000e121874 */
[----:B------:R4:W-:Y:S04]  /*1bc80*/  LDGSTS.E [R252+-0x47ff8], desc[UR52][R26.64], !P2 ;  /* 0xb80080001afc7fae */ /* 0x0009e8000d121874 */
[----:B------:R-:W-:Y:S04]  /*1bc90*/  LDGSTS.E [R252+-0x47ff4], desc[UR52][R6.64], !P1 ;  /* 0xb800c00006fc7fae */ /* 0x000fe8000c921874 */
[----:B------:R-:W2:Y:S04]  /*1bca0*/  LDL.LU.64 R42, [R1+0x98] ;  /* 0x00009800012a7983 */ /* 0x000ea80000300a00 */
[----:B-1----:R-:W2:Y:S01]  /*1bcb0*/  LDL.LU.64 R6, [R1+0x90] ;  /* 0x0000900001067983 */ /* 0x002ea20000300a00 */
[----:B------:R-:W-:-:S02]  /*1bcc0*/  VIADD R4, R21, 0xffffff1b ;  /* 0xffffff1b15047836 */ /* 0x000fc40000000000 */
[----:B------:R-:W1:Y:S01]  /*1bcd0*/  LDC R21, c[0x0][0x230] ;  /* 0x00008c00ff157b82 */ /* 0x000e620000000800 */
[----:B------:R-:W-:Y:S02]  /*1bce0*/  VIADD R5, R23, 0xffffff1a ;  /* 0xffffff1a17057836 */ /* 0x000fe40000000000 */
[----:B------:R-:W-:Y:S01]  /*1bcf0*/  ISETP.GE.U32.AND P0, PT, R4, 0x7ffffe9c, PT ;  /* 0x7ffffe9c0400780c */ /* 0x000fe20003f06070 */
[----:B------:R-:W-:-:S04]  /*1bd00*/  VIADD R4, R24, 0xffffff19 ;  /* 0xffffff1918047836 */ /* 0x000fc80000000000 */
[----:B------:R-:W1:Y:S01]  /*1bd10*/  LDC R24, c[0x0][0x230] ;  /* 0x00008c00ff187b82 */ /* 0x000e620000000800 */
[----:B------:R-:W-:Y:S01]  /*1bd20*/  ISETP.GE.U32.AND P6, PT, R4, 0x7ffffe9a, PT ;  /* 0x7ffffe9a0400780c */ /* 0x000fe20003fc6070 */
[----:B------:R-:W-:Y:S01]  /*1bd30*/  VIADD R4, R18, 0xffffff18 ;  /* 0xffffff1812047836 */ /* 0x000fe20000000000 */
[----:B------:R-:W-:-:S05]  /*1bd40*/  ISETP.GE.U32.AND P5, PT, R5, 0x7ffffe9b, PT ;  /* 0x7ffffe9b0500780c */ /* 0x000fca0003fa6070 */
[----:B------:R-:W1:Y:S01]  /*1bd50*/  LDC R23, c[0x0][0x230] ;  /* 0x00008c00ff177b82 */ /* 0x000e620000000800 */
[----:B---3--:R-:W-:Y:S01]  /*1bd60*/  VIADD R5, R19, 0xffffff77 ;  /* 0xffffff7713057836 */ /* 0x008fe20000000000 */
[----:B------:R-:W-:Y:S01]  /*1bd70*/  ISETP.GE.U32.AND P4, PT, R4, 0x7ffffe99, PT ;  /* 0x7ffffe990400780c */ /* 0x000fe20003f86070 */
[----:B----4-:R-:W-:-:S05]  /*1bd80*/  VIADD R4, R20, 0xffffff76 ;  /* 0xffffff7614047836 */ /* 0x010fca0000000000 */
[----:B------:R-:W3:Y:S01]  /*1bd90*/  LDC R18, c[0x0][0x230] ;  /* 0x00008c00ff127b82 */ /* 0x000ee20000000800 */
[----:B------:R-:W-:Y:S01]  /*1bda0*/  ISETP.GE.U32.AND P2, PT, R5, 0x7ffffef8, PT ;  /* 0x7ffffef80500780c */ /* 0x000fe20003f46070 */
[----:B------:R-:W-:-:S06]  /*1bdb0*/  VIADD R5, R22, 0xffffff75 ;  /* 0xffffff7516057836 */ /* 0x000fcc0000000000 */
[----:B------:R-:W4:Y:S01]  /*1bdc0*/  LDC R19, c[0x0][0x230] ;  /* 0x00008c00ff137b82 */ /* 0x000f220000000800 */
[----:B------:R-:W-:Y:S01]  /*1bdd0*/  IMAD.WIDE R28, R2, 0x4, R60 ;  /* 0x00000004021c7825 */ /* 0x000fe200078e023c */
[----:B------:R-:W-:-:S06]  /*1bde0*/  ISETP.GE.U32.AND P1, PT, R4, 0x7ffffef7, PT ;  /* 0x7ffffef70400780c */ /* 0x000fcc0003f26070 */
[----:B------:R-:W2:Y:S01]  /*1bdf0*/  LDC R20, c[0x0][0x230] ;  /* 0x00008c00ff147b82 */ /* 0x000ea20000000800 */
[----:B------:R-:W-:Y:S01]  /*1be00*/  IMAD.WIDE R26, R2, 0x4, R54 ;  /* 0x00000004021a7825 */ /* 0x000fe200078e0236 */
[----:B-1----:R-:W-:-:S06]  /*1be10*/  IADD3 R4, R21, -0x8c, RZ ;  /* 0xffffff7415047810 */ /* 0x002fcc0007ffe0ff */
[----:B------:R-:W1:Y:S01]  /*1be20*/  LDC R22, c[0x0][0x230] ;  /* 0x00008c00ff167b82 */ /* 0x000e620000000800 */
[----:B------:R3:W-:Y:S04]  /*1be30*/  STL.64 [R1+0xcd0], R28 ;  /* 0x000cd01c01007387 */ /* 0x0007e80000100a00 */
[----:B------:R3:W-:Y:S01]  /*1be40*/  LDGSTS.E [R252+-0x44000], desc[UR52][R28.64], !P0 ;  /* 0xbc0000001cfc7fae */ /* 0x0007e2000c121874 */
[----:B------:R-:W-:Y:S02]  /*1be50*/  ISETP.GE.U32.AND P0, PT, R5, 0x7ffffef6, PT ;  /* 0x7ffffef60500780c */ /* 0x000fe40003f06070 */
[----:B------:R-:W1:Y:S01]  /*1be60*/  LDC R21, c[0x0][0x230] ;  /* 0x00008c00ff157b82 */ /* 0x000e620000000800 */
[----:B------:R3:W-:Y:S01]  /*1be70*/  STL.64 [R1+0xcc8], R26 ;  /* 0x000cc81a01007387 */ /* 0x0007e20000100a00 */
[----:B------:R-:W-:-:S03]  /*1be80*/  VIADD R5, R23, 0xffffff57 ;  /* 0xffffff5717057836 */ /* 0x000fc60000000000 */
[----:B------:R3:W-:Y:S01]  /*1be90*/  LDGSTS.E [R252+-0x43ffc], desc[UR52][R26.64], !P5 ;  /* 0xbc0040001afc7fae */ /* 0x0007e2000e921874 */
[----:B------:R-:W-:Y:S01]  /*1bea0*/  ISETP.GE.U32.AND P5, PT, R4, 0x7ffffef5, PT ;  /* 0x7ffffef50400780c */ /* 0x000fe20003fa6070 */
[----:B------:R-:W-:Y:S01]  /*1beb0*/  VIADD R4, R24, 0xffffff56 ;  /* 0xffffff5618047836 */ /* 0x000fe20000000000 */
[----:B------:R-:W1:Y:S01]  /*1bec0*/  LDC R23, c[0x0][0x230] ;  /* 0x00008c00ff177b82 */ /* 0x000e620000000800 */
[----:B---3--:R-:W-:-:S05]  /*1bed0*/  IMAD.WIDE R28, R2, 0x4, R62 ;  /* 0x00000004021c7825 */ /* 0x008fca00078e023e */
[----:B------:R3:W-:Y:S01]  /*1bee0*/  LDGSTS.E [R252+-0x43ff8], desc[UR52][R28.64], !P6 ;  /* 0xbc0080001cfc7fae */ /* 0x0007e2000f121874 */
[----:B------:R-:W-:-:S03]  /*1bef0*/  IMAD.WIDE R26, R2, 0x4, R58 ;  /* 0x00000004021a7825 */ /* 0x000fc600078e023a */
[----:B------:R3:W-:Y:S01]  /*1bf00*/  STL.64 [R1+0xcc0], R28 ;  /* 0x000cc01c01007387 */ /* 0x0007e20000100a00 */
[----:B------:R-:W-:Y:S01]  /*1bf10*/  ISETP.GE.U32.AND P6, PT, R5, 0x7ffffed8, PT ;  /* 0x7ffffed80500780c */ /* 0x000fe20003fc6070 */
[----:B------:R-:W1:Y:S02]  /*1bf20*/  LDC R24, c[0x0][0x230] ;  /* 0x00008c00ff187b82 */ /* 0x000e640000000800 */
[----:B------:R2:W-:Y:S01]  /*1bf30*/  LDGSTS.E [R252+-0x43ff4], desc[UR52][R26.64], !P4 ;  /* 0xbc00c0001afc7fae */ /* 0x0005e2000e121874 */
[----:B------:R-:W-:Y:S01]  /*1bf40*/  ISETP.GE.U32.AND P4, PT, R4, 0x7ffffed7, PT ;  /* 0x7ffffed70400780c */ /* 0x000fe20003f86070 */
[----:B------:R-:W-:Y:S02]  /*1bf50*/  VIADD R4, R18, 0xffffff55 ;  /* 0xffffff5512047836 */ /* 0x000fe40000000000 */
[----:B------:R2:W-:Y:S01]  /*1bf60*/  STL.64 [R1+0xcb8], R26 ;  /* 0x000cb81a01007387 */ /* 0x0005e20000100a00 */
[----:B----4-:R-:W-:Y:S02]  /*1bf70*/  VIADD R5, R19, 0xffffff54 ;  /* 0xffffff5413057836 */ /* 0x010fe40000000000 */
[----:B---3--:R-:W-:-:S05]  /*1bf80*/  IMAD.WIDE R28, R2, 0x4, R32 ;  /* 0x00000004021c7825 */ /* 0x008fca00078e0220 */
[----:B------:R-:W-:Y:S04]  /*1bf90*/  STL.64 [R1+0xd18], R28 ;  /* 0x000d181c01007387 */ /* 0x000fe80000100a00 */
[----:B------:R-:W-:Y:S01]  /*1bfa0*/  LDGSTS.E [R251+-0x50000], desc[UR52][R28.64], !P2 ;  /* 0xb00000001cfb7fae */ /* 0x000fe2000d121874 */
[----:B--2---:R-:W-:Y:S01]  /*1bfb0*/  IMAD.WIDE R26, R2, 0x4, R30 ;  /* 0x00000004021a7825 */ /* 0x004fe200078e021e */
[----:B------:R-:W-:-:S03]  /*1bfc0*/  ISETP.GE.U32.AND P2, PT, R4, 0x7ffffed6, PT ;  /* 0x7ffffed60400780c */ /* 0x000fc60003f46070 */
[----:B------:R-:W-:Y:S01]  /*1bfd0*/  VIADD R4, R20, 0xffffff37 ;  /* 0xffffff3714047836 */ /* 0x000fe20000000000 */
[----:B------:R2:W-:Y:S01]  /*1bfe0*/  STL.64 [R1+0xcb0], R26 ;  /* 0x000cb01a01007387 */ /* 0x0005e20000100a00 */
[----:B------:R-:W3:Y:S03]  /*1bff0*/  LDC R20, c[0x0][0x230] ;  /* 0x00008c00ff147b82 */ /* 0x000ee60000000800 */
[----:B------:R2:W-:Y:S01]  /*1c000*/  LDGSTS.E [R251+-0x4fffc], desc[UR52][R26.64], !P1 ;  /* 0xb00040001afb7fae */ /* 0x0005e2000c921874 */
[----:B------:R-:W-:Y:S01]  /*1c010*/  ISETP.GE.U32.AND P1, PT, R5, 0x7ffffed5, PT ;  /* 0x7ffffed50500780c */ /* 0x000fe20003f26070 */
[----:B-1----:R-:W-:Y:S02]  /*1c020*/  VIADD R5, R22, 0xffffff36 ;  /* 0xffffff3616057836 */ /* 0x002fe40000000000 */
[C---:B------:R-:W-:Y:S01]  /*1c030*/  IMAD.WIDE R18, R2.reuse, 0x4, R42 ;  /* 0x0000000402127825 */ /* 0x040fe200078e022a */
[----:B------:R-:W1:Y:S04]  /*1c040*/  LDC R22, c[0x0][0x230] ;  /* 0x00008c00ff167b82 */ /* 0x000e680000000800 */
[----:B------:R4:W-:Y:S01]  /*1c050*/  LDGSTS.E [R251+-0x4fff8], desc[UR52][R18.64], !P0 ;  /* 0xb000800012fb7fae */ /* 0x0009e2000c121874 */
[----:B--2---:R-:W-:-:S03]  /*1c060*/  IMAD.WIDE R26, R2, 0x4, R6 ;  /* 0x00000004021a7825 */ /* 0x004fc600078e0206 */
[----:B------:R4:W-:Y:S01]  /*1c070*/  STL.64 [R1+0xca8], R18 ;  /* 0x000ca81201007387 */ /* 0x0009e20000100a00 */
[----:B------:R-:W-:Y:S01]  /*1c080*/  IMAD.WIDE R6, R2, 0x4, R64 ;  /* 0x0000000402067825 */ /* 0x000fe200078e0240 */
[----:B------:R-:W-:Y:S02]  /*1c090*/  ISETP.GE.U32.AND P0, PT, R4, 0x7ffffeb8, PT ;  /* 0x7ffffeb80400780c */ /* 0x000fe40003f06070 */
[----:B------:R2:W-:Y:S01]  /*1c0a0*/  LDGSTS.E [R251+-0x4fff4], desc[UR52][R26.64], !P5 ;  /* 0xb000c0001afb7fae */ /* 0x0005e2000e921874 */
[----:B------:R-:W-:-:S03]  /*1c0b0*/  ISETP.GE.U32.AND P5, PT, R5, 0x7ffffeb7, PT ;  /* 0x7ffffeb70500780c */ /* 0x000fc60003fa6070 */
[----:B------:R2:W-:Y:S01]  /*1c0c0*/  STL.64 [R1+0xca0], R26 ;  /* 0x000ca01a01007387 */ /* 0x0005e20000100a00 */
[C---:B------:R-:W-:Y:S01]  /*1c0d0*/  IMAD.WIDE R28, R2.reuse, 0x4, R92 ;  /* 0x00000004021c7825 */ /* 0x040fe200078e025c */
[----:B----4-:R-:W4:Y:S02]  /*1c0e0*/  LDC R18, c[0x0][0x230] ;  /* 0x00008c00ff127b82 */ /* 0x010f240000000800 */
[----:B------:R3:W-:Y:S04]  /*1c0f0*/  STL.64 [R1+0xc98], R6 ;  /* 0x000c980601007387 */ /* 0x0007e80000100a00 */
[----:B------:R3:W-:Y:S02]  /*1c100*/  LDGSTS.E [R251+-0x4c000], desc[UR52][R6.64], !P6 ;  /* 0xb400000006fb7fae */ /* 0x0007e4000f121874 */
[----:B------:R-:W1:Y:S01]  /*1c110*/  LDC R19, c[0x0][0x230] ;  /* 0x00008c00ff137b82 */ /* 0x000e620000000800 */
[----:B--2---:R-:W-:Y:S01]  /*1c120*/  IMAD.WIDE R26, R2, 0x4, R72 ;  /* 0x00000004021a7825 */ /* 0x004fe200078e0248 */
[----:B------:R-:W-:-:S03]  /*1c130*/  IADD3 R5, R23, -0xcc, RZ ;  /* 0xffffff3417057810 */ /* 0x000fc60007ffe0ff */
[C---:B---3--:R-:W-:Y:S01]  /*1c140*/  IMAD.WIDE R6, R2.reuse, 0x4, R66 ;  /* 0x0000000402067825 */ /* 0x048fe200078e0242 */
[----:B------:R2:W-:Y:S02]  /*1c150*/  STL.64 [R1+0xc90], R26 ;  /* 0x000c901a01007387 */ /* 0x0005e40000100a00 */
[----:B------:R-:W3:Y:S01]  /*1c160*/  LDC R23, c[0x0][0x230] ;  /* 0x00008c00ff177b82 */ /* 0x000ee20000000800 */
[----:B------:R-:W-:Y:S01]  /*1c170*/  VIADD R4, R21, 0xffffff35 ;  /* 0xffffff3515047836 */ /* 0x000fe20000000000 */
[----:B------:R2:W-:Y:S04]  /*1c180*/  LDGSTS.E [R251+-0x4bffc], desc[UR52][R26.64], !P4 ;  /* 0xb40040001afb7fae */ /* 0x0005e8000e121874 */
[----:B------:R2:W-:Y:S02]  /*1c190*/  STL.64 [R1+0xc88], R6 ;  /* 0x000c880601007387 */ /* 0x0005e40000100a00 */
[----:B------:R-:W3:Y:S02]  /*1c1a0*/  LDC R21, c[0x0][0x230] ;  /* 0x00008c00ff157b82 */ /* 0x000ee40000000800 */
[----:B------:R4:W-:Y:S01]  /*1c1b0*/  LDGSTS.E [R251+-0x4bff8], desc[UR52][R6.64], !P2 ;  /* 0xb400800006fb7fae */ /* 0x0009e2000d121874 */
[----:B--2---:R-:W-:-:S03]  /*1c1c0*/  IMAD.WIDE R26, R2, 0x4, R68 ;  /* 0x00000004021a7825 */ /* 0x004fc600078e0244 */
[----:B------:R-:W-:Y:S01]  /*1c1d0*/  STL.64 [R1+0xc80], R28 ;  /* 0x000c801c01007387 */ /* 0x000fe20000100a00 */
[----:B------:R-:W-:-:S03]  /*1c1e0*/  ISETP.GE.U32.AND P6, PT, R4, 0x7ffffeb6, PT ;  /* 0x7ffffeb60400780c */ /* 0x000fc60003fc6070 */
[----:B------:R-:W-:Y:S01]  /*1c1f0*/  LDGSTS.E [R251+-0x4bff4], desc[UR52][R28.64], !P1 ;  /* 0xb400c0001cfb7fae */ /* 0x000fe2000c921874 */
[----:B----4-:R-:W-:-:S03]  /*1c200*/  IMAD.WIDE R6, R2, 0x4, R70 ;  /* 0x0000000402067825 */ /* 0x010fc600078e0246 */
[----:B------:R2:W-:Y:S01]  /*1c210*/  STL.64 [R1+0xc78], R26 ;  /* 0x000c781a01007387 */ /* 0x0005e20000100a00 */
[----:B------:R-:W-:-:S03]  /*1c220*/  ISETP.GE.U32.AND P4, PT, R5, 0x7ffffeb5, PT ;  /* 0x7ffffeb50500780c */ /* 0x000fc60003f86070 */
[----:B------:R2:W-:Y:S04]  /*1c230*/  LDGSTS.E [R251+-0x48000], desc[UR52][R26.64], !P0 ;  /* 0xb80000001afb7fae */ /* 0x0005e8000c121874 */
[----:B------:R4:W-:Y:S04]  /*1c240*/  STL.64 [R1+0xc70], R6 ;  /* 0x000c700601007387 */ /* 0x0009e80000100a00 */
[----:B------:R4:W-:Y:S01]  /*1c250*/  LDGSTS.E [R251+-0x47ffc], desc[UR52][R6.64], !P5 ;  /* 0xb800400006fb7fae */ /* 0x0009e2000e921874 */
[----:B--2---:R-:W-:-:S03]  /*1c260*/  IMAD.WIDE R26, R2, 0x4, R126 ;  /* 0x00000004021a7825 */ /* 0x004fc600078e027e */
[----:B------:R-:W2:Y:S01]  /*1c270*/  LDL.LU.64 R56, [R1+0x88] ;  /* 0x0000880001387983 */ /* 0x000ea20000300a00 */
[----:B----4-:R-:W-:-:S03]  /*1c280*/  IMAD.WIDE R6, R2, 0x4, R74 ;  /* 0x0000000402067825 */ /* 0x010fc600078e024a */
[----:B------:R-:W-:Y:S04]  /*1c290*/  STL.64 [R1+0xc68], R26 ;  /* 0x000c681a01007387 */ /* 0x000fe80000100a00 */
[----:B------:R4:W-:Y:S04]  /*1c2a0*/  STL.64 [R1+0xc60], R6 ;  /* 0x000c600601007387 */ /* 0x0009e80000100a00 */
[----:B------:R-:W2:Y:S04]  /*1c2b0*/  LDL.LU.64 R30, [R1+0x80] ;  /* 0x00008000011e7983 */ /* 0x000ea80000300a00 */
[----:B------:R-:W2:Y:S04]  /*1c2c0*/  LDL.LU.64 R42, [R1+0x78] ;  /* 0x00007800012a7983 */ /* 0x000ea80000300a00 */
[----:B------:R3:W-:Y:S04]  /*1c2d0*/  LDGSTS.E [R251+-0x47ff8], desc[UR52][R26.64], !P6 ;  /* 0xb80080001afb7fae */ /* 0x0007e8000f121874 */
[----:B------:R-:W-:Y:S04]  /*1c2e0*/  LDGSTS.E [R251+-0x47ff4], desc[UR52][R6.64], !P4 ;  /* 0xb800c00006fb7fae */ /* 0x000fe8000e121874 */
[----:B----4-:R-:W4:Y:S01]  /*1c2f0*/  LDL.LU.64 R6, [R1+0x70] ;  /* 0x0000700001067983 */ /* 0x010f220000300a00 */
[----:B------:R-:W-:-:S02]  /*1c300*/  VIADD R4, R24, 0xffffff17 ;  /* 0xffffff1718047836 */ /* 0x000fc40000000000 */
[----:B------:R-:W3:Y:S03]  /*1c310*/  LDC R24, c[0x0][0x230] ;  /* 0x00008c00ff187b82 */ /* 0x000ee60000000800 */
[----:B------:R-:W-:Y:S01]  /*1c320*/  ISETP.GE.U32.AND P2, PT, R4, 0x7ffffe98, PT ;  /* 0x7ffffe980400780c */ /* 0x000fe20003f46070 */
[----:B------:R-:W-:-:S04]  /*1c330*/  VIADD R4, R18, 0xffffff16 ;  /* 0xffffff1612047836 */ /* 0x000fc80000000000 */
[----:B------:R-:W3:Y:S01]  /*1c340*/  LDC R18, c[0x0][0x230] ;  /* 0x00008c00ff127b82 */ /* 0x000ee20000000800 */
[----:B-1----:R-:W-:Y:S01]  /*1c350*/  VIADD R5, R19, 0xffffff15 ;  /* 0xffffff1513057836 */ /* 0x002fe20000000000 */
[----:B------:R-:W-:Y:S01]  /*1c360*/  ISETP.GE.U32.AND P1, PT, R4, 0x7ffffe97, PT ;  /* 0x7ffffe970400780c */ /* 0x000fe20003f26070 */
[----:B------:R-:W-:-:S05]  /*1c370*/  VIADD R4, R20, 0xffffff14 ;  /* 0xffffff1414047836 */ /* 0x000fca0000000000 */
[----:B------:R-:W1:Y:S01]  /*1c380*/  LDC R19, c[0x0][0x230] ;  /* 0x00008c00ff137b82 */ /* 0x000e620000000800 */
[----:B------:R-:W-:Y:S01]  /*1c390*/  ISETP.GE.U32.AND P0, PT, R5, 0x7ffffe96, PT ;  /* 0x7ffffe960500780c */ /* 0x000fe20003f06070 */
[----:B------:R-:W-:Y:S01]  /*1c3a0*/  VIADD R5, R22, 0xffffff73 ;  /* 0xffffff7316057836 */ /* 0x000fe20000000000 */
[----:B------:R-:W-:-:S05]  /*1c3b0*/  ISETP.GE.U32.AND P5, PT, R4, 0x7ffffe95, PT ;  /* 0x7ffffe950400780c */ /* 0x000fca0003fa6070 */
[----:B------:R-:W1:Y:S01]  /*1c3c0*/  LDC R20, c[0x0][0x230] ;  /* 0x00008c00ff147b82 */ /* 0x000e620000000800 */
[----:B---3--:R-:W-:Y:S01]  /*1c3d0*/  VIADD R4, R21, 0xffffff72 ;  /* 0xffffff7215047836 */ /* 0x008fe20000000000 */
[----:B------:R-:W-:Y:S01]  /*1c3e0*/  ISETP.GE.U32.AND P6, PT, R5, 0x7ffffef4, PT ;  /* 0x7ffffef40500780c */ /* 0x000fe20003fc6070 */
[----:B------:R-:W-:-:S05]  /*1c3f0*/  IMAD.WIDE R28, R2, 0x4, R82 ;  /* 0x00000004021c7825 */ /* 0x000fca00078e0252 */
[----:B------:R-:W3:Y:S01]  /*1c400*/  LDC R22, c[0x0][0x230] ;  /* 0x00008c00ff167b82 */ /* 0x000ee20000000800 */
[----:B------:R-:W-:Y:S01]  /*1c410*/  VIADD R5, R23, 0xffffff71 ;  /* 0xffffff7117057836 */ /* 0x000fe20000000000 */
[----:B------:R-:W-:Y:S01]  /*1c420*/  ISETP.GE.U32.AND P4, PT, R4, 0x7ffffef3, PT ;  /* 0x7ffffef30400780c */ /* 0x000fe20003f86070 */
[----:B------:R-:W-:-:S05]  /*1c430*/  IMAD.WIDE R26, R2, 0x4, R78 ;  /* 0x00000004021a7825 */ /* 0x000fca00078e024e */
[----:B------:R-:W2:Y:S01]  /*1c440*/  LDC R21, c[0x0][0x230] ;  /* 0x00008c00ff157b82 */ /* 0x000ea20000000800 */
[----:B------:R-:W-:Y:S01]  /*1c450*/  IADD3 R4, R24, -0x90, RZ ;  /* 0xffffff7018047810 */ /* 0x000fe20007ffe0ff */
[----:B------:R1:W-:Y:S01]  /*1c460*/  LDGSTS.E [R251+-0x44000], desc[UR52][R28.64], !P2 ;  /* 0xbc0000001cfb7fae */ /* 0x0003e2000d121874 */
[----:B------:R-:W-:-:S03]  /*1c470*/  IMAD.WIDE R32, R2, 0x4, R104 ;  /* 0x0000000402207825 */ /* 0x000fc600078e0268 */
[----:B------:R2:W-:Y:S02]  /*1c480*/  LDGSTS.E [R251+-0x43ffc], desc[UR52][R26.64], !P1 ;  /* 0xbc0040001afb7fae */ /* 0x0005e4000c921874 */
[----:B------:R-:W2:Y:S01]  /*1c490*/  LDC R23, c[0x0][0x230] ;  /* 0x00008c00ff177b82 */ /* 0x000ea20000000800 */
[----:B------:R-:W-:Y:S01]  /*1c4a0*/  ISETP.GE.U32.AND P1, PT, R4, 0x7ffffef1, PT ;  /* 0x7ffffef10400780c */ /* 0x000fe20003f26070 */
[----:B------:R-:W-:-:S06]  /*1c4b0*/  VIADD R4, R18, 0xffffff53 ;  /* 0xffffff5312047836 */ /* 0x000fcc0000000000 */
[----:B------:R-:W2:Y:S01]  /*1c4c0*/  LDC R24, c[0x0][0x230] ;  /* 0x00008c00ff187b82 */ /* 0x000ea20000000800 */
[----:B------:R3:W-:Y:S01]  /*1c4d0*/  STL.64 [R1+0xc50], R28 ;  /* 0x000c501c01007387 */ /* 0x0007e20000100a00 */
[----:B------:R-:W-:Y:S01]  /*1c4e0*/  ISETP.GE.U32.AND P2, PT, R5, 0x7ffffef2, PT ;  /* 0x7ffffef20500780c */ /* 0x000fe20003f46070 */
[----:B-1----:R-:W-:Y:S02]  /*1c4f0*/  VIADD R5, R19, 0xffffff52 ;  /* 0xffffff5213057836 */ /* 0x002fe40000000000 */
[----:B------:R2:W-:Y:S03]  /*1c500*/  STL.64 [R1+0xc48], R26 ;  /* 0x000c481a01007387 */ /* 0x0005e60000100a00 */
[----:B------:R-:W1:Y:S01]  /*1c510*/  LDC R18, c[0x0][0x230] ;  /* 0x00008c00ff127b82 */ /* 0x000e620000000800 */
[----:B------:R-:W-:Y:S01]  /*1c520*/  LDGSTS.E [R251+-0x43ff8], desc[UR52][R32.64], !P0 ;  /* 0xbc00800020fb7fae */ /* 0x000fe2000c121874 */
[----:B------:R-:W-:Y:S01]  /*1c530*/  ISETP.GE.U32.AND P0, PT, R4, 0x7ffffed4, PT ;  /* 0x7ffffed40400780c */ /* 0x000fe20003f06070 */
[----:B---3--:R-:W-:-:S02]  /*1c540*/  IMAD.WIDE R28, R2, 0x4, R80 ;  /* 0x00000004021c7825 */ /* 0x008fc400078e0250 */
[----:B------:R-:W-:Y:S03]  /*1c550*/  STL.64 [R1+0xc40], R32 ;  /* 0x000c402001007387 */ /* 0x000fe60000100a00 */
[----:B------:R-:W3:Y:S01]  /*1c560*/  LDC R19, c[0x0][0x230] ;  /* 0x00008c00ff137b82 */ /* 0x000ee20000000800 */
[----:B------:R-:W-:Y:S01]  /*1c570*/  VIADD R4, R20, 0xffffff51 ;  /* 0xffffff5114047836 */ /* 0x000fe20000000000 */
[----:B------:R2:W-:Y:S04]  /*1c580*/  STL.64 [R1+0xc38], R28 ;  /* 0x000c381c01007387 */ /* 0x0005e80000100a00 */
[----:B------:R2:W-:Y:S01]  /*1c590*/  LDGSTS.E [R251+-0x43ff4], desc[UR52][R28.64], !P5 ;  /* 0xbc00c0001cfb7fae */ /* 0x0005e2000e921874 */
[----:B------:R-:W-:Y:S01]  /*1c5a0*/  ISETP.GE.U32.AND P5, PT, R5, 0x7ffffed3, PT ;  /* 0x7ffffed30500780c */ /* 0x000fe20003fa6070 */
[----:B------:R-:W-:Y:S01]  /*1c5b0*/  VIADD R5, R22, 0xffffff50 ;  /* 0xffffff5016057836 */ /* 0x000fe20000000000 */
[----:B------:R-:W3:Y:S08]  /*1c5c0*/  LDC R20, c[0x0][0x230] ;  /* 0x00008c00ff147b82 */ /* 0x000ef00000000800 */
[----:B------:R-:W3:Y:S01]  /*1c5d0*/  LDC R22, c[0x0][0x230] ;  /* 0x00008c00ff167b82 */ /* 0x000ee20000000800 */
[----:B--2---:R-:W-:-:S05]  /*1c5e0*/  IMAD.WIDE R26, R2, 0x4, R56 ;  /* 0x00000004021a7825 */ /* 0x004fca00078e0238 */
[----:B------:R2:W-:Y:S04]  /*1c5f0*/  STL.64 [R1+0xc58], R26 ;  /* 0x000c581a01007387 */ /* 0x0005e80000100a00 */
[----:B------:R2:W-:Y:S01]  /*1c600*/  LDGSTS.E [R250+-0x50000], desc[UR52][R26.64], !P6 ;  /* 0xb00000001afa7fae */ /* 0x0005e2000f121874 */
[----:B------:R-:W-:Y:S01]  /*1c610*/  ISETP.GE.U32.AND P6, PT, R4, 0x7ffffed2, PT ;  /* 0x7ffffed20400780c */ /* 0x000fe20003fc6070 */
[----:B------:R-:W-:Y:S02]  /*1c620*/  VIADD R4, R21, 0xffffff33 ;  /* 0xffffff3315047836 */ /* 0x000fe40000000000 */
[----:B------:R-:W3:Y:S01]  /*1c630*/  LDC R21, c[0x0][0x230] ;  /* 0x00008c00ff157b82 */ /* 0x000ee20000000800 */
[----:B------:R-:W-:-:S04]  /*1c640*/  IMAD.WIDE R28, R2, 0x4, R30 ;  /* 0x00000004021c7825 */ /* 0x000fc800078e021e */
[----:B--2---:R-:W-:Y:S01]  /*1c650*/  IMAD.WIDE R26, R2, 0x4, R42 ;  /* 0x00000004021a7825 */ /* 0x004fe200078e022a */
[----:B------:R2:W-:Y:S04]  /*1c660*/  STL.64 [R1+0xc30], R28 ;  /* 0x000c301c01007387 */ /* 0x0005e80000100a00 */
[----:B------:R2:W-:Y:S01]  /*1c670*/  LDGSTS.E [R250+-0x4fffc], desc[UR52][R28.64], !P4 ;  /* 0xb00040001cfa7fae */ /* 0x0005e2000e121874 */
[----:B------:R-:W-:Y:S01]  /*1c680*/  ISETP.GE.U32.AND P4, PT, R5, 0x7ffffed1, PT ;  /* 0x7ffffed10500780c */ /* 0x000fe20003f86070 */
[----:B------:R-:W-:Y:S02]  /*1c690*/  VIADD R5, R23, 0xffffff32 ;  /* 0xffffff3217057836 */ /* 0x000fe40000000000 */
[----:B------:R4:W-:Y:S01]  /*1c6a0*/  STL.64 [R1+0xc28], R26 ;  /* 0x000c281a01007387 */ /* 0x0009e20000100a00 */
[----:B------:R-:W3:Y:S03]  /*1c6b0*/  LDC R23, c[0x0][0x230] ;  /* 0x00008c00ff177b82 */ /* 0x000ee60000000800 */
[----:B------:R4:W-:Y:S01]  /*1c6c0*/  LDGSTS.E [R250+-0x4fff8], desc[UR52][R26.64], !P2 ;  /* 0xb00080001afa7fae */ /* 0x0009e2000d121874 */
[----:B------:R-:W-:Y:S01]  /*1c6d0*/  ISETP.GE.U32.AND P2, PT, R4, 0x7ffffeb4, PT ;  /* 0x7ffffeb40400780c */ /* 0x000fe20003f46070 */
[----:B------:R-:W-:-:S02]  /*1c6e0*/  VIADD R4, R24, 0xffffff31 ;  /* 0xffffff3118047836 */ /* 0x000fc40000000000 */
[C---:B--2---:R-:W-:Y:S01]  /*1c6f0*/  IMAD.WIDE R28, R2.reuse, 0x4, R114 ;  /* 0x00000004021c7825 */ /* 0x044fe200078e0272 */
[----:B------:R-:W2:Y:S03]  /*1c700*/  LDC R24, c[0x0][0x230] ;  /* 0x00008c00ff187b82 */ /* 0x000ea60000000800 */
[----:B----4-:R-:W-:-:S04]  /*1c710*/  IMAD.WIDE R26, R2, 0x4, R6 ;  /* 0x00000004021a7825 */ /* 0x010fc800078e0206 */
[----:B------:R-:W-:Y:S01]  /*1c720*/  IMAD.WIDE R6, R2, 0x4, R84 ;  /* 0x0000000402067825 */ /* 0x000fe200078e0254 */
[----:B------:R4:W-:Y:S01]  /*1c730*/  LDGSTS.E [R250+-0x4fff4], desc[UR52][R26.64], !P1 ;  /* 0xb000c0001afa7fae */ /* 0x0009e2000c921874 */
[----:B------:R-:W-:-:S03]  /*1c740*/  ISETP.GE.U32.AND P1, PT, R5, 0x7ffffeb3, PT ;  /* 0x7ffffeb30500780c */ /* 0x000fc60003f26070 */
[----:B------:R4:W-:Y:S04]  /*1c750*/  STL.64 [R1+0xc20], R26 ;  /* 0x000c201a01007387 */ /* 0x0009e80000100a00 */
[----:B------:R1:W-:Y:S04]  /*1c760*/  STL.64 [R1+0xc18], R6 ;  /* 0x000c180601007387 */ /* 0x0003e80000100a00 */
[----:B------:R3:W-:Y:S01]  /*1c770*/  LDGSTS.E [R250+-0x4c000], desc[UR52][R6.64], !P0 ;  /* 0xb400000006fa7fae */ /* 0x0007e2000c121874 */
[----:B------:R-:W-:Y:S01]  /*1c780*/  ISETP.GE.U32.AND P0, PT, R4, 0x7ffffeb2, PT ;  /* 0x7ffffeb20400780c */ /* 0x000fe20003f06070 */
[----:B----4-:R-:W-:Y:S01]  /*1c790*/  IMAD.WIDE R26, R2, 0x4, R86 ;  /* 0x00000004021a7825 */ /* 0x010fe200078e0256 */
[----:B-1----:R-:W-:Y:S01]  /*1c7a0*/  IADD3 R4, R18, -0xd0, RZ ;  /* 0xffffff3012047810 */ /* 0x002fe20007ffe0ff */
[----:B------:R-:W-:Y:S01]  /*1c7b0*/  STL.64 [R1+0xc10], R28 ;  /* 0x000c101c01007387 */ /* 0x000fe20000100a00 */
[----:B------:R-:W1:Y:S03]  /*1c7c0*/  LDC R18, c[0x0][0x230] ;  /* 0x00008c00ff127b82 */ /* 0x000e660000000800 */
[----:B------:R-:W-:Y:S01]  /*1c7d0*/  LDGSTS.E [R250+-0x4bffc], desc[UR52][R28.64], !P5 ;  /* 0xb40040001cfa7fae */ /* 0x000fe2000e921874 */
[----:B---3--:R-:W-:Y:S01]  /*1c7e0*/  IMAD.WIDE R6, R2, 0x4, R88 ;  /* 0x0000000402067825 */ /* 0x008fe200078e0258 */
[----:B------:R-:W-:-:S02]  /*1c7f0*/  ISETP.GE.U32.AND P5, PT, R4, 0x7ffffeb1, PT ;  /* 0x7ffffeb10400780c */ /* 0x000fc40003fa6070 */
[----:B------:R3:W-:Y:S01]  /*1c800*/  STL.64 [R1+0xc08], R26 ;  /* 0x000c081a01007387 */ /* 0x0007e20000100a00 */
[----:B------:R-:W-:-:S03]  /*1c810*/  VIADD R5, R19, 0xffffff13 ;  /* 0xffffff1313057836 */ /* 0x000fc60000000000 */
[----:B------:R3:W-:Y:S01]  /*1c820*/  LDGSTS.E [R250+-0x4bff8], desc[UR52][R26.64], !P6 ;  /* 0xb40080001afa7fae */ /* 0x0007e2000f121874 */
[----:B------:R-:W-:Y:S01]  /*1c830*/  VIADD R4, R20, 0xffffff12 ;  /* 0xffffff1214047836 */ /* 0x000fe20000000000 */
[----:B------:R-:W4:Y:S02]  /*1c840*/  LDC R19, c[0x0][0x230] ;  /* 0x00008c00ff137b82 */ /* 0x000f240000000800 */
[----:B------:R2:W-:Y:S04]  /*1c850*/  STL.64 [R1+0xc00], R6 ;  /* 0x000c000601007387 */ /* 0x0005e80000100a00 */
[----:B------:R2:W-:Y:S01]  /*1c860*/  LDGSTS.E [R250+-0x4bff4], desc[UR52][R6.64], !P4 ;  /* 0xb400c00006fa7fae */ /* 0x0005e2000e121874 */
[C---:B---3--:R-:W-:Y:S01]  /*1c870*/  IMAD.WIDE R26, R2.reuse, 0x4, R100 ;  /* 0x00000004021a7825 */ /* 0x048fe200078e0264 */
[----:B------:R-:W-:Y:S01]  /*1c880*/  ISETP.GE.U32.AND P6, PT, R5, 0x7ffffe94, PT ;  /* 0x7ffffe940500780c */ /* 0x000fe20003fc6070 */
[----:B------:R-:W3:Y:S02]  /*1c890*/  LDC R20, c[0x0][0x230] ;  /* 0x00008c00ff147b82 */ /* 0x000ee40000000800 */
[C---:B--2---:R-:W-:Y:S01]  /*1c8a0*/  IMAD.WIDE R6, R2.reuse, 0x4, R90 ;  /* 0x0000000402067825 */ /* 0x044fe200078e025a */
[----:B------:R2:W-:Y:S04]  /*1c8b0*/  STL.64 [R1+0xbf8], R26 ;  /* 0x000bf81a01007387 */ /* 0x0005e80000100a00 */
[----:B------:R2:W-:Y:S04]  /*1c8c0*/  LDGSTS.E [R250+-0x48000], desc[UR52][R26.64], !P2 ;  /* 0xb80000001afa7fae */ /* 0x0005e8000d121874 */
[----:B------:R1:W-:Y:S04]  /*1c8d0*/  STL.64 [R1+0xbf0], R6 ;  /* 0x000bf00601007387 */ /* 0x0003e80000100a00 */
[----:B------:R1:W-:Y:S01]  /*1c8e0*/  LDGSTS.E [R250+-0x47ffc], desc[UR52][R6.64], !P1 ;  /* 0xb800400006fa7fae */ /* 0x0003e2000c921874 */
[----:B--2---:R-:W-:-:S03]  /*1c8f0*/  IMAD.WIDE R26, R2, 0x4, R102 ;  /* 0x00000004021a7825 */ /* 0x004fc600078e0266 */
[----:B------:R-:W2:Y:S01]  /*1c900*/  LDL.LU.64 R32, [R1+0x68] ;  /* 0x0000680001207983 */ /* 0x000ea20000300a00 */
[----:B-1----:R-:W-:-:S03]  /*1c910*/  IMAD.WIDE R6, R2, 0x4, R94 ;  /* 0x0000000402067825 */ /* 0x002fc600078e025e */
[----:B------:R-:W-:Y:S04]  /*1c920*/  STL.64 [R1+0xbe8], R26 ;  /* 0x000be81a01007387 */ /* 0x000fe80000100a00 */
[----:B------:R-:W-:Y:S04]  /*1c930*/  LDGSTS.E [R250+-0x47ff8], desc[UR52][R26.64], !P0 ;  /* 0xb80080001afa7fae */ /* 0x000fe8000c121874 */
[----:B------:R1:W-:Y:S04]  /*1c940*/  STL.64 [R1+0xbe0], R6 ;  /* 0x000be00601007387 */ /* 0x0003e80000100a00 */
[----:B------:R1:W-:Y:S04]  /*1c950*/  LDGSTS.E [R250+-0x47ff4], desc[UR52][R6.64], !P5 ;  /* 0xb800c00006fa7fae */ /* 0x0003e8000e921874 */
[----:B------:R-:W2:Y:S04]  /*1c960*/  LDL.LU.64 R30, [R1+0x60] ;  /* 0x00006000011e7983 */ /* 0x000ea80000300a00 */
[----:B------:R-:W2:Y:S01]  /*1c970*/  LDL.LU.64 R42, [R1+0x58] ;  /* 0x00005800012a7983 */ /* 0x000ea20000300a00 */
[----:B-1----:R-:W-:-:S05]  /*1c980*/  IMAD.WIDE R6, R2, 0x4, R130 ;  /* 0x0000000402067825 */ /* 0x002fca00078e0282 */
[----:B------:R1:W-:Y:S04]  /*1c990*/  STL.64 [R1+0xbd8], R6 ;  /* 0x000bd80601007387 */ /* 0x0003e80000100a00 */
[----:B------:R-:W-:Y:S04]  /*1c9a0*/  LDGSTS.E [R250+-0x44000], desc[UR52][R6.64], !P6 ;  /* 0xbc00000006fa7fae */ /* 0x000fe8000f121874 */
[----:B-1----:R-:W2:Y:S01]  /*1c9b0*/  LDL.LU.64 R6, [R1+0x50] ;  /* 0x0000500001067983 */ /* 0x002ea20000300a00 */
[----:B------:R-:W-:Y:S01]  /*1c9c0*/  ISETP.GE.U32.AND P4, PT, R4, 0x7ffffe93, PT ;  /* 0x7ffffe930400780c */ /* 0x000fe20003f86070 */
[----:B------:R-:W-:-:S02]  /*1c9d0*/  VIADD R5, R22, 0xffffff11 ;  /* 0xffffff1116057836 */ /* 0x000fc40000000000 */
[----:B------:R-:W-:Y:S01]  /*1c9e0*/  VIADD R4, R21, 0xffffff10 ;  /* 0xffffff1015047836 */ /* 0x000fe20000000000 */
[----:B------:R-:W1:Y:S02]  /*1c9f0*/  LDC R22, c[0x0][0x230] ;  /* 0x00008c00ff167b82 */ /* 0x000e640000000800 */
[----:B------:R-:W-:Y:S01]  /*1ca00*/  ISETP.GE.U32.AND P2, PT, R5, 0x7ffffe92, PT ;  /* 0x7ffffe920500780c */ /* 0x000fe20003f46070 */
[----:B------:R-:W-:Y:S01]  /*1ca10*/  VIADD R5, R23, 0xffffff6f ;  /* 0xffffff6f17057836 */ /* 0x000fe20000000000 */
[----:B------:R-:W-:-:S04]  /*1ca20*/  ISETP.GE.U32.AND P1, PT, R4, 0x7ffffe91, PT ;  /* 0x7ffffe910400780c */ /* 0x000fc80003f26070 */
[----:B------:R-:W1:Y:S01]  /*1ca30*/  LDC R21, c[0x0][0x230] ;  /* 0x00008c00ff157b82 */ /* 0x000e620000000800 */
[----:B------:R-:W-:-:S07]  /*1ca40*/  VIADD R4, R24, 0xffffff6e ;  /* 0xffffff6e18047836 */ /* 0x000fce0000000000 */
[----:B------:R-:W1:Y:S01]  /*1ca50*/  LDC R23, c[0x0][0x230] ;  /* 0x00008c00ff177b82 */ /* 0x000e620000000800 */
[----:B------:R-:W-:Y:S01]  /*1ca60*/  ISETP.GE.U32.AND P5, PT, R4, 0x7ffffeef, PT ;  /* 0x7ffffeef0400780c */ /* 0x000fe20003fa6070 */
[----:B------:R-:W-:-:S06]  /*1ca70*/  VIADD R4, R18, 0xffffff6d ;  /* 0xffffff6d12047836 */ /* 0x000fcc0000000000 */
[----:B------:R-:W2:Y:S01]  /*1ca80*/  LDC R24, c[0x0][0x230] ;  /* 0x00008c00ff187b82 */ /* 0x000ea20000000800 */
[----:B------:R-:W-:Y:S01]  /*1ca90*/  ISETP.GE.U32.AND P0, PT, R5, 0x7ffffef0, PT ;  /* 0x7ffffef00500780c */ /* 0x000fe20003f06070 */
[----:B------:R-:W-:Y:S01]  /*1caa0*/  IMAD.WIDE R28, R2, 0x4, R96 ;  /* 0x00000004021c7825 */ /* 0x000fe200078e0260 */
[----:B------:R-:W-:-:S05]  /*1cab0*/  ISETP.GE.U32.AND P6, PT, R4, 0x7ffffeee, PT ;  /* 0x7ffffeee0400780c */ /* 0x000fca0003fc6070 */
[----:B------:R-:W2:Y:S01]  /*1cac0*/  LDC R18, c[0x0][0x230] ;  /* 0x00008c00ff127b82 */ /* 0x000ea20000000800 */
[----:B------:R-:W-:Y:S01]  /*1cad0*/  IMAD.WIDE R26, R2, 0x4, R98 ;  /* 0x00000004021a7825 */ /* 0x000fe200078e0262 */
[----:B----4-:R-:W-:Y:S01]  /*1cae0*/  IADD3 R5, R19, -0x94, RZ ;  /* 0xffffff6c13057810 */ /* 0x010fe20007ffe0ff */
[----:B------:R4:W-:Y:S02]  /*1caf0*/  LDGSTS.E [R250+-0x43ffc], desc[UR52][R28.64], !P4 ;  /* 0xbc0040001cfa7fae */ /* 0x0009e4000e121874 */
[----:B---3--:R-:W-:Y:S02]  /*1cb00*/  VIADD R4, R20, 0xffffff4f ;  /* 0xffffff4f14047836 */ /* 0x008fe40000000000 */
[----:B------:R4:W-:Y:S01]  /*1cb10*/  STL.64 [R1+0xbd0], R28 ;  /* 0x000bd01c01007387 */ /* 0x0009e20000100a00 */
[----:B------:R-:W3:Y:S01]  /*1cb20*/  LDC R19, c[0x0][0x230] ;  /* 0x00008c00ff137b82 */ /* 0x000ee20000000800 */
[----:B------:R-:W-:Y:S02]  /*1cb30*/  ISETP.GE.U32.AND P4, PT, R5, 0x7ffffeed, PT ;  /* 0x7ffffeed0500780c */ /* 0x000fe40003f86070 */
[----:B------:R2:W-:Y:S01]  /*1cb40*/  STL.64 [R1+0xbc8], R26 ;  /* 0x000bc81a01007387 */ /* 0x0005e20000100a00 */
[----:B-1----:R-:W-:-:S03]  /*1cb50*/  VIADD R5, R22, 0xffffff4e ;  /* 0xffffff4e16057836 */ /* 0x002fc60000000000 */
[----:B------:R2:W-:Y:S01]  /*1cb60*/  LDGSTS.E [R250+-0x43ff8], desc[UR52][R26.64], !P2 ;  /* 0xbc0080001afa7fae */ /* 0x0005e2000d121874 */
[----:B------:R-:W1:Y:S01]  /*1cb70*/  LDC R20, c[0x0][0x230] ;  /* 0x00008c00ff147b82 */ /* 0x000e620000000800 */
[----:B------:R-:W-:Y:S01]  /*1cb80*/  ISETP.GE.U32.AND P2, PT, R4, 0x7ffffed0, PT ;  /* 0x7ffffed00400780c */ /* 0x000fe20003f46070 */
[----:B----4-:R-:W-:-:S04]  /*1cb90*/  IMAD.WIDE R28, R2, 0x4, R110 ;  /* 0x00000004021c7825 */ /* 0x010fc800078e026e */
[----:B------:R-:W-:Y:S01]  /*1cba0*/  VIADD R4, R21, 0xffffff4d ;  /* 0xffffff4d15047836 */ /* 0x000fe20000000000 */
[----:B------:R4:W-:Y:S01]  /*1cbb0*/  STL.64 [R1+0xbc0], R28 ;  /* 0x000bc01c01007387 */ /* 0x0009e20000100a00 */
[----:B------:R-:W1:Y:S03]  /*1cbc0*/  LDC R22, c[0x0][0x230] ;  /* 0x00008c00ff167b82 */ /* 0x000e660000000800 */
[----:B------:R4:W-:Y:S01]  /*1cbd0*/  LDGSTS.E [R250+-0x43ff4], desc[UR52][R28.64], !P1 ;  /* 0xbc00c0001cfa7fae */ /* 0x0009e2000c921874 */
[----:B------:R-:W-:Y:S01]  /*1cbe0*/  ISETP.GE.U32.AND P1, PT, R5, 0x7ffffecf, PT ;  /* 0x7ffffecf0500780c */ /* 0x000fe20003f26070 */
[----:B------:R-:W-:-:S03]  /*1cbf0*/  VIADD R5, R23, 0xffffff4c ;  /* 0xffffff4c17057836 */ /* 0x000fc60000000000 */
[----:B------:R-:W1:Y:S08]  /*1cc00*/  LDC R21, c[0x0][0x230] ;  /* 0x00008c00ff157b82 */ /* 0x000e700000000800 */
[----:B------:R-:W1:Y:S01]  /*1cc10*/  LDC R23, c[0x0][0x230] ;  /* 0x00008c00ff177b82 */ /* 0x000e620000000800 */
[----:B--2---:R-:W-:-:S05]  /*1cc20*/  IMAD.WIDE R26, R2, 0x4, R32 ;  /* 0x00000004021a7825 */ /* 0x004fca00078e0220 */
[----:B------:R2:W-:Y:S04]  /*1cc30*/  STL.64 [R1+0xbb8], R26 ;  /* 0x000bb81a01007387 */ /* 0x0005e80000100a00 */
[----:B------:R2:W-:Y:S01]  /*1cc40*/  LDGSTS.E [R249+-0x50000], desc[UR52][R26.64], !P0 ;  /* 0xb00000001af97fae */ /* 0x0005e2000c121874 */
[----:B------:R-:W-:Y:S01]  /*1cc50*/  ISETP.GE.U32.AND P0, PT, R4, 0x7ffffece, PT ;  /* 0x7ffffece0400780c */ /* 0x000fe20003f06070 */
[----:B------:R-:W-:Y:S02]  /*1cc60*/  VIADD R4, R24, 0xffffff2f ;  /* 0xffffff2f18047836 */ /* 0x000fe40000000000 */
[----:B------:R-:W-:Y:S01]  /*1cc70*/  STL.64 [R1+0x1328], R250 ;  /* 0x001328fa01007387 */ /* 0x000fe20000100a00 */
[----:B------:R-:W1:Y:S01]  /*1cc80*/  LDC R24, c[0x0][0x230] ;  /* 0x00008c00ff187b82 */ /* 0x000e620000000800 */
[----:B----4-:R-:W-:-:S04]  /*1cc90*/  IMAD.WIDE R28, R2, 0x4, R30 ;  /* 0x00000004021c7825 */ /* 0x010fc800078e021e */
[----:B--2---:R-:W-:Y:S01]  /*1cca0*/  IMAD.WIDE R26, R2, 0x4, R42 ;  /* 0x00000004021a7825 */ /* 0x004fe200078e022a */
[----:B------:R2:W-:Y:S01]  /*1ccb0*/  LDGSTS.E [R249+-0x4fffc], desc[UR52][R28.64], !P5 ;  /* 0xb00040001cf97fae */ /* 0x0005e2000e921874 */
[----:B------:R-:W-:-:S03]  /*1ccc0*/  ISETP.GE.U32.AND P5, PT, R5, 0x7ffffecd, PT ;  /* 0x7ffffecd0500780c */ /* 0x000fc60003fa6070 */
[----:B------:R2:W-:Y:S04]  /*1ccd0*/  STL.64 [R1+0xbb0], R28 ;  /* 0x000bb01c01007387 */ /* 0x0005e80000100a00 */
[----:B------:R4:W-:Y:S01]  /*1cce0*/  LDGSTS.E [R249+-0x4fff8], desc[UR52][R26.64], !P6 ;  /* 0xb00080001af97fae */ /* 0x0009e2000f121874 */
[----:B------:R-:W-:Y:S01]  /*1ccf0*/  ISETP.GE.U32.AND P6, PT, R4, 0x7ffffeb0, PT ;  /* 0x7ffffeb00400780c */ /* 0x000fe20003fc6070 */
[----:B------:R-:W-:Y:S02]  /*1cd00*/  VIADD R4, R18, 0xffffff2e ;  /* 0xffffff2e12047836 */ /* 0x000fe40000000000 */
[----:B------:R4:W-:Y:S01]  /*1cd10*/  STL.64 [R1+0xba8], R26 ;  /* 0x000ba81a01007387 */ /* 0x0009e20000100a00 */
[----:B---3--:R-:W-:Y:S01]  /*1cd20*/  VIADD R5, R19, 0xffffff2d ;  /* 0xffffff2d13057836 */ /* 0x008fe20000000000 */
[----:B------:R-:W3:Y:S08]  /*1cd30*/  LDC R18, c[0x0][0x230] ;  /* 0x00008c00ff127b82 */ /* 0x000ef00000000800 */
[----:B------:R-:W3:Y:S01]  /*1cd40*/  LDC R19, c[0x0][0x230] ;  /* 0x00008c00ff137b82 */ /* 0x000ee20000000800 */
[----:B--2---:R-:W-:-:S04]  /*1cd50*/  IMAD.WIDE R28, R2, 0x4, R6 ;  /* 0x00000004021c7825 */ /* 0x004fc800078e0206 */
[C---:B----4-:R-:W-:Y:S01]  /*1cd60*/  IMAD.WIDE R26, R2.reuse, 0x4, R106 ;  /* 0x00000004021a7825 */ /* 0x050fe200078e026a */
[----:B------:R-:W-:Y:S03]  /*1cd70*/  STL.64 [R1+0xba0], R28 ;  /* 0x000ba01c01007387 */ /* 0x000fe60000100a00 */
[----:B------:R-:W-:Y:S01]  /*1cd80*/  IMAD.WIDE R6, R2, 0x4, R108 ;  /* 0x0000000402067825 */ /* 0x000fe200078e026c */
[----:B------:R-:W-:Y:S01]  /*1cd90*/  LDGSTS.E [R249+-0x4fff4], desc[UR52][R28.64], !P4 ;  /* 0xb000c0001cf97fae */ /* 0x000fe2000e121874 */
[----:B------:R-:W-:-:S03]  /*1cda0*/  ISETP.GE.U32.AND P4, PT, R4, 0x7ffffeaf, PT ;  /* 0x7ffffeaf0400780c */ /* 0x000fc60003f86070 */
[----:B------:R2:W-:Y:S04]  /*1cdb0*/  STL.64 [R1+0xb98], R26 ;  /* 0x000b981a01007387 */ /* 0x0005e80000100a00 */
[----:B------:R2:W-:Y:S04]  /*1cdc0*/  LDGSTS.E [R249+-0x4c000], desc[UR52][R26.64], !P2 ;  /* 0xb40000001af97fae */ /* 0x0005e8000d121874 */
[----:B------:R4:W-:Y:S04]  /*1cdd0*/  STL.64 [R1+0xb90], R6 ;  /* 0x000b900601007387 */ /* 0x0009e80000100a00 */
[----:B------:R4:W-:Y:S01]  /*1cde0*/  LDGSTS.E [R249+-0x4bffc], desc[UR52][R6.64], !P1 ;  /* 0xb400400006f97fae */ /* 0x0009e2000c921874 */
[----:B--2---:R-:W-:Y:S01]  /*1cdf0*/  IMAD.WIDE R26, R2, 0x4, R122 ;  /* 0x00000004021a7825 */ /* 0x004fe200078e027a */
[----:B-1----:R-:W-:-:S02]  /*1ce00*/  IADD3 R4, R20, -0xd4, RZ ;  /* 0xffffff2c14047810 */ /* 0x002fc40007ffe0ff */
[----:B------:R-:W-:Y:S01]  /*1ce10*/  ISETP.GE.U32.AND P2, PT, R5, 0x7ffffeae, PT ;  /* 0x7ffffeae0500780c */ /* 0x000fe20003f46070 */
[----:B------:R-:W-:-:S04]  /*1ce20*/  IMAD.WIDE R28, R2, 0x4, R150 ;  /* 0x00000004021c7825 */ /* 0x000fc800078e0296 */
[----:B----4-:R-:W-:Y:S01]  /*1ce30*/  IMAD.WIDE R6, R2, 0x4, R112 ;  /* 0x0000000402067825 */ /* 0x010fe200078e0270 */
[----:B------:R1:W-:Y:S01]  /*1ce40*/  STL.64 [R1+0xb88], R26 ;  /* 0x000b881a01007387 */ /* 0x0003e20000100a00 */
[----:B------:R-:W-:Y:S01]  /*1ce50*/  ISETP.GE.U32.AND P1, PT, R4, 0x7ffffead, PT ;  /* 0x7ffffead0400780c */ /* 0x000fe20003f26070 */
[----:B------:R-:W2:Y:S02]  /*1ce60*/  LDC R20, c[0x0][0x230] ;  /* 0x00008c00ff147b82 */ /* 0x000ea40000000800 */
[----:B------:R1:W-:Y:S04]  /*1ce70*/  LDGSTS.E [R249+-0x4bff8], desc[UR52][R26.64], !P0 ;  /* 0xb40080001af97fae */ /* 0x0003e8000c121874 */
[----:B------:R4:W-:Y:S04]  /*1ce80*/  STL.64 [R1+0xb80], R6 ;  /* 0x000b800601007387 */ /* 0x0009e80000100a00 */
[----:B------:R4:W-:Y:S01]  /*1ce90*/  LDGSTS.E [R249+-0x4bff4], desc[UR52][R6.64], !P5 ;  /* 0xb400c00006f97fae */ /* 0x0009e2000e921874 */
[----:B-1----:R-:W-:-:S04]  /*1cea0*/  IMAD.WIDE R26, R2, 0x4, R124 ;  /* 0x00000004021a7825 */ /* 0x002fc800078e027c */
[C---:B----4-:R-:W-:Y:S01]  /*1ceb0*/  IMAD.WIDE R6, R2.reuse, 0x4, R116 ;  /* 0x0000000402067825 */ /* 0x050fe200078e0274 */
[----:B------:R1:W-:Y:S04]  /*1cec0*/  STL.64 [R1+0xb78], R26 ;  /* 0x000b781a01007387 */ /* 0x0003e80000100a00 */
[----:B------:R1:W-:Y:S04]  /*1ced0*/  LDGSTS.E [R249+-0x48000], desc[UR52][R26.64], !P6 ;  /* 0xb80000001af97fae */ /* 0x0003e8000f121874 */
[----:B------:R4:W-:Y:S04]  /*1cee0*/  STL.64 [R1+0xb70], R6 ;  /* 0x000b700601007387 */ /* 0x0009e80000100a00 */
[----:B------:R4:W-:Y:S04]  /*1cef0*/  LDGSTS.E [R249+-0x47ffc], desc[UR52][R6.64], !P4 ;  /* 0xb800400006f97fae */ /* 0x0009e8000e121874 */
[----:B------:R-:W2:Y:S01]  /*1cf00*/  LDL.LU.64 R32, [R1+0x48] ;  /* 0x0000480001207983 */ /* 0x000ea20000300a00 */
[----:B-1----:R-:W-:-:S03]  /*1cf10*/  IMAD.WIDE R26, R2, 0x4, R120 ;  /* 0x00000004021a7825 */ /* 0x002fc600078e0278 */
[----:B------:R-:W-:Y:S01]  /*1cf20*/  STL.64 [R1+0xb68], R28 ;  /* 0x000b681c01007387 */ /* 0x000fe20000100a00 */
[----:B----4-:R-:W-:-:S03]  /*1cf30*/  IMAD.WIDE R6, R2, 0x4, R118 ;  /* 0x0000000402067825 */ /* 0x010fc600078e0276 */
[----:B------:R-:W4:Y:S04]  /*1cf40*/  LDL.LU.64 R30, [R1+0x40] ;  /* 0x00004000011e7983 */ /* 0x000f280000300a00 */
[----:B------:R1:W-:Y:S04]  /*1cf50*/  STL.64 [R1+0xb60], R6 ;  /* 0x000b600601007387 */ /* 0x0003e80000100a00 */
[----:B------:R2:W-:Y:S04]  /*1cf60*/  STL.64 [R1+0xb58], R26 ;  /* 0x000b581a01007387 */ /* 0x0005e80000100a00 */
[----:B------:R3:W-:Y:S04]  /*1cf70*/  LDGSTS.E [R249+-0x47ff8], desc[UR52][R28.64], !P2 ;  /* 0xb80080001cf97fae */ /* 0x0007e8000d121874 */
[----:B------:R-:W4:Y:S04]  /*1cf80*/  LDL.LU.64 R42, [R1+0x38] ;  /* 0x00003800012a7983 */ /* 0x000f280000300a00 */
[----:B------:R-:W-:Y:S04]  /*1cf90*/  LDGSTS.E [R249+-0x47ff4], desc[UR52][R6.64], !P1 ;  /* 0xb800c00006f97fae */ /* 0x000fe8000c921874 */
[----:B-1----:R-:W4:Y:S01]  /*1cfa0*/  LDL.LU.64 R6, [R1+0x30] ;  /* 0x0000300001067983 */ /* 0x002f220000300a00 */
[----:B------:R-:W-:-:S02]  /*1cfb0*/  VIADD R5, R22, 0xffffff0f ;  /* 0xffffff0f16057836 */ /* 0x000fc40000000000 */
[----:B------:R-:W1:Y:S01]  /*1cfc0*/  LDC R22, c[0x0][0x230] ;  /* 0x00008c00ff167b82 */ /* 0x000e620000000800 */
[----:B------:R-:W-:Y:S02]  /*1cfd0*/  VIADD R4, R21, 0xffffff0e ;  /* 0xffffff0e15047836 */ /* 0x000fe40000000000 */
[----:B------:R-:W-:Y:S01]  /*1cfe0*/  ISETP.GE.U32.AND P0, PT, R5, 0x7ffffe90, PT ;  /* 0x7ffffe900500780c */ /* 0x000fe20003f06070 */
[----:B------:R-:W-:-:S04]  /*1cff0*/  VIADD R5, R23, 0xffffff0d ;  /* 0xffffff0d17057836 */ /* 0x000fc80000000000 */
[----:B------:R-:W1:Y:S01]  /*1d000*/  LDC R21, c[0x0][0x230] ;  /* 0x00008c00ff157b82 */ /* 0x000e620000000800 */
[----:B------:R-:W-:Y:S01]  /*1d010*/  ISETP.GE.U32.AND P5, PT, R4, 0x7ffffe8f, PT ;  /* 0x7ffffe8f0400780c */ /* 0x000fe20003fa6070 */
[----:B------:R-:W-:-:S06]  /*1d020*/  VIADD R4, R24, 0xffffff0c ;  /* 0xffffff0c18047836 */ /* 0x000fcc0000000000 */
[----:B------:R-:W1:Y:S01]  /*1d030*/  LDC R23, c[0x0][0x230] ;  /* 0x00008c00ff177b82 */ /* 0x000e620000000800 */
[----:B------:R-:W-:Y:S01]  /*1d040*/  ISETP.GE.U32.AND P4, PT, R4, 0x7ffffe8d, PT ;  /* 0x7ffffe8d0400780c */ /* 0x000fe20003f86070 */
[----:B---3--:R-:W-:Y:S01]  /*1d050*/  VIADD R4, R18, 0xffffff6b ;  /* 0xffffff6b12047836 */ /* 0x008fe20000000000 */
[----:B------:R-:W-:Y:S01]  /*1d060*/  ISETP.GE.U32.AND P6, PT, R5, 0x7ffffe8e, PT ;  /* 0x7ffffe8e0500780c */ /* 0x000fe20003fc6070 */
[----:B------:R-:W-:Y:S01]  /*1d070*/  IMAD.WIDE R28, R2, 0x4, R132 ;  /* 0x00000004021c7825 */ /* 0x000fe200078e0284 */
[----:B------:R3:W-:Y:S03]  /*1d080*/  LDGSTS.E [R249+-0x44000], desc[UR52][R26.64], !P0 ;  /* 0xbc0000001af97fae */ /* 0x0007e6000c121874 */
[----:B------:R-:W3:Y:S01]  /*1d090*/  LDC R24, c[0x0][0x230] ;  /* 0x00008c00ff187b82 */ /* 0x000ee20000000800 */
[----:B------:R-:W-:Y:S01]  /*1d0a0*/  VIADD R5, R19, 0xffffff6a ;  /* 0xffffff6a13057836 */ /* 0x000fe20000000000 */
[----:B------:R-:W-:Y:S01]  /*1d0b0*/  ISETP.GE.U32.AND P2, PT, R4, 0x7ffffeec, PT ;  /* 0x7ffffeec0400780c */ /* 0x000fe20003f46070 */
[----:B--2---:R-:W-:Y:S01]  /*1d0c0*/  VIADD R4, R20, 0xffffff69 ;  /* 0xffffff6914047836 */ /* 0x004fe20000000000 */
[----:B------:R2:W-:Y:S04]  /*1d0d0*/  LDGSTS.E [R249+-0x43ffc], desc[UR52][R28.64], !P5 ;  /* 0xbc0040001cf97fae */ /* 0x0005e8000e921874 */
[----:B------:R-:W2:Y:S01]  /*1d0e0*/  LDC R18, c[0x0][0x230] ;  /* 0x00008c00ff127b82 */ /* 0x000ea20000000800 */
[----:B------:R-:W-:-:S02]  /*1d0f0*/  ISETP.GE.U32.AND P1, PT, R5, 0x7ffffeeb, PT ;  /* 0x7ffffeeb0500780c */ /* 0x000fc40003f26070 */
[----:B-1----:R-:W-:-:S05]  /*1d100*/  IADD3 R5, R22, -0x98, RZ ;  /* 0xffffff6816057810 */ /* 0x002fca0007ffe0ff */
[----:B------:R-:W1:Y:S01]  /*1d110*/  LDC R19, c[0x0][0x230] ;  /* 0x00008c00ff137b82 */ /* 0x000e620000000800 */
[----:B------:R-:W-:Y:S01]  /*1d120*/  ISETP.GE.U32.AND P0, PT, R4, 0x7ffffeea, PT ;  /* 0x7ffffeea0400780c */ /* 0x000fe20003f06070 */
[----:B---3--:R-:W-:-:S06]  /*1d130*/  IMAD.WIDE R26, R2, 0x4, R128 ;  /* 0x00000004021a7825 */ /* 0x008fcc00078e0280 */
[----:B------:R-:W3:Y:S01]  /*1d140*/  LDC R20, c[0x0][0x230] ;  /* 0x00008c00ff147b82 */ /* 0x000ee20000000800 */
[----:B------:R-:W-:Y:S01]  /*1d150*/  VIADD R4, R21, 0xffffff4b ;  /* 0xffffff4b15047836 */ /* 0x000fe20000000000 */
[----:B------:R-:W-:-:S06]  /*1d160*/  ISETP.GE.U32.AND P5, PT, R5, 0x7ffffee9, PT ;  /* 0x7ffffee90500780c */ /* 0x000fcc0003fa6070 */
[----:B------:R-:W3:Y:S01]  /*1d170*/  LDC R22, c[0x0][0x230] ;  /* 0x00008c00ff167b82 */ /* 0x000ee20000000800 */
[----:B------:R-:W-:Y:S01]  /*1d180*/  VIADD R5, R23, 0xffffff4a ;  /* 0xffffff4a17057836 */ /* 0x000fe20000000000 */
[----:B------:R2:W-:Y:S04]  /*1d190*/  STL.64 [R1+0xb50], R28 ;  /* 0x000b501c01007387 */ /* 0x0005e80000100a00 */
[----:B------:R3:W-:Y:S02]  /*1d1a0*/  STL.64 [R1+0xb48], R26 ;  /* 0x000b481a01007387 */ /* 0x0007e40000100a00 */
[----:B------:R-:W4:Y:S02]  /*1d1b0*/  LDC R21, c[0x0][0x230] ;  /* 0x00008c00ff157b82 */ /* 0x000f240000000800 */
[----:B------:R3:W-:Y:S01]  /*1d1c0*/  LDGSTS.E [R249+-0x43ff8], desc[UR52][R26.64], !P6 ;  /* 0xbc0080001af97fae */ /* 0x0007e2000f121874 */
[----:B------:R-:W-:Y:S01]  /*1d1d0*/  ISETP.GE.U32.AND P6, PT, R4, 0x7ffffecc, PT ;  /* 0x7ffffecc0400780c */ /* 0x000fe20003fc6070 */
[----:B------:R-:W-:-:S02]  /*1d1e0*/  VIADD R4, R24, 0xffffff49 ;  /* 0xffffff4918047836 */ /* 0x000fc40000000000 */
[----:B--2---:R-:W-:Y:S02]  /*1d1f0*/  IMAD.WIDE R28, R2, 0x4, R134 ;  /* 0x00000004021c7825 */ /* 0x004fe400078e0286 */
[----:B------:R-:W2:Y:S03]  /*1d200*/  LDC R23, c[0x0][0x230] ;  /* 0x00008c00ff177b82 */ /* 0x000ea60000000800 */
[----:B------:R4:W-:Y:S01]  /*1d210*/  LDGSTS.E [R249+-0x43ff4], desc[UR52][R28.64], !P4 ;  /* 0xbc00c0001cf97fae */ /* 0x0009e2000e121874 */
[----:B------:R-:W-:-:S03]  /*1d220*/  ISETP.GE.U32.AND P4, PT, R5, 0x7ffffecb, PT ;  /* 0x7ffffecb0500780c */ /* 0x000fc60003f86070 */
[----:B------:R4:W-:Y:S01]  /*1d230*/  STL.64 [R1+0xb40], R28 ;  /* 0x000b401c01007387 */ /* 0x0009e20000100a00 */
[----:B-1----:R-:W-:Y:S01]  /*1d240*/  VIADD R5, R19, 0xffffff2b ;  /* 0xffffff2b13057836 */ /* 0x002fe20000000000 */
[----:B------:R-:W1:Y:S08]  /*1d250*/  LDC R24, c[0x0][0x230] ;  /* 0x00008c00ff187b82 */ /* 0x000e700000000800 */
[----:B------:R-:W1:Y:S01]  /*1d260*/  LDC R19, c[0x0][0x230] ;  /* 0x00008c00ff137b82 */ /* 0x000e620000000800 */
[----:B---3--:R-:W-:-:S05]  /*1d270*/  IMAD.WIDE R26, R2, 0x4, R32 ;  /* 0x00000004021a7825 */ /* 0x008fca00078e0220 */
[----:B------:R3:W-:Y:S01]  /*1d280*/  LDGSTS.E [R248+-0x50000], desc[UR52][R26.64], !P2 ;  /* 0xb00000001af87fae */ /* 0x0007e2000d121874 */
[----:B------:R-:W-:Y:S01]  /*1d290*/  ISETP.GE.U32.AND P2, PT, R4, 0x7ffffeca, PT ;  /* 0x7ffffeca0400780c */ /* 0x000fe20003f46070 */
[----:B------:R-:W-:Y:S02]  /*1d2a0*/  VIADD R4, R18, 0xffffff48 ;  /* 0xffffff4812047836 */ /* 0x000fe40000000000 */
[----:B------:R3:W-:Y:S01]  /*1d2b0*/  STL.64 [R1+0xb38], R26 ;  /* 0x000b381a01007387 */ /* 0x0007e20000100a00 */
[----:B----4-:R-:W-:Y:S01]  /*1d2c0*/  IMAD.WIDE R28, R2, 0x4, R30 ;  /* 0x00000004021c7825 */ /* 0x010fe200078e021e */
[----:B------:R-:W4:Y:S04]  /*1d2d0*/  LDC R18, c[0x0][0x230] ;  /* 0x00008c00ff127b82 */ /* 0x000f280000000800 */
[----:B------:R-:W-:Y:S04]  /*1d2e0*/  STL.64 [R1+0xb30], R28 ;  /* 0x000b301c01007387 */ /* 0x000fe80000100a00 */
[----:B------:R-:W-:Y:S01]  /*1d2f0*/  LDGSTS.E [R248+-0x4fffc], desc[UR52][R28.64], !P1 ;  /* 0xb00040001cf87fae */ /* 0x000fe2000c921874 */
[----:B------:R-:W-:Y:S01]  /*1d300*/  ISETP.GE.U32.AND P1, PT, R4, 0x7ffffec9, PT ;  /* 0x7ffffec90400780c */ /* 0x000fe20003f26070 */
[----:B---3--:R-:W-:-:S04]  /*1d310*/  IMAD.WIDE R26, R2, 0x4, R42 ;  /* 0x00000004021a7825 */ /* 0x008fc800078e022a */
[----:B------:R-:W-:Y:S01]  /*1d320*/  VIADD R4, R20, 0xffffff2a ;  /* 0xffffff2a14047836 */ /* 0x000fe20000000000 */
[----:B------:R3:W-:Y:S01]  /*1d330*/  STL.64 [R1+0xb28], R26 ;  /* 0x000b281a01007387 */ /* 0x0007e20000100a00 */
[----:B------:R-:W-:-:S03]  /*1d340*/  IMAD.WIDE R6, R2, 0x4, R6 ;  /* 0x0000000402067825 */ /* 0x000fc600078e0206 */
[----:B------:R3:W-:Y:S01]  /*1d350*/  LDGSTS.E [R248+-0x4fff8], desc[UR52][R26.64], !P0 ;  /* 0xb00080001af87fae */ /* 0x0007e2000c121874 */
[----:B------:R-:W-:Y:S01]  /*1d360*/  ISETP.GE.U32.AND P0, PT, R5, 0x7ffffeac, PT ;  /* 0x7ffffeac0500780c */ /* 0x000fe20003f06070 */
[----:B------:R-:W4:Y:S01]  /*1d370*/  LDC R20, c[0x0][0x230] ;  /* 0x00008c00ff147b82 */ /* 0x000f220000000800 */
[----:B------:R-:W-:Y:S01]  /*1d380*/  VIADD R5, R22, 0xffffff29 ;  /* 0xffffff2916057836 */ /* 0x000fe20000000000 */
[----:B------:R1:W-:Y:S04]  /*1d390*/  STL.64 [R1+0xb20], R6 ;  /* 0x000b200601007387 */ /* 0x0003e80000100a00 */
[----:B------:R1:W-:Y:S01]  /*1d3a0*/  LDGSTS.E [R248+-0x4fff4], desc[UR52][R6.64], !P5 ;  /* 0xb000c00006f87fae */ /* 0x0003e2000e921874 */
[----:B---3--:R-:W-:Y:S01]  /*1d3b0*/  IMAD.WIDE R26, R2, 0x4, R144 ;  /* 0x00000004021a7825 */ /* 0x008fe200078e0290 */
[----:B------:R-:W-:Y:S01]  /*1d3c0*/  ISETP.GE.U32.AND P5, PT, R4, 0x7ffffeab, PT ;  /* 0x7ffffeab0400780c */ /* 0x000fe20003fa6070 */
[----:B------:R-:W3:Y:S03]  /*1d3d0*/  LDC R22, c[0x0][0x230] ;  /* 0x00008c00ff167b82 */ /* 0x000ee60000000800 */
[----:B------:R2:W-:Y:S01]  /*1d3e0*/  LDGSTS.E [R248+-0x4c000], desc[UR52][R26.64], !P6 ;  /* 0xb40000001af87fae */ /* 0x0005e2000f121874 */
[----:B-1----:R-:W-:-:S03]  /*1d3f0*/  IMAD.WIDE R6, R2, 0x4, R136 ;  /* 0x0000000402067825 */ /* 0x002fc600078e0288 */
[----:B------:R1:W-:Y:S01]  /*1d400*/  STL.64 [R1+0xb18], R26 ;  /* 0x000b181a01007387 */ /* 0x0003e20000100a00 */
[----:B------:R-:W-:-:S03]  /*1d410*/  ISETP.GE.U32.AND P6, PT, R5, 0x7ffffeaa, PT ;  /* 0x7ffffeaa0500780c */ /* 0x000fc60003fc6070 */
[----:B------:R1:W-:Y:S01]  /*1d420*/  STL.64 [R1+0xb10], R6 ;  /* 0x000b100601007387 */ /* 0x0003e20000100a00 */
[----:B------:R-:W-:Y:S01]  /*1d430*/  IADD3 R4, R21, -0xd8, RZ ;  /* 0xffffff2815047810 */ /* 0x000fe20007ffe0ff */
[----:B--2---:R-:W-:Y:S01]  /*1d440*/  VIADD R5, R23, 0xffffff0b ;  /* 0xffffff0b17057836 */ /* 0x004fe20000000000 */
[----:B------:R-:W2:Y:S01]  /*1d450*/  LDC R21, c[0x0][0x230] ;  /* 0x00008c00ff157b82 */ /* 0x000ea20000000800 */
[----:B------:R4:W-:Y:S01]  /*1d460*/  LDGSTS.E [R248+-0x4bffc], desc[UR52][R6.64], !P4 ;  /* 0xb400400006f87fae */ /* 0x0009e2000e121874 */
[----:B-1----:R-:W-:Y:S01]  /*1d470*/  IMAD.WIDE R26, R2, 0x4, R146 ;  /* 0x00000004021a7825 */ /* 0x002fe200078e0292 */
[----:B------:R-:W-:-:S05]  /*1d480*/  ISETP.GE.U32.AND P4, PT, R4, 0x7ffffea9, PT ;  /* 0x7ffffea90400780c */ /* 0x000fca0003f86070 */
[----:B------:R-:W1:Y:S01]  /*1d490*/  LDC R23, c[0x0][0x230] ;  /* 0x00008c00ff177b82 */ /* 0x000e620000000800 */
[----:B------:R-:W-:-:S04]  /*1d4a0*/  IMAD.WIDE R28, R2, 0x4, R168 ;  /* 0x00000004021c7825 */ /* 0x000fc800078e02a8 */
[----:B----4-:R-:W-:Y:S01]  /*1d4b0*/  IMAD.WIDE R6, R2, 0x4, R138 ;  /* 0x0000000402067825 */ /* 0x010fe200078e028a */
[----:B------:R4:W-:Y:S04]  /*1d4c0*/  STL.64 [R1+0xb08], R26 ;  /* 0x000b081a01007387 */ /* 0x0009e80000100a00 */
[----:B------:R4:W-:Y:S01]  /*1d4d0*/  LDGSTS.E [R248+-0x4bff8], desc[UR52][R26.64], !P2 ;  /* 0xb40080001af87fae */ /* 0x0009e2000d121874 */
[----:B------:R-:W-:-:S03]  /*1d4e0*/  ISETP.GE.U32.AND P2, PT, R5, 0x7ffffe8c, PT ;  /* 0x7ffffe8c0500780c */ /* 0x000fc60003f46070 */
[----:B------:R3:W-:Y:S04]  /*1d4f0*/  STL.64 [R1+0xb00], R6 ;  /* 0x000b000601007387 */ /* 0x0007e80000100a00 */
[----:B------:R3:W-:Y:S01]  /*1d500*/  LDGSTS.E [R248+-0x4bff4], desc[UR52][R6.64], !P1 ;  /* 0xb400c00006f87fae */ /* 0x0007e2000c921874 */
[----:B----4-:R-:W-:-:S03]  /*1d510*/  IMAD.WIDE R26, R2, 0x4, R140 ;  /* 0x00000004021a7825 */ /* 0x010fc600078e028c */
[----:B------:R-:W-:Y:S04]  /*1d520*/  STL.64 [R1+0xaf8], R28 ;  /* 0x000af81c01007387 */ /* 0x000fe80000100a00 */
[----:B------:R-:W-:Y:S01]  /*1d530*/  LDGSTS.E [R248+-0x48000], desc[UR52][R28.64], !P0 ;  /* 0xb80000001cf87fae */ /* 0x000fe2000c121874 */
[----:B---3--:R-:W-:-:S03]  /*1d540*/  IMAD.WIDE R6, R2, 0x4, R142 ;  /* 0x0000000402067825 */ /* 0x008fc600078e028e */
[----:B------:R3:W-:Y:S04]  /*1d550*/  STL.64 [R1+0xaf0], R26 ;  /* 0x000af01a01007387 */ /* 0x0007e80000100a00 */
[----:B------:R3:W-:Y:S04]  /*1d560*/  LDGSTS.E [R248+-0x47ffc], desc[UR52][R26.64], !P5 ;  /* 0xb80040001af87fae */ /* 0x0007e8000e921874 */
[----:B------:R4:W-:Y:S04]  /*1d570*/  STL.64 [R1+0xae8], R6 ;  /* 0x000ae80601007387 */ /* 0x0009e80000100a00 */
[----:B------:R4:W-:Y:S01]  /*1d580*/  LDGSTS.E [R248+-0x47ff8], desc[UR52][R6.64], !P6 ;  /* 0xb800800006f87fae */ /* 0x0009e2000f121874 */
[----:B---3--:R-:W-:-:S03]  /*1d590*/  IMAD.WIDE R26, R2, 0x4, R154 ;  /* 0x00000004021a7825 */ /* 0x008fc600078e029a */
[----:B------:R-:W3:Y:S04]  /*1d5a0*/  LDL.LU.64 R32, [R1+0x28] ;  /* 0x0000280001207983 */ /* 0x000ee80000300a00 */
[----:B------:R-:W3:Y:S01]  /*1d5b0*/  LDL.LU.64 R30, [R1+0x20] ;  /* 0x00002000011e7983 */ /* 0x000ee20000300a00 */
[----:B----4-:R-:W-:-:S03]  /*1d5c0*/  IMAD.WIDE R6, R2, 0x4, R148 ;  /* 0x0000000402067825 */ /* 0x010fc600078e0294 */
[----:B------:R-:W-:Y:S04]  /*1d5d0*/  STL.64 [R1+0xae0], R26 ;  /* 0x000ae01a01007387 */ /* 0x000fe80000100a00 */
[----:B------:R4:W-:Y:S04]  /*1d5e0*/  STL.64 [R1+0xad8], R6 ;  /* 0x000ad80601007387 */ /* 0x0009e80000100a00 */
[----:B------:R1:W-:Y:S04]  /*1d5f0*/  LDGSTS.E [R248+-0x47ff4], desc[UR52][R26.64], !P4 ;  /* 0xb800c0001af87fae */ /* 0x0003e8000e121874 */
[----:B------:R-:W3:Y:S04]  /*1d600*/  LDL.LU.64 R42, [R1+0x18] ;  /* 0x00001800012a7983 */ /* 0x000ee80000300a00 */
[----:B------:R-:W-:Y:S04]  /*1d610*/  LDGSTS.E [R248+-0x44000], desc[UR52][R6.64], !P2 ;  /* 0xbc00000006f87fae */ /* 0x000fe8000d121874 */
[----:B----4-:R-:W4:Y:S01]  /*1d620*/  LDL.LU.64 R6, [R1+0x10] ;  /* 0x0000100001067983 */ /* 0x010f220000300a00 */
        /* <DEDUP_REMOVED lines=10> */
[----:B------:R-:W-:Y:S01]  /*1d6d0*/  VIADD R5, R22, 0xffffff66 ;  /* 0xffffff6616057836 */ /* 0x000fe20000000000 */
[----:B------:R-:W-:-:S06]  /*1d6e0*/  ISETP.GE.U32.AND P6, PT, R4, 0x7ffffee8, PT ;  /* 0x7ffffee80400780c */ /* 0x000fcc0003fc6070 */
[----:B------:R-:W1:Y:S01]  /*1d6f0*/  LDC R20, c[0x0][0x230] ;  /* 0x00008c00ff147b82 */ /* 0x000e620000000800 */
[----:B--2---:R-:W-:-:S07]  /*1d700*/  VIADD R4, R21, 0xffffff65 ;  /* 0xffffff6515047836 */ /* 0x004fce0000000000 */
[----:B------:R-:W2:Y:S01]  /*1d710*/  LDC R22, c[0x0][0x230] ;  /* 0x00008c00ff167b82 */ /* 0x000ea20000000800 */
[----:B------:R-:W-:Y:S01]  /*1d720*/  IMAD.WIDE R28, R2, 0x4, R156 ;  /* 0x00000004021c7825 */ /* 0x000fe200078e029c */
[----:B------:R-:W-:-:S03]  /*1d730*/  ISETP.GE.U32.AND P2, PT, R4, 0x7ffffee6, PT ;  /* 0x7ffffee60400780c */ /* 0x000fc60003f46070 */
[----:B-1----:R-:W-:-:S03]  /*1d740*/  IMAD.WIDE R26, R2, 0x4, R152 ;  /* 0x00000004021a7825 */ /* 0x002fc600078e0298 */
[----:B------:R-:W1:Y:S01]  /*1d750*/  LDC R21, c[0x0][0x230] ;  /* 0x00008c00ff157b82 */ /* 0x000e620000000800 */
[----:B------:R-:W-:Y:S01]  /*1d760*/  VIADD R4, R24, 0xffffff47 ;  /* 0xffffff4718047836 */ /* 0x000fe20000000000 */
[----:B------:R-:W-:Y:S01]  /*1d770*/  ISETP.GE.U32.AND P4, PT, R5, 0x7ffffee7, PT ;  /* 0x7ffffee70500780c */ /* 0x000fe20003f86070 */
[----:B------:R2:W-:Y:S01]  /*1d780*/  STL.64 [R1+0xad0], R28 ;  /* 0x000ad01c01007387 */ /* 0x0005e20000100a00 */
[----:B------:R-:W-:-:S03]  /*1d790*/  IADD3 R5, R23, -0x9c, RZ ;  /* 0xffffff6417057810 */ /* 0x000fc60007ffe0ff */
[----:B------:R2:W-:Y:S01]  /*1d7a0*/  LDGSTS.E [R248+-0x43ffc], desc[UR52][R28.64], !P1 ;  /* 0xbc0040001cf87fae */ /* 0x0005e2000c921874 */
[----:B------:R-:W-:Y:S01]  /*1d7b0*/  ISETP.GE.U32.AND P1, PT, R5, 0x7ffffee5, PT ;  /* 0x7ffffee50500780c */ /* 0x000fe20003f26070 */
[----:B------:R-:W1:Y:S02]  /*1d7c0*/  LDC R23, c[0x0][0x230] ;  /* 0x00008c00ff177b82 */ /* 0x000e640000000800 */
[----:B------:R-:W-:Y:S01]  /*1d7d0*/  LDGSTS.E [R248+-0x43ff8], desc[UR52][R26.64], !P0 ;  /* 0xbc0080001af87fae */ /* 0x000fe2000c121874 */
[----:B------:R-:W-:Y:S01]  /*1d7e0*/  ISETP.GE.U32.AND P0, PT, R4, 0x7ffffec8, PT ;  /* 0x7ffffec80400780c */ /* 0x000fe20003f06070 */
[----:B------:R-:W-:Y:S02]  /*1d7f0*/  VIADD R4, R18, 0xffffff46 ;  /* 0xffffff4612047836 */ /* 0x000fe40000000000 */
[----:B------:R-:W-:Y:S01]  /*1d800*/  STL.64 [R1+0xac8], R26 ;  /* 0x000ac81a01007387 */ /* 0x000fe20000100a00 */
[----:B------:R-:W-:Y:S01]  /*1d810*/  VIADD R5, R19, 0xffffff45 ;  /* 0xffffff4513057836 */ /* 0x000fe20000000000 */
        /* <DEDUP_REMOVED lines=8> */
[----:B--2---:R-:W-:-:S04]  /*1d8a0*/  IMAD.WIDE R28, R2, 0x4, R186 ;  /* 0x00000004021c7825 */ /* 0x004fc800078e02ba */
[----:B---3--:R-:W-:-:S04]  /*1d8b0*/  IMAD.WIDE R26, R2, 0x4, R32 ;  /* 0x00000004021a7825 */ /* 0x008fc800078e0220 */
[----:B------:R-:W-:Y:S01]  /*1d8c0*/  IMAD.WIDE R18, R2, 0x4, R30 ;  /* 0x0000000402127825 */ /* 0x000fe200078e021e */
[----:B------:R2:W-:Y:S04]  /*1d8d0*/  STL.64 [R1+0xab8], R26 ;  /* 0x000ab81a01007387 */ /* 0x0005e80000100a00 */
[----:B------:R2:W-:Y:S01]  /*1d8e0*/  LDGSTS.E [R247+-0x50000], desc[UR52][R26.64], !P6 ;  /* 0xb00000001af77fae */ /* 0x0005e2000f121874 */
[----:B------:R-:W-:Y:S01]  /*1d8f0*/  ISETP.GE.U32.AND P6, PT, R5, 0x7ffffec6, PT ;  /* 0x7ffffec60500780c */ /* 0x000fe20003fc6070 */
[----:B------:R-:W-:Y:S02]  /*1d900*/  VIADD R5, R22, 0xffffff27 ;  /* 0xffffff2716057836 */ /* 0x000fe40000000000 */
[----:B------:R3:W-:Y:S01]  /*1d910*/  LDGSTS.E [R247+-0x4fffc], desc[UR52][R18.64], !P4 ;  /* 0xb000400012f77fae */ /* 0x0007e2000e121874 */
[----:B------:R-:W-:Y:S01]  /*1d920*/  ISETP.GE.U32.AND P4, PT, R4, 0x7ffffec5, PT ;  /* 0x7ffffec50400780c */ /* 0x000fe20003f86070 */
[----:B--2---:R-:W-:-:S02]  /*1d930*/  IMAD.WIDE R26, R2, 0x4, R42 ;  /* 0x00000004021a7825 */ /* 0x004fc400078e022a */
[----:B------:R3:W-:Y:S01]  /*1d940*/  STL.64 [R1+0xab0], R18 ;  /* 0x000ab01201007387 */ /* 0x0007e20000100a00 */
[----:B------:R-:W2:Y:S03]  /*1d950*/  LDC R22, c[0x0][0x230] ;  /* 0x00008c00ff167b82 */ /* 0x000ea60000000800 */
[----:B------:R1:W-:Y:S01]  /*1d960*/  LDGSTS.E [R247+-0x4fff8], desc[UR52][R26.64], !P2 ;  /* 0xb00080001af77fae */ /* 0x0003e2000d121874 */
[----:B------:R-:W-:-:S03]  /*1d970*/  ISETP.GE.U32.AND P2, PT, R5, 0x7ffffea8, PT ;  /* 0x7ffffea80500780c */ /* 0x000fc60003f46070 */
[----:B------:R1:W-:Y:S01]  /*1d980*/  STL.64 [R1+0xaa8], R26 ;  /* 0x000aa81a01007387 */ /* 0x0003e20000100a00 */
[C---:B----4-:R-:W-:Y:S01]  /*1d990*/  IMAD.WIDE R6, R2.reuse, 0x4, R6 ;  /* 0x0000000402067825 */ /* 0x050fe200078e0206 */
[----:B---3--:R-:W3:Y:S04]  /*1d9a0*/  LDC R18, c[0x0][0x230] ;  /* 0x00008c00ff127b82 */ /* 0x008ee80000000800 */
[----:B------:R4:W-:Y:S01]  /*1d9b0*/  STL.64 [R1+0xaa0], R6 ;  /* 0x000aa00601007387 */ /* 0x0009e20000100a00 */
[----:B-1----:R-:W-:-:S03]  /*1d9c0*/  IMAD.WIDE R26, R2, 0x4, R174 ;  /* 0x00000004021a7825 */ /* 0x002fc600078e02ae */
[----:B------:R4:W-:Y:S01]  /*1d9d0*/  LDGSTS.E [R247+-0x4fff4], desc[UR52][R6.64], !P1 ;  /* 0xb000c00006f77fae */ /* 0x0009e2000c921874 */
[----:B------:R-:W-:Y:S01]  /*1d9e0*/  VIADD R4, R21, 0xffffff26 ;  /* 0xffffff2615047836 */ /* 0x000fe20000000000 */
[----:B------:R-:W1:Y:S02]  /*1d9f0*/  LDC R19, c[0x0][0x230] ;  /* 0x00008c00ff137b82 */ /* 0x000e640000000800 */
[----:B------:R4:W-:Y:S02]  /*1da00*/  STL.64 [R1+0xa98], R26 ;  /* 0x000a981a01007387 */ /* 0x0009e40000100a00 */
[----:B------:R-:W-:Y:S02]  /*1da10*/  ISETP.GE.U32.AND P1, PT, R4, 0x7ffffea7, PT ;  /* 0x7ffffea70400780c */ /* 0x000fe40003f26070 */
[----:B------:R2:W-:Y:S01]  /*1da20*/  LDGSTS.E [R247+-0x4c000], desc[UR52][R26.64], !P0 ;  /* 0xb40000001af77fae */ /* 0x0005e2000c121874 */
[----:B------:R-:W-:Y:S01]  /*1da30*/  VIADD R5, R23, 0xffffff25 ;  /* 0xffffff2517057836 */ /* 0x000fe20000000000 */
[----:B------:R-:W1:Y:S01]  /*1da40*/  LDC R21, c[0x0][0x230] ;  /* 0x00008c00ff157b82 */ /* 0x000e620000000800 */
[----:B----4-:R-:W-:-:S05]  /*1da50*/  IMAD.WIDE R6, R2, 0x4, R158 ;  /* 0x0000000402067825 */ /* 0x010fca00078e029e */
[----:B------:R4:W-:Y:S01]  /*1da60*/  STL.64 [R1+0xa90], R6 ;  /* 0x000a900601007387 */ /* 0x0009e20000100a00 */
[----:B------:R-:W-:Y:S01]  /*1da70*/  IADD3 R4, R24, -0xdc, RZ ;  /* 0xffffff2418047810 */ /* 0x000fe20007ffe0ff */
[----:B------:R-:W1:Y:S01]  /*1da80*/  LDC R23, c[0x0][0x230] ;  /* 0x00008c00ff177b82 */ /* 0x000e620000000800 */
[C---:B--2---:R-:W-:Y:S01]  /*1da90*/  IMAD.WIDE R26, R2.reuse, 0x4, R160 ;  /* 0x00000004021a7825 */ /* 0x044fe200078e02a0 */
[----:B------:R4:W-:Y:S04]  /*1daa0*/  LDGSTS.E [R247+-0x4bffc], desc[UR52][R6.64], !P5 ;  /* 0xb400400006f77fae */ /* 0x0009e8000e921874 */
[----:B------:R-:W-:Y:S02]  /*1dab0*/  STL.64 [R1+0xa88], R28 ;  /* 0x000a881c01007387 */ /* 0x000fe40000100a00 */
[----:B------:R-:W2:Y:S02]  /*1dac0*/  LDC R24, c[0x0][0x230] ;  /* 0x00008c00ff187b82 */ /* 0x000ea40000000800 */
[----:B------:R-:W-:Y:S01]  /*1dad0*/  LDGSTS.E [R247+-0x4bff8], desc[UR52][R28.64], !P6 ;  /* 0xb40080001cf77fae */ /* 0x000fe2000f121874 */
[----:B----4-:R-:W-:-:S03]  /*1dae0*/  IMAD.WIDE R6, R2, 0x4, R162 ;  /* 0x0000000402067825 */ /* 0x010fc600078e02a2 */
[----:B------:R4:W-:Y:S04]  /*1daf0*/  STL.64 [R1+0xa80], R26 ;  /* 0x000a801a01007387 */ /* 0x0009e80000100a00 */
[----:B------:R4:W-:Y:S04]  /*1db00*/  LDGSTS.E [R247+-0x4bff4], desc[UR52][R26.64], !P4 ;  /* 0xb400c0001af77fae */ /* 0x0009e8000e121874 */
[----:B------:R3:W-:Y:S04]  /*1db10*/  STL.64 [R1+0xa78], R6 ;  /* 0x000a780601007387 */ /* 0x0007e80000100a00 */
[----:B------:R3:W-:Y:S01]  /*1db20*/  LDGSTS.E [R247+-0x48000], desc[UR52][R6.64], !P2 ;  /* 0xb800000006f77fae */ /* 0x0007e2000d121874 */
[----:B----4-:R-:W-:-:S04]  /*1db30*/  IMAD.WIDE R26, R2, 0x4, R164 ;  /* 0x00000004021a7825 */ /* 0x010fc800078e02a4 */
[----:B---3--:R-:W-:-:S05]  /*1db40*/  IMAD.WIDE R6, R2, 0x4, R190 ;  /* 0x0000000402067825 */ /* 0x008fca00078e02be */
[----:B------:R3:W-:Y:S04]  /*1db50*/  STL.64 [R1+0xa70], R6 ;  /* 0x000a700601007387 */ /* 0x0007e80000100a00 */
[----:B------:R-:W4:Y:S04]  /*1db60*/  LDL.LU.64 R42, [R1+0x8] ;  /* 0x00000800012a7983 */ /* 0x000f280000300a00 */
[----:B------:R-:W-:Y:S04]  /*1db70*/  LDGSTS.E [R247+-0x47ffc], desc[UR52][R6.64], !P1 ;  /* 0xb800400006f77fae */ /* 0x000fe8000c921874 */
[----:B------:R2:W-:Y:S04]  /*1db80*/  STL.64 [R1+0xa68], R26 ;  /* 0x000a681a01007387 */ /* 0x0005e80000100a00 */
[----:B---3--:R-:W3:Y:S01]  /*1db90*/  LDL.LU.64 R6, [R1] ;  /* 0x0000000001067983 */ /* 0x008ee20000300a00 */
[----:B------:R-:W-:Y:S01]  /*1dba0*/  ISETP.GE.U32.AND P5, PT, R4, 0x7ffffea5, PT ;  /* 0x7ffffea50400780c */ /* 0x000fe20003fa6070 */
[----:B------:R-:W-:Y:S01]  /*1dbb0*/  VIADD R4, R18, 0xffffff07 ;  /* 0xffffff0712047836 */ /* 0x000fe20000000000 */
[----:B------:R-:W-:Y:S01]  /*1dbc0*/  ISETP.GE.U32.AND P0, PT, R5, 0x7ffffea6, PT ;  /* 0x7ffffea60500780c */ /* 0x000fe20003f06070 */
[----:B-1----:R-:W-:Y:S01]  /*1dbd0*/  VIADD R5, R19, 0xffffff06 ;  /* 0xffffff0613057836 */ /* 0x002fe20000000000 */
[----:B------:R-:W1:Y:S02]  /*1dbe0*/  LDC R18, c[0x0][0x230] ;  /* 0x00008c00ff127b82 */ /* 0x000e640000000800 */
[----:B------:R-:W-:Y:S01]  /*1dbf0*/  ISETP.GE.U32.AND P6, PT, R4, 0x7ffffe88, PT ;  /* 0x7ffffe880400780c */ /* 0x000fe20003fc6070 */
[----:B------:R-:W-:-:S05]  /*1dc00*/  VIADD R4, R20, 0xffffff05 ;  /* 0xffffff0514047836 */ /* 0x000fca0000000000 */
[----:B------:R-:W1:Y:S01]  /*1dc10*/  LDC R20, c[0x0][0x230] ;  /* 0x00008c00ff147b82 */ /* 0x000e620000000800 */
[----:B------:R-:W-:Y:S01]  /*1dc20*/  ISETP.GE.U32.AND P4, PT, R5, 0x7ffffe87, PT ;  /* 0x7ffffe870500780c */ /* 0x000fe20003f86070 */
[----:B------:R-:W-:Y:S01]  /*1dc30*/  VIADD R5, R22, 0xffffff04 ;  /* 0xffffff0416057836 */ /* 0x000fe20000000000 */
[----:B------:R-:W-:Y:S01]  /*1dc40*/  ISETP.GE.U32.AND P2, PT, R4, 0x7ffffe86, PT ;  /* 0x7ffffe860400780c */ /* 0x000fe20003f46070 */
[----:B------:R2:W-:Y:S04]  /*1dc50*/  LDGSTS.E [R247+-0x47ff8], desc[UR52][R26.64], !P0 ;  /* 0xb80080001af77fae */ /* 0x0005e8000c121874 */
[----:B------:R-:W1:Y:S01]  /*1dc60*/  LDC R19, c[0x0][0x230] ;  /* 0x00008c00ff137b82 */ /* 0x000e620000000800 */
[----:B------:R-:W-:Y:S01]  /*1dc70*/  VIADD R4, R21, 0xffffff63 ;  /* 0xffffff6315047836 */ /* 0x000fe20000000000 */
[----:B------:R-:W-:Y:S01]  /*1dc80*/  ISETP.GE.U32.AND P1, PT, R5, 0x7ffffe85, PT ;  /* 0x7ffffe850500780c */ /* 0x000fe20003f26070 */
[----:B------:R-:W-:-:S05]  /*1dc90*/  IMAD.WIDE R28, R2, 0x4, R178 ;  /* 0x00000004021c7825 */ /* 0x000fca00078e02b2 */
[----:B------:R-:W1:Y:S01]  /*1dca0*/  LDC R22, c[0x0][0x230] ;  /* 0x00008c00ff167b82 */ /* 0x000e620000000800 */
[----:B------:R-:W-:Y:S02]  /*1dcb0*/  VIADD R5, R23, 0xffffff62 ;  /* 0xffffff6217057836 */ /* 0x000fe40000000000 */
[----:B--2---:R-:W-:Y:S01]  /*1dcc0*/  IMAD.WIDE R26, R2, 0x4, R170 ;  /* 0x00000004021a7825 */ /* 0x004fe200078e02aa */
[----:B------:R-:W-:-:S04]  /*1dcd0*/  ISETP.GE.U32.AND P0, PT, R4, 0x7ffffee4, PT ;  /* 0x7ffffee40400780c */ /* 0x000fc80003f06070 */
[----:B------:R-:W2:Y:S01]  /*1dce0*/  LDC R21, c[0x0][0x230] ;  /* 0x00008c00ff157b82 */ /* 0x000ea20000000800 */
[----:B------:R1:W-:Y:S01]  /*1dcf0*/  STL.64 [R1+0xa60], R28 ;  /* 0x000a601c01007387 */ /* 0x0003e20000100a00 */
[----:B------:R-:W-:-:S03]  /*1dd00*/  VIADD R4, R24, 0xffffff61 ;  /* 0xffffff6118047836 */ /* 0x000fc60000000000 */
[----:B------:R1:W-:Y:S03]  /*1dd10*/  LDGSTS.E [R247+-0x47ff4], desc[UR52][R28.64], !P5 ;  /* 0xb800c0001cf77fae */ /* 0x0003e6000e921874 */
[----:B------:R-:W4:Y:S01]  /*1dd20*/  LDC R23, c[0x0][0x230] ;  /* 0x00008c00ff177b82 */ /* 0x000f220000000800 */
[----:B------:R1:W-:Y:S04]  /*1dd30*/  STL.64 [R1+0xa58], R26 ;  /* 0x000a581a01007387 */ /* 0x0003e80000100a00 */
[----:B------:R1:W-:Y:S03]  /*1dd40*/  LDGSTS.E [R247+-0x44000], desc[UR52][R26.64], !P6 ;  /* 0xbc0000001af77fae */ /* 0x0003e6000f121874 */
[----:B------:R-:W3:Y:S01]  /*1dd50*/  LDC R24, c[0x0][0x230] ;  /* 0x00008c00ff187b82 */ /* 0x000ee20000000800 */
[----:B------:R-:W-:Y:S01]  /*1dd60*/  ISETP.GE.U32.AND P6, PT, R4, 0x7ffffee2, PT ;  /* 0x7ffffee20400780c */ /* 0x000fe20003fc6070 */
[----:B-1----:R-:W-:Y:S01]  /*1dd70*/  IMAD.WIDE R28, R2, 0x4, R176 ;  /* 0x00000004021c7825 */ /* 0x002fe200078e02b0 */
[----:B------:R-:W-:-:S03]  /*1dd80*/  ISETP.GE.U32.AND P5, PT, R5, 0x7ffffee3, PT ;  /* 0x7ffffee30500780c */ /* 0x000fc60003fa6070 */
[----:B------:R-:W-:Y:S01]  /*1dd90*/  IMAD.WIDE R26, R2, 0x4, R180 ;  /* 0x00000004021a7825 */ /* 0x000fe200078e02b4 */
[----:B------:R-:W-:Y:S02]  /*1dda0*/  IADD3 R5, R18, -0xa0, RZ ;  /* 0xffffff6012057810 */ /* 0x000fe40007ffe0ff */
[----:B------:R-:W1:Y:S01]  /*1ddb0*/  LDC R18, c[0x0][0x230] ;  /* 0x00008c00ff127b82 */ /* 0x000e620000000800 */
[----:B------:R-:W-:Y:S01]  /*1ddc0*/  VIADD R4, R20, 0xffffff43 ;  /* 0xffffff4314047836 */ /* 0x000fe20000000000 */
[----:B------:R2:W-:Y:S04]  /*1ddd0*/  STL.64 [R1+0xa50], R26 ;  /* 0x000a501a01007387 */ /* 0x0005e80000100a00 */
[----:B------:R2:W-:Y:S01]  /*1dde0*/  LDGSTS.E [R247+-0x43ffc], desc[UR52][R26.64], !P4 ;  /* 0xbc0040001af77fae */ /* 0x0005e2000e121874 */
[----:B------:R-:W-:Y:S01]  /*1ddf0*/  ISETP.GE.U32.AND P4, PT, R5, 0x7ffffee1, PT ;  /* 0x7ffffee10500780c */ /* 0x000fe20003f86070 */
[----:B------:R-:W-:Y:S01]  /*1de00*/  IMAD.WIDE R16, R2, 0x4, R16 ;  /* 0x0000000402107825 */ /* 0x000fe200078e0210 */
[----:B------:R-:W1:Y:S01]  /*1de10*/  LDC R20, c[0x0][0x230] ;  /* 0x00008c00ff147b82 */ /* 0x000e620000000800 */
[----:B------:R-:W-:Y:S01]  /*1de20*/  LDGSTS.E [R247+-0x43ff8], desc[UR52][R28.64], !P2 ;  /* 0xbc0080001cf77fae */ /* 0x000fe2000d121874 */
[----:B------:R-:W-:Y:S01]  /*1de30*/  ISETP.GE.U32.AND P2, PT, R4, 0x7ffffec4, PT ;  /* 0x7ffffec40400780c */ /* 0x000fe20003f46070 */
[----:B------:R-:W-:-:S02]  /*1de40*/  VIADD R4, R19, 0xffffff42 ;  /* 0xffffff4213047836 */ /* 0x000fc40000000000 */
[----:B------:R-:W-:Y:S01]  /*1de50*/  STL.64 [R1+0xa48], R28 ;  /* 0x000a481c01007387 */ /* 0x000fe20000100a00 */
[----:B--2---:R-:W-:Y:S02]  /*1de60*/  IMAD.WIDE R26, R2, 0x4, R172 ;  /* 0x00000004021a7825 */ /* 0x004fe400078e02ac */
[----:B------:R-:W2:Y:S03]  /*1de70*/  LDC R19, c[0x0][0x230] ;  /* 0x00008c00ff137b82 */ /* 0x000ea60000000800 */
[----:B------:R4:W-:Y:S01]  /*1de80*/  STL.64 [R1+0xa40], R26 ;  /* 0x000a401a01007387 */ /* 0x0009e20000100a00 */
[----:B------:R-:W-:-:S03]  /*1de90*/  VIADD R5, R22, 0xffffff41 ;  /* 0xffffff4116057836 */ /* 0x000fc60000000000 */
[----:B------:R4:W-:Y:S01]  /*1dea0*/  LDGSTS.E [R247+-0x43ff4], desc[UR52][R26.64], !P1 ;  /* 0xbc00c0001af77fae */ /* 0x0009e2000c921874 */
[----:B------:R-:W-:Y:S01]  /*1deb0*/  ISETP.GE.U32.AND P1, PT, R4, 0x7ffffec3, PT ;  /* 0x7ffffec30400780c */ /* 0x000fe20003f26070 */
[----:B------:R-:W-:Y:S01]  /*1dec0*/  VIADD R4, R21, 0xffffff40 ;  /* 0xffffff4015047836 */ /* 0x000fe20000000000 */
[----:B------:R-:W2:Y:S08]  /*1ded0*/  LDC R22, c[0x0][0x230] ;  /* 0x00008c00ff167b82 */ /* 0x000eb00000000800 */
[----:B------:R-:W2:Y:S01]  /*1dee0*/  LDC R21, c[0x0][0x230] ;  /* 0x00008c00ff157b82 */ /* 0x000ea20000000800 */
[----:B----4-:R-:W-:-:S05]  /*1def0*/  IMAD.WIDE R26, R2, 0x4, R42 ;  /* 0x00000004021a7825 */ /* 0x010fca00078e022a */
[----:B------:R4:W-:Y:S04]  /*1df00*/  STL.64 [R1+0xa38], R26 ;  /* 0x000a381a01007387 */ /* 0x0009e80000100a00 */
[----:B------:R4:W-:Y:S01]  /*1df10*/  LDGSTS.E [R246+-0x50000], desc[UR52][R26.64], !P0 ;  /* 0xb00000001af67fae */ /* 0x0009e2000c121874 */
[----:B------:R-:W-:Y:S01]  /*1df20*/  ISETP.GE.U32.AND P0, PT, R5, 0x7ffffec2, PT ;  /* 0x7ffffec20500780c */ /* 0x000fe20003f06070 */
[----:B------:R-:W-:Y:S02]  /*1df30*/  VIADD R5, R23, 0xffffff23 ;  /* 0xffffff2317057836 */ /* 0x000fe40000000000 */
[C---:B---3--:R-:W-:Y:S01]  /*1df40*/  IMAD.WIDE R6, R2.reuse, 0x4, R6 ;  /* 0x0000000402067825 */ /* 0x048fe200078e0206 */
[----:B------:R-:W3:Y:S01]  /*1df50*/  S2R R43, SR_TID.X ;  /* 0x00000000002b7919 */ /* 0x000ee20000002100 */
[----:B------:R-:W2:Y:S02]  /*1df60*/  LDC R23, c[0x0][0x230] ;  /* 0x00008c00ff177b82 */ /* 0x000ea40000000800 */
[----:B----4-:R-:W-:Y:S01]  /*1df70*/  IMAD.WIDE R26, R2, 0x4, R188 ;  /* 0x00000004021a7825 */ /* 0x010fe200078e02bc */
[----:B------:R4:W-:Y:S04]  /*1df80*/  STL.64 [R1+0xa30], R6 ;  /* 0x000a300601007387 */ /* 0x0009e80000100a00 */
[----:B------:R4:W-:Y:S01]  /*1df90*/  LDGSTS.E [R246+-0x4fffc], desc[UR52][R6.64], !P5 ;  /* 0xb000400006f67fae */ /* 0x0009e2000e921874 */
[----:B------:R-:W-:Y:S01]  /*1dfa0*/  ISETP.GE.U32.AND P5, PT, R4, 0x7ffffec1, PT ;  /* 0x7ffffec10400780c */ /* 0x000fe20003fa6070 */
[----:B------:R-:W-:-:S02]  /*1dfb0*/  VIADD R4, R24, 0xffffff22 ;  /* 0xffffff2218047836 */ /* 0x000fc40000000000 */
[----:B------:R-:W-:Y:S01]  /*1dfc0*/  LDGSTS.E [R246+-0x4fff8], desc[UR52][R26.64], !P6 ;  /* 0xb00080001af67fae */ /* 0x000fe2000f121874 */
[----:B------:R-:W-:Y:S01]  /*1dfd0*/  ISETP.GE.U32.AND P6, PT, R5, 0x7ffffea4, PT ;  /* 0x7ffffea40500780c */ /* 0x000fe20003fc6070 */
[C---:B------:R-:W-:Y:S02]  /*1dfe0*/  IMAD.WIDE R24, R2.reuse, 0x4, R192 ;  /* 0x0000000402187825 */ /* 0x040fe400078e02c0 */
[----:B------:R-:W-:Y:S02]  /*1dff0*/  STL.64 [R1+0xa28], R26 ;  /* 0x000a281a01007387 */ /* 0x000fe40000100a00 */
[----:B----4-:R-:W-:-:S05]  /*1e000*/  IMAD.WIDE R6, R2, 0x4, R182 ;  /* 0x0000000402067825 */ /* 0x010fca00078e02b6 */
[----:B------:R4:W-:Y:S04]  /*1e010*/  STL.64 [R1+0xa20], R6 ;  /* 0x000a200601007387 */ /* 0x0009e80000100a00 */
[----:B------:R4:W-:Y:S04]  /*1e020*/  LDGSTS.E [R246+-0x4fff4], desc[UR52][R6.64], !P4 ;  /* 0xb000c00006f67fae */ /* 0x0009e8000e121874 */
[----:B------:R1:W-:Y:S04]  /*1e030*/  STL.64 [R1+0xa18], R24 ;  /* 0x000a181801007387 */ /* 0x0003e80000100a00 */
[----:B------:R1:W-:Y:S01]  /*1e040*/  LDGSTS.E [R246+-0x4c000], desc[UR52][R24.64], !P2 ;  /* 0xb400000018f67fae */ /* 0x0003e2000d121874 */
[----:B----4-:R-:W-:-:S03]  /*1e050*/  IMAD.WIDE R6, R2, 0x4, R184 ;  /* 0x0000000402067825 */ /* 0x010fc600078e02b8 */
[----:B------:R4:W-:Y:S04]  /*1e060*/  STL.64 [R1+0xa10], R16 ;  /* 0x000a101001007387 */ /* 0x0009e80000100a00 */
[----:B------:R4:W-:Y:S01]  /*1e070*/  LDGSTS.E [R246+-0x4bffc], desc[UR52][R16.64], !P1 ;  /* 0xb400400010f67fae */ /* 0x0009e2000c921874 */
[----:B-1----:R-:W-:-:S03]  /*1e080*/  IMAD.WIDE R24, R2, 0x4, R200 ;  /* 0x0000000402187825 */ /* 0x002fc600078e02c8 */
[----:B------:R1:W-:Y:S04]  /*1e090*/  STL.64 [R1+0xa08], R6 ;  /* 0x000a080601007387 */ /* 0x0003e80000100a00 */
[----:B------:R1:W-:Y:S04]  /*1e0a0*/  LDGSTS.E [R246+-0x4bff8], desc[UR52][R6.64], !P0 ;  /* 0xb400800006f67fae */ /* 0x0003e8000c121874 */
[----:B------:R2:W-:Y:S01]  /*1e0b0*/  STL.64 [R1+0xa00], R24 ;  /* 0x000a001801007387 */ /* 0x0005e20000100a00 */
[----:B------:R-:W-:Y:S01]  /*1e0c0*/  ISETP.GE.U32.AND P4, PT, R4, 0x7ffffea3, PT ;  /* 0x7ffffea30400780c */ /* 0x000fe20003f86070 */
[----:B----4-:R-:W4:Y:S02]  /*1e0d0*/  LDC R17, c[0x0][0x230] ;  /* 0x00008c00ff117b82 */ /* 0x010f240000000800 */
[----:B------:R2:W-:Y:S01]  /*1e0e0*/  LDGSTS.E [R246+-0x4bff4], desc[UR52][R24.64], !P5 ;  /* 0xb400c00018f67fae */ /* 0x0005e2000e921874 */
[----:B-1----:R-:W-:-:S05]  /*1e0f0*/  IMAD.WIDE R6, R2, 0x4, R194 ;  /* 0x0000000402067825 */ /* 0x002fca00078e02c2 */
[----:B------:R1:W-:Y:S04]  /*1e100*/  STL.64 [R1+0x9f8], R6 ;  /* 0x0009f80601007387 */ /* 0x0003e80000100a00 */
[----:B------:R1:W-:Y:S01]  /*1e110*/  LDGSTS.E [R246+-0x48000], desc[UR52][R6.64], !P6 ;  /* 0xb800000006f67fae */ /* 0x0003e2000f121874 */
[----:B------:R-:W-:Y:S01]  /*1e120*/  VIADD R4, R18, 0xffffff21 ;  /* 0xffffff2112047836 */ /* 0x000fe20000000000 */
[----:B------:R-:W-:Y:S02]  /*1e130*/  IADD3 R5, R20, -0xe0, RZ ;  /* 0xffffff2014057810 */ /* 0x000fe40007ffe0ff */
[----:B---3--:R-:W-:Y:S01]  /*1e140*/  LOP3.LUT R43, R43, 0x7f, RZ, 0xc0, !PT ;  /* 0x0000007f2b2b7812 */ /* 0x008fe200078ec0ff */
[----:B--2---:R-:W-:Y:S01]  /*1e150*/  IMAD.WIDE R24, R2, 0x4, R204 ;  /* 0x0000000402187825 */ /* 0x004fe200078e02cc */
[----:B-1----:R-:W1:Y:S01]  /*1e160*/  LDC R7, c[0x0][0x230] ;  /* 0x00008c00ff077b82 */ /* 0x002e620000000800 */
[----:B------:R-:W-:-:S02]  /*1e170*/  ISETP.GE.U32.AND P2, PT, R4, 0x7ffffea2, PT ;  /* 0x7ffffea20400780c */ /* 0x000fc40003f46070 */
[----:B------:R-:W-:Y:S01]  /*1e180*/  VIADD R4, R19, 0xffffff03 ;  /* 0xffffff0313047836 */ /* 0x000fe20000000000 */
[----:B------:R-:W-:Y:S01]  /*1e190*/  ISETP.GE.U32.AND P1, PT, R5, 0x7ffffea1, PT ;  /* 0x7ffffea10500780c */ /* 0x000fe20003f26070 */
[----:B------:R-:W-:Y:S01]  /*1e1a0*/  VIADD R5, R21, 0xffffff00 ;  /* 0xffffff0015057836 */ /* 0x000fe20000000000 */
[----:B------:R2:W-:Y:S02]  /*1e1b0*/  LDGSTS.E [R246+-0x47ffc], desc[UR52][R24.64], !P4 ;  /* 0xb800400018f67fae */ /* 0x0005e4000e121874 */
[----:B------:R-:W-:Y:S01]  /*1e1c0*/  ISETP.GE.U32.AND P0, PT, R4, 0x7ffffe84, PT ;  /* 0x7ffffe840400780c */ /* 0x000fe20003f06070 */
[----:B------:R-:W-:Y:S01]  /*1e1d0*/  VIADD R4, R22, 0xffffff02 ;  /* 0xffffff0216047836 */ /* 0x000fe20000000000 */
[----:B------:R-:W-:Y:S01]  /*1e1e0*/  ISETP.GE.AND P5, PT, R43, R5, PT ;  /* 0x000000052b00720c */ /* 0x000fe20003fa6270 */
[----:B------:R2:W-:Y:S01]  /*1e1f0*/  STL.64 [R1+0x9f0], R24 ;  /* 0x0009f01801007387 */ /* 0x0005e20000100a00 */
[----:B------:R-:W-:Y:S01]  /*1e200*/  VIADD R16, R23, 0xffffff01 ;  /* 0xffffff0117107836 */ /* 0x000fe20000000000 */
[----:B------:R-:W3:Y:S01]  /*1e210*/  LDC R19, c[0x0][0x230] ;  /* 0x00008c00ff137b82 */ /* 0x000ee20000000800 */
[----:B------:R-:W-:-:S02]  /*1e220*/  ISETP.GE.U32.AND P6, PT, R4, 0x7ffffe83, PT ;  /* 0x7ffffe830400780c */ /* 0x000fc40003fc6070 */
[----:B------:R-:W-:-:S05]  /*1e230*/  SEL R4, RZ, 0x4, P5 ;  /* 0x00000004ff047807 */ /* 0x000fca0002800000 */
[----:B------:R-:W3:Y:S01]  /*1e240*/  LDC R20, c[0x0][0x230] ;  /* 0x00008c00ff147b82 */ /* 0x000ee20000000800 */
[----:B-1----:R-:W-:Y:S02]  /*1e250*/  VIADD R7, R7, 0x7f ;  /* 0x0000007f07077836 */ /* 0x002fe40000000000 */
[----:B------:R-:W-:Y:S01]  /*1e260*/  IMAD.WIDE R14, R2, 0x4, R14 ;  /* 0x00000004020e7825 */ /* 0x000fe200078e020e */
[----:B------:R-:W-:-:S04]  /*1e270*/  USHF.L.U32 UR7, UR7, 0x7, URZ ;  /* 0x0000000707077899 */ /* 0x000fc8000800063f */
[----:B------:R-:W1:Y:S01]  /*1e280*/  LDC R18, c[0x0][0x230] ;  /* 0x00008c00ff127b82 */ /* 0x000e620000000800 */
[----:B------:R-:W-:Y:S01]  /*1e290*/  ISETP.GT.AND P5, PT, R7, 0x17f, PT ;  /* 0x0000017f0700780c */ /* 0x000fe20003fa4270 */
[----:B------:R-:W-:-:S04]  /*1e2a0*/  IMAD.WIDE R6, R2, 0x4, R202 ;  /* 0x0000000402067825 */ /* 0x000fc800078e02ca */
[C---:B--2---:R-:W-:Y:S01]  /*1e2b0*/  IMAD.WIDE R24, R2.reuse, 0x4, R206 ;  /* 0x0000000402187825 */ /* 0x044fe200078e02ce */
[----:B------:R2:W-:Y:S01]  /*1e2c0*/  STL.64 [R1+0x9e8], R6 ;  /* 0x0009e80601007387 */ /* 0x0005e20000100a00 */
[----:B------:R-:W1:Y:S02]  /*1e2d0*/  LDC R21, c[0x0][0x230] ;  /* 0x00008c00ff157b82 */ /* 0x000e640000000800 */
[C---:B------:R-:W-:Y:S01]  /*1e2e0*/  IMAD.WIDE R22, R2.reuse, 0x4, R196 ;  /* 0x0000000402167825 */ /* 0x040fe200078e02c4 */
[----:B------:R2:W-:Y:S04]  /*1e2f0*/  LDGSTS.E [R246+-0x47ff8], desc[UR52][R6.64], !P2 ;  /* 0xb800800006f67fae */ /* 0x0005e8000d121874 */
[----:B------:R-:W-:Y:S04]  /*1e300*/  STL.64 [R1+0x9e0], R24 ;  /* 0x0009e01801007387 */ /* 0x000fe80000100a00 */
[----:B------:R-:W-:Y:S01]  /*1e310*/  STL.64 [R1+0x9d8], R22 ;  /* 0x0009d81601007387 */ /* 0x000fe20000100a00 */
[----:B--2---:R-:W-:-:S03]  /*1e320*/  IMAD.WIDE R6, R2, 0x4, R198 ;  /* 0x0000000402067825 */ /* 0x004fc600078e02c6 */
[----:B------:R-:W-:Y:S04]  /*1e330*/  LDGSTS.E [R246+-0x47ff4], desc[UR52][R24.64], !P1 ;  /* 0xb800c00018f67fae */ /* 0x000fe8000c921874 */
[----:B------:R2:W-:Y:S04]  /*1e340*/  STL.64 [R1+0x9d0], R6 ;  /* 0x0009d00601007387 */ /* 0x0005e80000100a00 */
[----:B------:R-:W3:Y:S04]  /*1e350*/  LDL.LU.64 R46, [R1+0x260] ;  /* 0x00026000012e7983 */ /* 0x000ee80000300a00 */
        /* <DEDUP_REMOVED lines=14> */
[----:B------:R-:W-:Y:S04]  /*1e440*/  LDGSTS.E [R246+-0x44000], desc[UR52][R22.64], !P0 ;  /* 0xbc00000016f67fae */ /* 0x000fe8000c121874 */
[----:B------:R-:W3:Y:S04]  /*1e450*/  LDL.LU.64 R42, [R1+0x1e8] ;  /* 0x0001e800012a7983 */ /* 0x000ee80000300a00 */
[----:B------:R-:W-:Y:S04]  /*1e460*/  LDGSTS.E [R246+-0x43ffc], desc[UR52][R6.64], !P6 ;  /* 0xbc00400006f67fae */ /* 0x000fe8000f121874 */
[----:B--2---:R-:W2:Y:S01]  /*1e470*/  LDL.LU.64 R6, [R1+0x1e0] ;  /* 0x0001e00001067983 */ /* 0x004ea20000300a00 */
[----:B------:R-:W-:-:S02]  /*1e480*/  SEL R4, R4, RZ, P5 ;  /* 0x000000ff04047207 */ /* 0x000fc40002800000 */
[----:B------:R-:W-:Y:S02]  /*1e490*/  ISETP.GE.U32.AND P4, PT, R16, 0x7ffffe82, PT ;  /* 0x7ffffe821000780c */ /* 0x000fe40003f86070 */
[----:B------:R-:W-:Y:S01]  /*1e4a0*/  ISETP.NE.U32.AND P2, PT, R4, RZ, PT ;  /* 0x000000ff0400720c */ /* 0x000fe20003f45070 */
[----:B----4-:R-:W-:Y:S01]  /*1e4b0*/  VIADD R4, R17, 0xfffffeff ;  /* 0xfffffeff11047836 */ /* 0x010fe20000000000 */
[----:B------:R-:W-:Y:S01]  /*1e4c0*/  ISETP.GE.U32.AND P5, PT, R5, 0x7ffffe81, PT ;  /* 0x7ffffe810500780c */ /* 0x000fe20003fa6070 */
[----:B------:R-:W-:Y:S01]  /*1e4d0*/  IMAD.WIDE R12, R2, 0x4, R12 ;  /* 0x00000004020c7825 */ /* 0x000fe200078e020c */
[----:B------:R-:W-:Y:S01]  /*1e4e0*/  STL.64 [R1+0x1338], R2 ;  /* 0x0013380201007387 */ /* 0x000fe20000100a00 */
[----:B------:R-:W4:Y:S01]  /*1e4f0*/  LDC R16, c[0x0][0x230] ;  /* 0x00008c00ff107b82 */ /* 0x000f220000000800 */
[----:B------:R-:W-:Y:S02]  /*1e500*/  ISETP.GE.U32.AND P1, PT, R4, 0x7ffffe80, PT ;  /* 0x7ffffe800400780c */ /* 0x000fe40003f26070 */
[----:B---3--:R-:W-:-:S03]  /*1e510*/  IADD3 R4, R19, -0x103, RZ ;  /* 0xfffffefd13047810 */ /* 0x008fc60007ffe0ff */
[----:B------:R-:W-:Y:S01]  /*1e520*/  LDGSTS.E [R246+-0x43ff8], desc[UR52][R14.64], !P4 ;  /* 0xbc0080000ef67fae */ /* 0x000fe2000e121874 */
[----:B------:R-:W-:Y:S01]  /*1e530*/  ISETP.GE.U32.AND P6, PT, R4, 0x7ffffe7e, PT ;  /* 0x7ffffe7e0400780c */ /* 0x000fe20003fc6070 */
[----:B------:R-:W-:Y:S02]  /*1e540*/  VIADD R4, R20, 0xfffffefb ;  /* 0xfffffefb14047836 */ /* 0x000fe40000000000 */
[----:B------:R3:W-:Y:S03]  /*1e550*/  LDGSTS.E [R246+-0x43ff4], desc[UR52][R12.64], !P5 ;  /* 0xbc00c0000cf67fae */ /* 0x0007e6000e921874 */
[----:B------:R-:W-:Y:S01]  /*1e560*/  ISETP.GE.U32.AND P5, PT, R4, 0x7ffffe7c, PT ;  /* 0x7ffffe7c0400780c */ /* 0x000fe20003fa6070 */
[----:B------:R-:W-:Y:S01]  /*1e570*/  IMAD.U32 R4, RZ, RZ, UR7 ;  /* 0x00000007ff047e24 */ /* 0x000fe2000f8e00ff */
[----:B------:R-:W-:Y:S04]  /*1e580*/  STL.64 [R1+0x9c8], R14 ;  /* 0x0009c80e01007387 */ /* 0x000fe80000100a00 */
[----:B------:R3:W-:Y:S04]  /*1e590*/  STL.64 [R1+0x9c0], R12 ;  /* 0x0009c00c01007387 */ /* 0x0007e80000100a00 */
[----:B------:R-:W-:Y:S01]  /*1e5a0*/  STL.64 [R1+0x1340], R246 ;  /* 0x001340f601007387 */ /* 0x000fe20000100a00 */
[----:B-1----:R-:W-:-:S03]  /*1e5b0*/  VIADD R5, R18, 0xfffffefe ;  /* 0xfffffefe12057836 */ /* 0x002fc60000000000 */
[----:B------:R-:W0:Y:S01]  /*1e5c0*/  LDGDEPBAR ;  /* 0x00000000000079af */ /* 0x000e220000000000 */
[----:B---3--:R-:W-:-:S04]  /*1e5d0*/  IMAD.WIDE R12, R4, 0x4, R46 ;  /* 0x00000004040c7825 */ /* 0x008fc800078e022e */
[C---:B------:R-:W-:Y:S01]  /*1e5e0*/  IMAD.WIDE R2, R4.reuse, 0x4, R76 ;  /* 0x0000000404027825 */ /* 0x040fe200078e024c */
[----:B------:R1:W-:Y:S03]  /*1e5f0*/  STL.64 [R1+0x9b8], R12 ;  /* 0x0009b80c01007387 */ /* 0x0003e60000100a00 */
[C---:B------:R-:W-:Y:S01]  /*1e600*/  IMAD.WIDE R14, R4.reuse, 0x4, R44 ;  /* 0x00000004040e7825 */ /* 0x040fe200078e022c */
[----:B------:R3:W-:Y:S04]  /*1e610*/  STL.64 [R1+0x9b0], R2 ;  /* 0x0009b00201007387 */ /* 0x0007e80000100a00 */
[----:B------:R4:W-:Y:S01]  /*1e620*/  STL.64 [R1+0x9a8], R14 ;  /* 0x0009a80e01007387 */ /* 0x0009e20000100a00 */
[----:B-1----:R-:W-:-:S04]  /*1e630*/  IMAD.WIDE R12, R4, 0x4, R52 ;  /* 0x00000004040c7825 */ /* 0x002fc800078e0234 */
[C---:B---3--:R-:W-:Y:S01]  /*1e640*/  IMAD.WIDE R2, R4.reuse, 0x4, R40 ;  /* 0x0000000404027825 */ /* 0x048fe200078e0228 */
[----:B------:R1:W-:Y:S03]  /*1e650*/  STL.64 [R1+0x9a0], R12 ;  /* 0x0009a00c01007387 */ /* 0x0003e60000100a00 */
[C---:B----4-:R-:W-:Y:S01]  /*1e660*/  IMAD.WIDE R14, R4.reuse, 0x4, R50 ;  /* 0x00000004040e7825 */ /* 0x050fe200078e0232 */
        /* <DEDUP_REMOVED lines=19> */
[----:B------:R-:W-:Y:S01]  /*1e7a0*/  STL.64 [R1+0x948], R14 ;  /* 0x0009480e01007387 */ /* 0x000fe20000100a00 */
[----:B-1----:R-:W-:-:S03]  /*1e7b0*/  IMAD.WIDE R12, R4, 0x4, R42 ;  /* 0x00000004040c7825 */ /* 0x002fc600078e022a */
[----:B------:R-:W3:Y:S01]  /*1e7c0*/  LDL.LU.64 R82, [R1+0x1d8] ;  /* 0x0001d80001527983 */ /* 0x000ee20000300a00 */
[----:B--2---:R-:W-:-:S03]  /*1e7d0*/  IMAD.WIDE R2, R4, 0x4, R6 ;  /* 0x0000000404027825 */ /* 0x004fc600078e0206 */
[----:B------:R3:W-:Y:S04]  /*1e7e0*/  STL.64 [R1+0x940], R12 ;  /* 0x0009400c01007387 */ /* 0x0007e80000100a00 */
[----:B------:R-:W2:Y:S04]  /*1e7f0*/  LDL.LU.64 R74, [R1+0x1d0] ;  /* 0x0001d000014a7983 */ /* 0x000ea80000300a00 */
[----:B------:R2:W-:Y:S04]  /*1e800*/  STL.64 [R1+0x938], R2 ;  /* 0x0009380201007387 */ /* 0x0005e80000100a00 */
[----:B------:R-:W4:Y:S04]  /*1e810*/  LDL.LU.64 R126, [R1+0x1c8] ;  /* 0x0001c800017e7983 */ /* 0x000f280000300a00 */
        /* <DEDUP_REMOVED lines=27> */
[----:B------:R-:W4:Y:S01]  /*1e9d0*/  LDL.LU.64 R6, [R1+0xe8] ;  /* 0x0000e80001067983 */ /* 0x000f220000300a00 */
[----:B---3--:R-:W-:-:S05]  /*1e9e0*/  IMAD.WIDE R12, R4, 0x4, R82 ;  /* 0x00000004040c7825 */ /* 0x008fca00078e0252 */
[----:B------:R1:W-:Y:S01]  /*1e9f0*/  STL.64 [R1+0x930], R12 ;  /* 0x0009300c01007387 */ /* 0x0003e20000100a00 */
[----:B--2---:R-:W-:-:S04]  /*1ea00*/  IMAD.WIDE R2, R4, 0x4, R74 ;  /* 0x0000000404027825 */ /* 0x004fc800078e024a */
[C---:B----4-:R-:W-:Y:S01]  /*1ea10*/  IMAD.WIDE R14, R4.reuse, 0x4, R126 ;  /* 0x00000004040e7825 */ /* 0x050fe200078e027e */
[----:B------:R2:W-:Y:S03]  /*1ea20*/  STL.64 [R1+0x928], R2 ;  /* 0x0009280201007387 */ /* 0x0005e60000100a00 */
[C---:B-1----:R-:W-:Y:S01]  /*1ea30*/  IMAD.WIDE R12, R4.reuse, 0x4, R70 ;  /* 0x00000004040c7825 */ /* 0x042fe200078e0246 */
[----:B------:R1:W-:Y:S04]  /*1ea40*/  STL.64 [R1+0x920], R14 ;  /* 0x0009200e01007387 */ /* 0x0003e80000100a00 */
[----:B------:R3:W-:Y:S01]  /*1ea50*/  STL.64 [R1+0x918], R12 ;  /* 0x0009180c01007387 */ /* 0x0007e20000100a00 */
[----:B--2---:R-:W-:-:S04]  /*1ea60*/  IMAD.WIDE R2, R4, 0x4, R68 ;  /* 0x0000000404027825 */ /* 0x004fc800078e0244 */
[C---:B-1----:R-:W-:Y:S01]  /*1ea70*/  IMAD.WIDE R14, R4.reuse, 0x4, R92 ;  /* 0x00000004040e7825 */ /* 0x042fe200078e025c */
[----:B------:R1:W-:Y:S03]  /*1ea80*/  STL.64 [R1+0x910], R2 ;  /* 0x0009100201007387 */ /* 0x0003e60000100a00 */
[C---:B---3--:R-:W-:Y:S01]  /*1ea90*/  IMAD.WIDE R12, R4.reuse, 0x4, R66 ;  /* 0x00000004040c7825 */ /* 0x048fe200078e0242 */
[----:B------:R2:W-:Y:S04]  /*1eaa0*/  STL.64 [R1+0x908], R14 ;  /* 0x0009080e01007387 */ /* 0x0005e80000100a00 */
[----:B------:R3:W-:Y:S01]  /*1eab0*/  STL.64 [R1+0x900], R12 ;  /* 0x0009000c01007387 */ /* 0x0007e20000100a00 */
[----:B-1----:R-:W-:-:S04]  /*1eac0*/  IMAD.WIDE R2, R4, 0x4, R72 ;  /* 0x0000000404027825 */ /* 0x002fc800078e0248 */
[C---:B--2---:R-:W-:Y:S01]  /*1ead0*/  IMAD.WIDE R14, R4.reuse, 0x4, R64 ;  /* 0x00000004040e7825 */ /* 0x044fe200078e0240 */
        /* <DEDUP_REMOVED lines=44> */
[----:B------:R-:W-:Y:S03]  /*1eda0*/  STL.64 [R1+0xc8], R14 ;  /* 0x0000c80e01007387 */ /* 0x000fe60000100a00 */
[C---:B------:R-:W-:Y:S01]  /*1edb0*/  IMAD.WIDE R6, R4.reuse, 0x4, R210 ;  /* 0x0000000404067825 */ /* 0x040fe200078e02d2 */
[----:B------:R-:W-:Y:S03]  /*1edc0*/  STL.64 [R1+0xb8], R12 ;  /* 0x0000b80c01007387 */ /* 0x000fe60000100a00 */
[C---:B-1----:R-:W-:Y:S01]  /*1edd0*/  IMAD.WIDE R2, R4.reuse, 0x4, R208 ;  /* 0x0000000404027825 */ /* 0x042fe200078e02d0 */
[----:B------:R-:W2:Y:S04]  /*1ede0*/  LDL.LU.64 R34, [R1+0x268] ;  /* 0x0002680001227983 */ /* 0x000ea80000300a00 */
[----:B------:R-:W-:Y:S04]  /*1edf0*/  STL.64 [R1+0xa8], R2 ;  /* 0x0000a80201007387 */ /* 0x000fe80000100a00 */
[----:B------:R1:W-:Y:S04]  /*1ee00*/  STL.64 [R1+0x98], R6 ;  /* 0x0000980601007387 */ /* 0x0003e80000100a00 */
[----:B-1----:R-:W3:Y:S01]  /*1ee10*/  LDL.LU.64 R6, [R1+0x270] ;  /* 0x0002700001067983 */ /* 0x002ee20000300a00 */
[----:B------:R-:W-:-:S04]  /*1ee20*/  IMAD.WIDE R2, R4, 0x4, R212 ;  /* 0x0000000404027825 */ /* 0x000fc800078e02d4 */
[C---:B------:R-:W-:Y:S01]  /*1ee30*/  IMAD.WIDE R12, R4.reuse, 0x4, R214 ;  /* 0x00000004040c7825 */ /* 0x040fe200078e02d6 */
[----:B------:R1:W-:Y:S04]  /*1ee40*/  STL.64 [R1+0x88], R2 ;  /* 0x0000880201007387 */ /* 0x0003e80000100a00 */
[----:B------:R4:W-:Y:S04]  /*1ee50*/  STL.64 [R1+0x78], R12 ;  /* 0x0000780c01007387 */ /* 0x0009e80000100a00 */
[----:B------:R-:W3:Y:S01]  /*1ee60*/  LDL.LU.64 R32, [R1+0x278] ;  /* 0x0002780001207983 */ /* 0x000ee20000300a00 */
[----:B-1----:R-:W-:-:S04]  /*1ee70*/  IMAD.WIDE R2, R4, 0x4, R216 ;  /* 0x0000000404027825 */ /* 0x002fc800078e02d8 */
[C---:B----4-:R-:W-:Y:S01]  /*1ee80*/  IMAD.WIDE R12, R4.reuse, 0x4, R218 ;  /* 0x00000004040c7825 */ /* 0x050fe200078e02da */
        /* <DEDUP_REMOVED lines=12> */
[----:B------:R-:W4:Y:S01]  /*1ef50*/  LDL.LU.64 R26, [R1+0x290] ;  /* 0x00029000011a7983 */ /* 0x000f220000300a00 */
[----:B-1----:R-:W-:-:S03]  /*1ef60*/  IMAD.WIDE R2, R4, 0x4, R228 ;  /* 0x0000000404027825 */ /* 0x002fc600078e02e4 */
[----:B------:R-:W4:Y:S04]  /*1ef70*/  LDL.LU.64 R56, [R1+0x298] ;  /* 0x0002980001387983 */ /* 0x000f280000300a00 */
[----:B------:R1:W-:Y:S04]  /*1ef80*/  STL.64 [R1+0x8], R2 ;  /* 0x0000080201007387 */ /* 0x0003e80000100a00 */
[----:B------:R-:W4:Y:S04]  /*1ef90*/  LDL.LU.64 R50, [R1+0x2a0] ;  /* 0x0002a00001327983 */ /* 0x000f280000300a00 */
[----:B------:R-:W4:Y:S01]  /*1efa0*/  LDL.LU.64 R30, [R1+0x2a8] ;  /* 0x0002a800011e7983 */ /* 0x000f220000300a00 */
[----:B------:R-:W-:-:S03]  /*1efb0*/  IMAD.WIDE R228, R4, 0x4, R230 ;  /* 0x0000000404e47825 */ /* 0x000fc600078e02e6 */
[----:B------:R-:W4:Y:S01]  /*1efc0*/  LDL.LU.64 R42, [R1+0x2b0] ;  /* 0x0002b000012a7983 */ /* 0x000f220000300a00 */
[----:B------:R-:W-:-:S03]  /*1efd0*/  IMAD.WIDE R232, R4, 0x4, R232 ;  /* 0x0000000404e87825 */ /* 0x000fc600078e02e8 */
[----:B------:R-:W4:Y:S01]  /*1efe0*/  LDL.LU.64 R36, [R1+0x2b8] ;  /* 0x0002b80001247983 */ /* 0x000f220000300a00 */
[----:B------:R-:W-:-:S04]  /*1eff0*/  IMAD.WIDE R224, R4, 0x4, R234 ;  /* 0x0000000404e07825 */ /* 0x000fc800078e02ea */
[C---:B------:R-:W-:Y:S01]  /*1f000*/  IMAD.WIDE R236, R4.reuse, 0x4, R236 ;  /* 0x0000000404ec7825 */ /* 0x040fe200078e02ec */
[----:B------:R-:W-:Y:S03]  /*1f010*/  STL.64 [R1+0x14a8], R228 ;  /* 0x0014a8e401007387 */ /* 0x000fe60000100a00 */
[C---:B------:R-:W-:Y:S01]  /*1f020*/  IMAD.WIDE R222, R4.reuse, 0x4, R238 ;  /* 0x0000000404de7825 */ /* 0x040fe200078e02ee */
[----:B------:R-:W-:Y:S04]  /*1f030*/  STL.64 [R1+0x1468], R232 ;  /* 0x001468e801007387 */ /* 0x000fe80000100a00 */
[----:B------:R-:W-:Y:S04]  /*1f040*/  STL.64 [R1+0x1418], R224 ;  /* 0x001418e001007387 */ /* 0x000fe80000100a00 */
[----:B------:R-:W-:Y:S04]  /*1f050*/  STL.64 [R1+0x13e0], R236 ;  /* 0x0013e0ec01007387 */ /* 0x000fe80000100a00 */
[----:B------:R-:W-:Y:S01]  /*1f060*/  STL.64 [R1+0x1370], R222 ;  /* 0x001370de01007387 */ /* 0x000fe20000100a00 */
[----:B--2---:R-:W-:-:S03]  /*1f070*/  IMAD.WIDE R212, R4, 0x4, R34 ;  /* 0x0000000404d47825 */ /* 0x004fc600078e0222 */
[----:B------:R-:W2:Y:S04]  /*1f080*/  LDL.LU.64 R34, [R1+0x2c0] ;  /* 0x0002c00001227983 */ /* 0x000ea80000300a00 */
[----:B------:R-:W-:Y:S01]  /*1f090*/  STL.64 [R1+0x1558], R212 ;  /* 0x001558d401007387 */ /* 0x000fe20000100a00 */
[----:B---3--:R-:W-:-:S03]  /*1f0a0*/  IMAD.WIDE R210, R4, 0x4, R6 ;  /* 0x0000000404d27825 */ /* 0x008fc600078e0206 */
[----:B------:R-:W3:Y:S04]  /*1f0b0*/  LDL.LU.64 R6, [R1+0x2c8] ;  /* 0x0002c80001067983 */ /* 0x000ee80000300a00 */
[----:B------:R1:W-:Y:S01]  /*1f0c0*/  STL.64 [R1+0x14f8], R210 ;  /* 0x0014f8d201007387 */ /* 0x0003e20000100a00 */
[----:B------:R-:W-:-:S03]  /*1f0d0*/  IMAD.WIDE R208, R4, 0x4, R32 ;  /* 0x0000000404d07825 */ /* 0x000fc600078e0220 */
[----:B------:R-:W3:Y:S04]  /*1f0e0*/  LDL.LU.64 R32, [R1+0x2d0] ;  /* 0x0002d00001207983 */ /* 0x000ee80000300a00 */
[----:B------:R-:W-:Y:S01]  /*1f0f0*/  STL.64 [R1+0x14b0], R208 ;  /* 0x0014b0d001007387 */ /* 0x000fe20000100a00 */
[----:B------:R-:W-:-:S03]  /*1f100*/  IMAD.WIDE R206, R4, 0x4, R38 ;  /* 0x0000000404ce7825 */ /* 0x000fc600078e0226 */
[----:B------:R-:W3:Y:S04]  /*1f110*/  LDL.LU.64 R38, [R1+0x2d8] ;  /* 0x0002d80001267983 */ /* 0x000ee80000300a00 */
[----:B------:R-:W-:Y:S04]  /*1f120*/  STL.64 [R1+0x1470], R206 ;  /* 0x001470ce01007387 */ /* 0x000fe80000100a00 */
[----:B------:R-:W3:Y:S01]  /*1f130*/  LDL.LU.64 R244, [R1+0x2e0] ;  /* 0x0002e00001f47983 */ /* 0x000ee20000300a00 */
[----:B------:R-:W-:-:S03]  /*1f140*/  IMAD.WIDE R204, R4, 0x4, R28 ;  /* 0x0000000404cc7825 */ /* 0x000fc600078e021c */
[----:B------:R-:W3:Y:S04]  /*1f150*/  LDL.LU.64 R28, [R1+0x2e8] ;  /* 0x0002e800011c7983 */ /* 0x000ee80000300a00 */
[----:B------:R-:W-:Y:S01]  /*1f160*/  STL.64 [R1+0x1420], R204 ;  /* 0x001420cc01007387 */ /* 0x000fe20000100a00 */
[----:B----4-:R-:W-:-:S03]  /*1f170*/  IMAD.WIDE R202, R4, 0x4, R26 ;  /* 0x0000000404ca7825 */ /* 0x010fc600078e021a */
[----:B------:R-:W4:Y:S01]  /*1f180*/  LDL.LU.64 R26, [R1+0x2f0] ;  /* 0x0002f000011a7983 */ /* 0x000f220000300a00 */
[----:B------:R-:W-:-:S03]  /*1f190*/  IMAD.WIDE R200, R4, 0x4, R56 ;  /* 0x0000000404c87825 */ /* 0x000fc600078e0238 */
[----:B------:R-:W-:Y:S04]  /*1f1a0*/  STL.64 [R1+0x13e8], R202 ;  /* 0x0013e8ca01007387 */ /* 0x000fe80000100a00 */
[----:B------:R-:W4:Y:S04]  /*1f1b0*/  LDL.LU.64 R56, [R1+0x2f8] ;  /* 0x0002f80001387983 */ /* 0x000f280000300a00 */
[----:B------:R-:W-:Y:S01]  /*1f1c0*/  STL.64 [R1+0x1378], R200 ;  /* 0x001378c801007387 */ /* 0x000fe20000100a00 */
[----:B------:R-:W-:-:S03]  /*1f1d0*/  IMAD.WIDE R196, R4, 0x4, R30 ;  /* 0x0000000404c47825 */ /* 0x000fc600078e021e */
[----:B------:R-:W4:Y:S01]  /*1f1e0*/  LDL.LU.64 R30, [R1+0x300] ;  /* 0x00030000011e7983 */ /* 0x000f220000300a00 */
[----:B------:R-:W-:-:S03]  /*1f1f0*/  IMAD.WIDE R194, R4, 0x4, R42 ;  /* 0x0000000404c27825 */ /* 0x000fc600078e022a */
[----:B------:R-:W-:Y:S04]  /*1f200*/  STL.64 [R1+0x1560], R196 ;  /* 0x001560c401007387 */ /* 0x000fe80000100a00 */
[----:B------:R-:W4:Y:S01]  /*1f210*/  LDL.LU.64 R42, [R1+0x308] ;  /* 0x00030800012a7983 */ /* 0x000f220000300a00 */
[----:B------:R-:W-:-:S03]  /*1f220*/  IMAD.WIDE R192, R4, 0x4, R36 ;  /* 0x0000000404c07825 */ /* 0x000fc600078e0224 */
[----:B------:R-:W-:Y:S04]  /*1f230*/  STL.64 [R1+0x1508], R194 ;  /* 0x001508c201007387 */ /* 0x000fe80000100a00 */
[----:B------:R-:W4:Y:S04]  /*1f240*/  LDL.LU.64 R36, [R1+0x310] ;  /* 0x0003100001247983 */ /* 0x000f280000300a00 */
[----:B------:R-:W-:Y:S01]  /*1f250*/  STL.64 [R1+0x14b8], R192 ;  /* 0x0014b8c001007387 */ /* 0x000fe20000100a00 */
[----:B--2---:R-:W-:-:S03]  /*1f260*/  IMAD.WIDE R190, R4, 0x4, R34 ;  /* 0x0000000404be7825 */ /* 0x004fc600078e0222 */
[----:B------:R-:W2:Y:S04]  /*1f270*/  LDL.LU.64 R34, [R1+0x318] ;  /* 0x0003180001227983 */ /* 0x000ea80000300a00 */
[----:B------:R-:W-:Y:S01]  /*1f280*/  STL.64 [R1+0x1478], R190 ;  /* 0x001478be01007387 */ /* 0x000fe20000100a00 */
[----:B---3--:R-:W-:-:S03]  /*1f290*/  IMAD.WIDE R188, R4, 0x4, R6 ;  /* 0x0000000404bc7825 */ /* 0x008fc600078e0206 */
[----:B------:R-:W3:Y:S04]  /*1f2a0*/  LDL.LU.64 R6, [R1+0x320] ;  /* 0x0003200001067983 */ /* 0x000ee80000300a00 */
[----:B------:R-:W-:Y:S01]  /*1f2b0*/  STL.64 [R1+0x1428], R188 ;  /* 0x001428bc01007387 */ /* 0x000fe20000100a00 */
[----:B------:R-:W-:-:S04]  /*1f2c0*/  IMAD.WIDE R198, R4, 0x4, R50 ;  /* 0x0000000404c67825 */ /* 0x000fc800078e0232 */
[C---:B------:R-:W-:Y:S02]  /*1f2d0*/  IMAD.WIDE R186, R4.reuse, 0x4, R32 ;  /* 0x0000000404ba7825 */ /* 0x040fe400078e0220 */
[----:B------:R-:W3:Y:S04]  /*1f2e0*/  LDL.LU.64 R32, [R1+0x328] ;  /* 0x0003280001207983 */ /* 0x000ee80000300a00 */
[----:B------:R-:W-:Y:S01]  /*1f2f0*/  STL.64 [R1+0x13f0], R186 ;  /* 0x0013f0ba01007387 */ /* 0x000fe20000100a00 */
[----:B------:R-:W-:-:S03]  /*1f300*/  IMAD.WIDE R184, R4, 0x4, R38 ;  /* 0x0000000404b87825 */ /* 0x000fc600078e0226 */
[----:B------:R-:W3:Y:S04]  /*1f310*/  LDL.LU.64 R38, [R1+0x330] ;  /* 0x0003300001267983 */ /* 0x000ee80000300a00 */
[----:B------:R-:W-:Y:S01]  /*1f320*/  STL.64 [R1+0x1380], R184 ;  /* 0x001380b801007387 */ /* 0x000fe20000100a00 */
[----:B------:R-:W-:-:S03]  /*1f330*/  IMAD.WIDE R182, R4, 0x4, R244 ;  /* 0x0000000404b67825 */ /* 0x000fc600078e02f4 */
[----:B------:R-:W3:Y:S04]  /*1f340*/  LDL.LU.64 R50, [R1+0x338] ;  /* 0x0003380001327983 */ /* 0x000ee80000300a00 */
[----:B------:R-:W3:Y:S01]  /*1f350*/  LDL.LU.64 R244, [R1+0x340] ;  /* 0x0003400001f47983 */ /* 0x000ee20000300a00 */
[----:B------:R-:W-:-:S05]  /*1f360*/  IMAD.WIDE R180, R4, 0x4, R28 ;  /* 0x0000000404b47825 */ /* 0x000fca00078e021c */
[----:B------:R-:W-:Y:S04]  /*1f370*/  STL.64 [R1+0x1568], R180 ;  /* 0x001568b401007387 */ /* 0x000fe80000100a00 */
[----:B------:R-:W3:Y:S01]  /*1f380*/  LDL.LU.64 R28, [R1+0x348] ;  /* 0x00034800011c7983 */ /* 0x000ee20000300a00 */
[----:B----4-:R-:W-:-:S05]  /*1f390*/  IMAD.WIDE R178, R4, 0x4, R26 ;  /* 0x0000000404b27825 */ /* 0x010fca00078e021a */
[----:B------:R-:W-:Y:S01]  /*1f3a0*/  STL.64 [R1+0x1510], R178 ;  /* 0x001510b201007387 */ /* 0x000fe20000100a00 */
[----:B------:R-:W-:-:S03]  /*1f3b0*/  IMAD.WIDE R176, R4, 0x4, R56 ;  /* 0x0000000404b07825 */ /* 0x000fc600078e0238 */
[----:B------:R-:W4:Y:S04]  /*1f3c0*/  LDL.LU.64 R26, [R1+0x350] ;  /* 0x00035000011a7983 */ /* 0x000f280000300a00 */
[----:B------:R-:W-:Y:S01]  /*1f3d0*/  STL.64 [R1+0x14c0], R176 ;  /* 0x0014c0b001007387 */ /* 0x000fe20000100a00 */
[----:B------:R-:W-:-:S03]  /*1f3e0*/  IMAD.WIDE R174, R4, 0x4, R30 ;  /* 0x0000000404ae7825 */ /* 0x000fc600078e021e */
[----:B------:R-:W4:Y:S04]  /*1f3f0*/  LDL.LU.64 R56, [R1+0x358] ;  /* 0x0003580001387983 */ /* 0x000f280000300a00 */
[----:B------:R-:W-:Y:S01]  /*1f400*/  STL.64 [R1+0x1480], R174 ;  /* 0x001480ae01007387 */ /* 0x000fe20000100a00 */
[----:B------:R-:W-:-:S03]  /*1f410*/  IMAD.WIDE R172, R4, 0x4, R42 ;  /* 0x0000000404ac7825 */ /* 0x000fc600078e022a */
[----:B------:R-:W4:Y:S04]  /*1f420*/  LDL.LU.64 R30, [R1+0x360] ;  /* 0x00036000011e7983 */ /* 0x000f280000300a00 */
        /* <DEDUP_REMOVED lines=9> */
[----:B------:R-:W3:Y:S01]  /*1f4c0*/  LDL.LU.64 R6, [R1+0x380] ;  /* 0x0003800001067983 */ /* 0x000ee20000300a00 */
[----:B------:R-:W-:-:S03]  /*1f4d0*/  IMAD.WIDE R164, R4, 0x4, R32 ;  /* 0x0000000404a47825 */ /* 0x000fc600078e0220 */
[----:B------:R-:W3:Y:S04]  /*1f4e0*/  LDL.LU.64 R32, [R1+0x388] ;  /* 0x0003880001207983 */ /* 0x000ee80000300a00 */
[----:B------:R-:W-:Y:S01]  /*1f4f0*/  STL.64 [R1+0x1570], R164 ;  /* 0x001570a401007387 */ /* 0x000fe20000100a00 */
[----:B------:R-:W-:-:S03]  /*1f500*/  IMAD.WIDE R162, R4, 0x4, R38 ;  /* 0x0000000404a27825 */ /* 0x000fc600078e0226 */
[----:B------:R-:W3:Y:S01]  /*1f510*/  LDL.LU.64 R38, [R1+0x390] ;  /* 0x0003900001267983 */ /* 0x000ee20000300a00 */
[----:B------:R-:W-:-:S03]  /*1f520*/  IMAD.WIDE R160, R4, 0x4, R50 ;  /* 0x0000000404a07825 */ /* 0x000fc600078e0232 */
[----:B------:R-:W-:Y:S01]  /*1f530*/  STL.64 [R1+0x1518], R162 ;  /* 0x001518a201007387 */ /* 0x000fe20000100a00 */
[----:B------:R-:W-:-:S03]  /*1f540*/  IMAD.WIDE R158, R4, 0x4, R244 ;  /* 0x00000004049e7825 */ /* 0x000fc600078e02f4 */
[----:B------:R-:W-:Y:S04]  /*1f550*/  STL.64 [R1+0x14c8], R160 ;  /* 0x0014c8a001007387 */ /* 0x000fe80000100a00 */
[----:B------:R-:W3:Y:S04]  /*1f560*/  LDL.LU.64 R244, [R1+0x398] ;  /* 0x0003980001f47983 */ /* 0x000ee80000300a00 */
[----:B------:R-:W-:Y:S01]  /*1f570*/  STL.64 [R1+0x1488], R158 ;  /* 0x0014889e01007387 */ /* 0x000fe20000100a00 */
[----:B------:R-:W-:-:S03]  /*1f580*/  IMAD.WIDE R156, R4, 0x4, R28 ;  /* 0x00000004049c7825 */ /* 0x000fc600078e021c */
[----:B------:R-:W3:Y:S04]  /*1f590*/  LDL.LU.64 R28, [R1+0x3a0] ;  /* 0x0003a000011c7983 */ /* 0x000ee80000300a00 */
[----:B------:R-:W-:Y:S01]  /*1f5a0*/  STL.64 [R1+0x1438], R156 ;  /* 0x0014389c01007387 */ /* 0x000fe20000100a00 */
[----:B----4-:R-:W-:-:S03]  /*1f5b0*/  IMAD.WIDE R154, R4, 0x4, R26 ;  /* 0x00000004049a7825 */ /* 0x010fc600078e021a */
[----:B------:R-:W4:Y:S04]  /*1f5c0*/  LDL.LU.64 R26, [R1+0x3a8] ;  /* 0x0003a800011a7983 */ /* 0x000f280000300a00 */
[----:B------:R-:W-:Y:S01]  /*1f5d0*/  STL.64 [R1+0x1400], R154 ;  /* 0x0014009a01007387 */ /* 0x000fe20000100a00 */
[----:B------:R-:W-:-:S03]  /*1f5e0*/  IMAD.WIDE R152, R4, 0x4, R56 ;  /* 0x0000000404987825 */ /* 0x000fc600078e0238 */
[----:B------:R-:W4:Y:S04]  /*1f5f0*/  LDL.LU.64 R56, [R1+0x3b0] ;  /* 0x0003b00001387983 */ /* 0x000f280000300a00 */
[----:B------:R-:W-:Y:S01]  /*1f600*/  STL.64 [R1+0x1390], R152 ;  /* 0x0013909801007387 */ /* 0x000fe20000100a00 */
[----:B------:R-:W-:-:S03]  /*1f610*/  IMAD.WIDE R150, R4, 0x4, R30 ;  /* 0x0000000404967825 */ /* 0x000fc600078e021e */
[----:B------:R-:W4:Y:S01]  /*1f620*/  LDL.LU.64 R30, [R1+0x3b8] ;  /* 0x0003b800011e7983 */ /* 0x000f220000300a00 */
[----:B------:R-:W-:-:S03]  /*1f630*/  IMAD.WIDE R148, R4, 0x4, R42 ;  /* 0x0000000404947825 */ /* 0x000fc600078e022a */
[----:B------:R-:W4:Y:S01]  /*1f640*/  LDL.LU.64 R42, [R1+0x3c0] ;  /* 0x0003c000012a7983 */ /* 0x000f220000300a00 */
[----:B------:R-:W-:-:S03]  /*1f650*/  IMAD.WIDE R146, R4, 0x4, R36 ;  /* 0x0000000404927825 */ /* 0x000fc600078e0224 */
[----:B------:R-:W-:Y:S04]  /*1f660*/  STL.64 [R1+0x1578], R148 ;  /* 0x0015789401007387 */ /* 0x000fe80000100a00 */
[----:B------:R-:W-:Y:S01]  /*1f670*/  STL.64 [R1+0x1520], R146 ;  /* 0x0015209201007387 */ /* 0x000fe20000100a00 */
[----:B--2---:R-:W-:-:S03]  /*1f680*/  IMAD.WIDE R144, R4, 0x4, R34 ;  /* 0x0000000404907825 */ /* 0x004fc600078e0222 */
[----:B------:R-:W2:Y:S04]  /*1f690*/  LDL.LU.64 R34, [R1+0x3c8] ;  /* 0x0003c80001227983 */ /* 0x000ea80000300a00 */
[----:B------:R-:W-:Y:S01]  /*1f6a0*/  STL.64 [R1+0x14d0], R144 ;  /* 0x0014d09001007387 */ /* 0x000fe20000100a00 */
[----:B---3--:R-:W-:-:S03]  /*1f6b0*/  IMAD.WIDE R142, R4, 0x4, R6 ;  /* 0x00000004048e7825 */ /* 0x008fc600078e0206 */
[----:B------:R-:W3:Y:S04]  /*1f6c0*/  LDL.LU.64 R6, [R1+0x3d0] ;  /* 0x0003d00001067983 */ /* 0x000ee80000300a00 */
[----:B------:R-:W-:Y:S01]  /*1f6d0*/  STL.64 [R1+0x1490], R142 ;  /* 0x0014908e01007387 */ /* 0x000fe20000100a00 */
[----:B------:R-:W-:-:S03]  /*1f6e0*/  IMAD.WIDE R140, R4, 0x4, R32 ;  /* 0x00000004048c7825 */ /* 0x000fc600078e0220 */
[----:B------:R-:W3:Y:S04]  /*1f6f0*/  LDL.LU.64 R32, [R1+0x3d8] ;  /* 0x0003d80001207983 */ /* 0x000ee80000300a00 */
[----:B------:R-:W-:Y:S04]  /*1f700*/  STL.64 [R1+0x1440], R140 ;  /* 0x0014408c01007387 */ /* 0x000fe80000100a00 */
[----:B------:R-:W3:Y:S04]  /*1f710*/  LDL.LU.64 R40, [R1+0x3e0] ;  /* 0x0003e00001287983 */ /* 0x000ee80000300a00 */
[----:B------:R-:W3:Y:S01]  /*1f720*/  LDL.LU.64 R50, [R1+0x3e8] ;  /* 0x0003e80001327983 */ /* 0x000ee20000300a00 */
[----:B------:R-:W-:-:S03]  /*1f730*/  IMAD.WIDE R138, R4, 0x4, R38 ;  /* 0x00000004048a7825 */ /* 0x000fc600078e0226 */
[----:B------:R-:W3:Y:S04]  /*1f740*/  LDL.LU.64 R38, [R1+0x3f0] ;  /* 0x0003f00001267983 */ /* 0x000ee80000300a00 */
[----:B------:R-:W-:Y:S04]  /*1f750*/  STL.64 [R1+0x1408], R138 ;  /* 0x0014088a01007387 */ /* 0x000fe80000100a00 */
[----:B------:R-:W3:Y:S01]  /*1f760*/  LDL.LU.64 R36, [R1+0x3f8] ;  /* 0x0003f80001247983 */ /* 0x000ee20000300a00 */
[----:B------:R-:W-:-:S05]  /*1f770*/  IMAD.WIDE R136, R4, 0x4, R244 ;  /* 0x0000000404887825 */ /* 0x000fca00078e02f4 */
[----:B------:R-:W-:Y:S01]  /*1f780*/  STL.64 [R1+0x1398], R136 ;  /* 0x0013988801007387 */ /* 0x000fe20000100a00 */
[----:B------:R-:W-:-:S03]  /*1f790*/  IMAD.WIDE R134, R4, 0x4, R28 ;  /* 0x0000000404867825 */ /* 0x000fc600078e021c */
[----:B------:R-:W3:Y:S01]  /*1f7a0*/  LDL.LU.64 R28, [R1+0x400] ;  /* 0x00040000011c7983 */ /* 0x000ee20000300a00 */
[----:B----4-:R-:W-:-:S03]  /*1f7b0*/  IMAD.WIDE R132, R4, 0x4, R26 ;  /* 0x0000000404847825 */ /* 0x010fc600078e021a */
[----:B------:R-:W4:Y:S04]  /*1f7c0*/  LDL.LU.64 R26, [R1+0x408] ;  /* 0x00040800011a7983 */ /* 0x000f280000300a00 */
[----:B------:R-:W-:Y:S01]  /*1f7d0*/  STL.64 [R1+0x1580], R132 ;  /* 0x0015808401007387 */ /* 0x000fe20000100a00 */
[----:B------:R-:W-:-:S03]  /*1f7e0*/  IMAD.WIDE R130, R4, 0x4, R56 ;  /* 0x0000000404827825 */ /* 0x000fc600078e0238 */
[----:B------:R-:W4:Y:S01]  /*1f7f0*/  LDL.LU.64 R56, [R1+0x410] ;  /* 0x0004100001387983 */ /* 0x000f220000300a00 */
[----:B------:R-:W-:-:S03]  /*1f800*/  IMAD.WIDE R128, R4, 0x4, R30 ;  /* 0x0000000404807825 */ /* 0x000fc600078e021e */
[----:B------:R-:W-:Y:S01]  /*1f810*/  STL.64 [R1+0x1528], R130 ;  /* 0x0015288201007387 */ /* 0x000fe20000100a00 */
[----:B------:R-:W-:-:S03]  /*1f820*/  IMAD.WIDE R126, R4, 0x4, R42 ;  /* 0x00000004047e7825 */ /* 0x000fc600078e022a */
[----:B------:R-:W4:Y:S04]  /*1f830*/  LDL.LU.64 R30, [R1+0x418] ;  /* 0x00041800011e7983 */ /* 0x000f280000300a00 */
[----:B------:R-:W-:Y:S04]  /*1f840*/  STL.64 [R1+0x14d8], R128 ;  /* 0x0014d88001007387 */ /* 0x000fe80000100a00 */
[----:B------:R-:W4:Y:S04]  /*1f850*/  LDL.LU.64 R244, [R1+0x420] ;  /* 0x0004200001f47983 */ /* 0x000f280000300a00 */
        /* <DEDUP_REMOVED lines=10> */
[----:B------:R-:W-:Y:S01]  /*1f900*/  STL.64 [R1+0x13a0], R120 ;  /* 0x0013a07801007387 */ /* 0x000fe20000100a00 */
[----:B------:R-:W-:-:S04]  /*1f910*/  IMAD.WIDE R116, R4, 0x4, R50 ;  /* 0x0000000404747825 */ /* 0x000fc800078e0232 */
[C---:B------:R-:W-:Y:S01]  /*1f920*/  IMAD.WIDE R114, R4.reuse, 0x4, R38 ;  /* 0x0000000404727825 */ /* 0x040fe200078e0226 */
[----:B------:R-:W-:Y:S04]  /*1f930*/  STL.64 [R1+0x1588], R116 ;  /* 0x0015887401007387 */ /* 0x000fe80000100a00 */
[----:B------:R-:W3:Y:S01]  /*1f940*/  LDL.LU.64 R38, [R1+0x448] ;  /* 0x0004480001267983 */ /* 0x000ee20000300a00 */
[----:B------:R-:W-:-:S03]  /*1f950*/  IMAD.WIDE R112, R4, 0x4, R36 ;  /* 0x0000000404707825 */ /* 0x000fc600078e0224 */
[----:B------:R-:W-:Y:S04]  /*1f960*/  STL.64 [R1+0x1530], R114 ;  /* 0x0015307201007387 */ /* 0x000fe80000100a00 */
[----:B------:R-:W-:Y:S01]  /*1f970*/  STL.64 [R1+0x14e0], R112 ;  /* 0x0014e07001007387 */ /* 0x000fe20000100a00 */
[----:B------:R-:W-:-:S03]  /*1f980*/  IMAD.WIDE R110, R4, 0x4, R28 ;  /* 0x00000004046e7825 */ /* 0x000fc600078e021c */
[----:B------:R-:W3:Y:S04]  /*1f990*/  LDL.LU.64 R28, [R1+0x450] ;  /* 0x00045000011c7983 */ /* 0x000ee80000300a00 */
[----:B------:R-:W-:Y:S01]  /*1f9a0*/  STL.64 [R1+0x14a0], R110 ;  /* 0x0014a06e01007387 */ /* 0x000fe20000100a00 */
[----:B----4-:R-:W-:-:S05]  /*1f9b0*/  IMAD.WIDE R108, R4, 0x4, R26 ;  /* 0x00000004046c7825 */ /* 0x010fca00078e021a */
[----:B------:R-:W-:Y:S01]  /*1f9c0*/  STL.64 [R1+0x1450], R108 ;  /* 0x0014506c01007387 */ /* 0x000fe20000100a00 */
[----:B------:R-:W-:-:S03]  /*1f9d0*/  IMAD.WIDE R106, R4, 0x4, R56 ;  /* 0x00000004046a7825 */ /* 0x000fc600078e0238 */
[----:B------:R-:W4:Y:S04]  /*1f9e0*/  LDL.LU.64 R56, [R1+0x458] ;  /* 0x0004580001387983 */ /* 0x000f280000300a00 */
[----:B------:R-:W-:Y:S04]  /*1f9f0*/  STL.64 [R1+0x1458], R106 ;  /* 0x0014586a01007387 */ /* 0x000fe80000100a00 */
[----:B------:R-:W4:Y:S01]  /*1fa00*/  LDL.LU.64 R26, [R1+0x460] ;  /* 0x00046000011a7983 */ /* 0x000f220000300a00 */
[----:B------:R-:W-:-:S03]  /*1fa10*/  IMAD.WIDE R104, R4, 0x4, R30 ;  /* 0x0000000404687825 */ /* 0x000fc600078e021e */
[----:B------:R-:W4:Y:S04]  /*1fa20*/  LDL.LU.64 R30, [R1+0x468] ;  /* 0x00046800011e7983 */ /* 0x000f280000300a00 */
[----:B------:R-:W-:Y:S01]  /*1fa30*/  STL.64 [R1+0x13a8], R104 ;  /* 0x0013a86801007387 */ /* 0x000fe20000100a00 */
[----:B------:R-:W-:-:S03]  /*1fa40*/  IMAD.WIDE R100, R4, 0x4, R42 ;  /* 0x0000000404647825 */ /* 0x000fc600078e022a */
[----:B------:R-:W4:Y:S04]  /*1fa50*/  LDL.LU.64 R42, [R1+0x470] ;  /* 0x00047000012a7983 */ /* 0x000f280000300a00 */
[----:B------:R-:W-:Y:S01]  /*1fa60*/  STL.64 [R1+0x1590], R100 ;  /* 0x0015906401007387 */ /* 0x000fe20000100a00 */
[----:B--2---:R-:W-:-:S05]  /*1fa70*/  IMAD.WIDE R98, R4, 0x4, R34 ;  /* 0x0000000404627825 */ /* 0x004fca00078e0222 */
[----:B------:R-:W-:Y:S01]  /*1fa80*/  STL.64 [R1+0x1538], R98 ;  /* 0x0015386201007387 */ /* 0x000fe20000100a00 */
[----:B---3--:R-:W-:-:S03]  /*1fa90*/  IMAD.WIDE R96, R4, 0x4, R6 ;  /* 0x0000000404607825 */ /* 0x008fc600078e0206 */
[----:B------:R-:W2:Y:S04]  /*1faa0*/  LDL.LU.64 R6, [R1+0x478] ;  /* 0x0004780001067983 */ /* 0x000ea80000300a00 */
[----:B------:R-:W-:Y:S01]  /*1fab0*/  STL.64 [R1+0x14e8], R96 ;  /* 0x0014e86001007387 */ /* 0x000fe20000100a00 */
[----:B------:R-:W-:-:S03]  /*1fac0*/  IMAD.WIDE R94, R4, 0x4, R32 ;  /* 0x00000004045e7825 */ /* 0x000fc600078e0220 */
[----:B------:R-:W3:Y:S04]  /*1fad0*/  LDL.LU.64 R32, [R1+0x480] ;  /* 0x0004800001207983 */ /* 0x000ee80000300a00 */
[----:B------:R-:W3:Y:S04]  /*1fae0*/  LDL.LU.64 R76, [R1+0x488] ;  /* 0x00048800014c7983 */ /* 0x000ee80000300a00 */
[----:B------:R-:W3:Y:S04]  /*1faf0*/  LDL.LU.64 R60, [R1+0x490] ;  /* 0x00049000013c7983 */ /* 0x000ee80000300a00 */
[----:B------:R-:W3:Y:S01]  /*1fb00*/  LDL.LU.64 R48, [R1+0x498] ;  /* 0x0004980001307983 */ /* 0x000ee20000300a00 */
[----:B------:R-:W-:-:S03]  /*1fb10*/  IMAD.WIDE R118, R4, 0x4, R40 ;  /* 0x0000000404767825 */ /* 0x000fc600078e0228 */
[----:B------:R-:W-:Y:S01]  /*1fb20*/  STL.64 [R1+0x14f0], R94 ;  /* 0x0014f05e01007387 */ /* 0x000fe20000100a00 */
[----:B------:R-:W-:-:S03]  /*1fb30*/  IMAD.WIDE R92, R4, 0x4, R38 ;  /* 0x00000004045c7825 */ /* 0x000fc600078e0226 */
[----:B------:R-:W3:Y:S04]  /*1fb40*/  LDL.LU.64 R40, [R1+0x4a0] ;  /* 0x0004a00001287983 */ /* 0x000ee80000300a00 */
[----:B------:R-:W3:Y:S04]  /*1fb50*/  LDL.LU.64 R46, [R1+0x4a8] ;  /* 0x0004a800012e7983 */ /* 0x000ee80000300a00 */
[----:B------:R-:W3:Y:S04]  /*1fb60*/  LDL.LU.64 R44, [R1+0x4b0] ;  /* 0x0004b000012c7983 */ /* 0x000ee80000300a00 */
[----:B------:R-:W-:Y:S01]  /*1fb70*/  STL.64 [R1+0x1540], R92 ;  /* 0x0015405c01007387 */ /* 0x000fe20000100a00 */
[----:B------:R-:W-:-:S03]  /*1fb80*/  IMAD.WIDE R102, R4, 0x4, R244 ;  /* 0x0000000404667825 */ /* 0x000fc600078e02f4 */
[----:B------:R-:W3:Y:S01]  /*1fb90*/  LDL.LU.64 R52, [R1+0x4b8] ;  /* 0x0004b80001347983 */ /* 0x000ee20000300a00 */
[----:B------:R-:W-:-:S03]  /*1fba0*/  IMAD.WIDE R90, R4, 0x4, R28 ;  /* 0x00000004045a7825 */ /* 0x000fc600078e021c */
[----:B------:R-:W3:Y:S04]  /*1fbb0*/  LDL.LU.64 R50, [R1+0x4c0] ;  /* 0x0004c00001327983 */ /* 0x000ee80000300a00 */
[----:B------:R-:W3:Y:S04]  /*1fbc0*/  LDL.LU.64 R36, [R1+0x4c8] ;  /* 0x0004c80001247983 */ /* 0x000ee80000300a00 */
[----:B------:R-:W-:Y:S04]  /*1fbd0*/  STL.64 [R1+0x1548], R90 ;  /* 0x0015485a01007387 */ /* 0x000fe80000100a00 */
[----:B------:R-:W3:Y:S01]  /*1fbe0*/  LDL.LU.64 R244, [R1+0x4d0] ;  /* 0x0004d00001f47983 */ /* 0x000ee20000300a00 */
[----:B----4-:R-:W-:-:S03]  /*1fbf0*/  IMAD.WIDE R88, R4, 0x4, R56 ;  /* 0x0000000404587825 */ /* 0x010fc600078e0238 */
[----:B------:R-:W4:Y:S04]  /*1fc00*/  LDL.LU.64 R56, [R1+0x4d8] ;  /* 0x0004d80001387983 */ /* 0x000f280000300a00 */
[----:B------:R-:W-:Y:S01]  /*1fc10*/  STL.64 [R1+0x13b0], R88 ;  /* 0x0013b05801007387 */ /* 0x000fe20000100a00 */
[----:B------:R-:W-:-:S03]  /*1fc20*/  IMAD.WIDE R86, R4, 0x4, R26 ;  /* 0x0000000404567825 */ /* 0x000fc600078e021a */
[----:B------:R-:W4:Y:S01]  /*1fc30*/  LDL.LU.64 R28, [R1+0x4e0] ;  /* 0x0004e000011c7983 */ /* 0x000f220000300a00 */
[----:B------:R-:W-:-:S03]  /*1fc40*/  IMAD.WIDE R84, R4, 0x4, R30 ;  /* 0x0000000404547825 */ /* 0x000fc600078e021e */
[----:B------:R-:W4:Y:S04]  /*1fc50*/  LDL.LU.64 R26, [R1+0x4e8] ;  /* 0x0004e800011a7983 */ /* 0x000f280000300a00 */
[----:B------:R-:W-:Y:S04]  /*1fc60*/  STL.64 [R1+0x1598], R84 ;  /* 0x0015985401007387 */ /* 0x000fe80000100a00 */
[----:B------:R-:W4:Y:S01]  /*1fc70*/  LDL.LU.64 R34, [R1+0x4f0] ;  /* 0x0004f00001227983 */ /* 0x000f220000300a00 */
[----:B------:R-:W-:-:S03]  /*1fc80*/  IMAD.WIDE R82, R4, 0x4, R42 ;  /* 0x0000000404527825 */ /* 0x000fc600078e022a */
[----:B------:R-:W4:Y:S04]  /*1fc90*/  LDL.LU.64 R38, [R1+0x4f8] ;  /* 0x0004f80001267983 */ /* 0x000f280000300a00 */
[----:B------:R-:W4:Y:S04]  /*1fca0*/  LDL.LU.64 R30, [R1+0x500] ;  /* 0x00050000011e7983 */ /* 0x000f280000300a00 */
[----:B------:R-:W4:Y:S01]  /*1fcb0*/  LDL.LU.64 R42, [R1+0x508] ;  /* 0x00050800012a7983 */ /* 0x000f220000300a00 */
[----:B--2---:R-:W-:-:S03]  /*1fcc0*/  IMAD.WIDE R80, R4, 0x4, R6 ;  /* 0x0000000404507825 */ /* 0x004fc600078e0206 */
[----:B------:R-:W2:Y:S01]  /*1fcd0*/  LDL.LU.64 R6, [R1+0x510] ;  /* 0x0005100001067983 */ /* 0x000ea20000300a00 */
[----:B---3--:R-:W-:-:S03]  /*1fce0*/  IMAD.WIDE R78, R4, 0x4, R32 ;  /* 0x00000004044e7825 */ /* 0x008fc600078e0220 */
[----:B------:R-:W3:Y:S01]  /*1fcf0*/  LDL.LU.64 R32, [R1+0x518] ;  /* 0x0005180001207983 */ /* 0x000ee20000300a00 */
[----:B------:R-:W-:-:S05]  /*1fd00*/  IMAD.WIDE R72, R4, 0x4, R48 ;  /* 0x0000000404487825 */ /* 0x000fca00078e0230 */
[----:B------:R1:W-:Y:S01]  /*1fd10*/  STL.64 [R1+0x13b8], R72 ;  /* 0x0013b84801007387 */ /* 0x0003e20000100a00 */
[----:B------:R-:W-:-:S03]  /*1fd20*/  IMAD.WIDE R70, R4, 0x4, R40 ;  /* 0x0000000404467825 */ /* 0x000fc600078e0228 */
[----:B------:R-:W3:Y:S04]  /*1fd30*/  LDL.LU.64 R40, [R1+0x520] ;  /* 0x0005200001287983 */ /* 0x000ee80000300a00 */
[----:B------:R-:W3:Y:S04]  /*1fd40*/  LDL.LU.64 R22, [R1+0x528] ;  /* 0x0005280001167983 */ /* 0x000ee80000300a00 */
[----:B------:R-:W3:Y:S04]  /*1fd50*/  LDL.LU.64 R248, [R1+0x530] ;  /* 0x0005300001f87983 */ /* 0x000ee80000300a00 */
[----:B------:R-:W3:Y:S04]  /*1fd60*/  LDL.LU.64 R24, [R1+0x538] ;  /* 0x0005380001187983 */ /* 0x000ee80000300a00 */
[----:B------:R-:W3:Y:S01]  /*1fd70*/  LDL.LU.64 R250, [R1+0x540] ;  /* 0x0005400001fa7983 */ /* 0x000ee20000300a00 */
[----:B------:R-:W-:-:S04]  /*1fd80*/  IMAD.WIDE R64, R4, 0x4, R52 ;  /* 0x0000000404407825 */ /* 0x000fc800078e0234 */
[----:B------:R-:W-:-:S04]  /*1fd90*/  IMAD.WIDE R68, R4, 0x4, R46 ;  /* 0x0000000404447825 */ /* 0x000fc800078e022e */
[C---:B------:R-:W-:Y:S02]  /*1fda0*/  IMAD.WIDE R58, R4.reuse, 0x4, R244 ;  /* 0x00000004043a7825 */ /* 0x040fe400078e02f4 */
[----:B------:R-:W3:Y:S02]  /*1fdb0*/  LDL.LU.64 R244, [R1+0x548] ;  /* 0x0005480001f47983 */ /* 0x000ee40000300a00 */
[----:B------:R-:W-:-:S04]  /*1fdc0*/  IMAD.WIDE R66, R4, 0x4, R44 ;  /* 0x0000000404427825 */ /* 0x000fc800078e022c */
[----:B----4-:R-:W-:-:S05]  /*1fdd0*/  IMAD.WIDE R56, R4, 0x4, R56 ;  /* 0x0000000404387825 */ /* 0x010fca00078e0238 */
[----:B------:R4:W-:Y:S01]  /*1fde0*/  STL.64 [R1+0x13c0], R56 ;  /* 0x0013c03801007387 */ /* 0x0009e20000100a00 */
[----:B------:R-:W-:-:S03]  /*1fdf0*/  IMAD.WIDE R54, R4, 0x4, R28 ;  /* 0x0000000404367825 */ /* 0x000fc600078e021c */
[----:B------:R-:W4:Y:S01]  /*1fe00*/  LDL.LU.64 R28, [R1+0x550] ;  /* 0x00055000011c7983 */ /* 0x000f220000300a00 */
[----:B------:R-:W-:-:S03]  /*1fe10*/  IMAD.WIDE R52, R4, 0x4, R26 ;  /* 0x0000000404347825 */ /* 0x000fc600078e021a */
[----:B------:R-:W4:Y:S01]  /*1fe20*/  LDL.LU.64 R26, [R1+0x558] ;  /* 0x00055800011a7983 */ /* 0x000f220000300a00 */
[----:B------:R-:W-:-:S03]  /*1fe30*/  IMAD.WIDE R46, R4, 0x4, R30 ;  /* 0x00000004042e7825 */ /* 0x000fc600078e021e */
[----:B------:R-:W4:Y:S01]  /*1fe40*/  LDL.LU.64 R30, [R1+0x560] ;  /* 0x00056000011e7983 */ /* 0x000f220000300a00 */
[----:B------:R-:W-:-:S04]  /*1fe50*/  IMAD.WIDE R44, R4, 0x4, R42 ;  /* 0x00000004042c7825 */ /* 0x000fc800078e022a */
[C---:B--2---:R-:W-:Y:S02]  /*1fe60*/  IMAD.WIDE R42, R4.reuse, 0x4, R6 ;  /* 0x00000004042a7825 */ /* 0x044fe400078e0206 */
[----:B------:R-:W2:Y:S02]  /*1fe70*/  LDL.LU.64 R6, [R1+0x568] ;  /* 0x0005680001067983 */ /* 0x000ea40000300a00 */
[----:B------:R-:W-:Y:S01]  /*1fe80*/  IMAD.WIDE R62, R4, 0x4, R50 ;  /* 0x00000004043e7825 */ /* 0x000fe200078e0232 */
[----:B------:R-:W-:-:S03]  /*1fe90*/  ISETP.GE.U32.AND P0, PT, R5, 0x7ffffe7f, PT ;  /* 0x7ffffe7f0500780c */ /* 0x000fc60003f06070 */
[----:B------:R-:W-:-:S04]  /*1fea0*/  IMAD.WIDE R74, R4, 0x4, R60 ;  /* 0x00000004044a7825 */ /* 0x000fc800078e023c */
[----:B------:R-:W-:-:S04]  /*1feb0*/  IMAD.WIDE R50, R4, 0x4, R34 ;  /* 0x0000000404327825 */ /* 0x000fc800078e0222 */
[C---:B---3--:R-:W-:Y:S02]  /*1fec0*/  IMAD.WIDE R220, R4.reuse, 0x4, R32 ;  /* 0x0000000404dc7825 */ /* 0x048fe400078e0220 */
[----:B------:R-:W3:Y:S02]  /*1fed0*/  LDL.LU.64 R32, [R1+0x570] ;  /* 0x0005700001207983 */ /* 0x000ee40000300a00 */
[C---:B------:R-:W-:Y:S02]  /*1fee0*/  IMAD.WIDE R60, R4.reuse, 0x4, R36 ;  /* 0x00000004043c7825 */ /* 0x040fe400078e0224 */
[----:B------:R-:W3:Y:S02]  /*1fef0*/  LDL.LU.64 R34, [R1+0x578] ;  /* 0x0005780001227983 */ /* 0x000ee40000300a00 */
[----:B------:R-:W-:Y:S02]  /*1ff00*/  IMAD.WIDE R48, R4, 0x4, R38 ;  /* 0x0000000404307825 */ /* 0x000fe400078e0226 */
[----:B------:R-:W3:Y:S02]  /*1ff10*/  LDL.LU.64 R36, [R1+0x580] ;  /* 0x0005800001247983 */ /* 0x000ee40000300a00 */
[----:B------:R-:W-:-:S02]  /*1ff20*/  VIADD R5, R21, 0xfffffefc ;  /* 0xfffffefc15057836 */ /* 0x000fc40000000000 */
[----:B------:R-:W3:Y:S04]  /*1ff30*/  LDL.LU.64 R38, [R1+0x588] ;  /* 0x0005880001267983 */ /* 0x000ee80000300a00 */
[----:B------:R-:W-:Y:S01]  /*1ff40*/  STL.64 [R1+0x13c8], R220 ;  /* 0x0013c8dc01007387 */ /* 0x000fe20000100a00 */
[----:B------:R-:W-:-:S03]  /*1ff50*/  IMAD.WIDE R12, R4, 0x4, R40 ;  /* 0x00000004040c7825 */ /* 0x000fc600078e0228 */
[----:B------:R-:W3:Y:S01]  /*1ff60*/  LDL.LU.64 R40, [R1+0x590] ;  /* 0x0005900001287983 */ /* 0x000ee20000300a00 */
[----:B------:R-:W-:-:S03]  /*1ff70*/  ISETP.GE.U32.AND P4, PT, R5, 0x7ffffe7d, PT ;  /* 0x7ffffe7d0500780c */ /* 0x000fc60003f86070 */
[----:B------:R-:W3:Y:S01]  /*1ff80*/  LDL.LU.64 R214, [R1+0x598] ;  /* 0x0005980001d67983 */ /* 0x000ee20000300a00 */
[----:B------:R-:W-:Y:S02]  /*1ff90*/  VIADD R5, R16, 0xfffffefa ;  /* 0xfffffefa10057836 */ /* 0x000fe40000000000 */
[C---:B------:R-:W-:Y:S01]  /*1ffa0*/  IMAD.WIDE R16, R4.reuse, 0x4, R248 ;  /* 0x0000000404107825 */ /* 0x040fe200078e02f8 */
[----:B------:R-:W3:Y:S04]  /*1ffb0*/  LDL.LU.64 R218, [R1+0x5a0] ;  /* 0x0005a00001da7983 */ /* 0x000ee80000300a00 */
[----:B------:R-:W3:Y:S04]  /*1ffc0*/  LDL.LU.64 R226, [R1+0x5a8] ;  /* 0x0005a80001e27983 */ /* 0x000ee80000300a00 */
[----:B------:R-:W3:Y:S04]  /*1ffd0*/  LDL.LU.64 R248, [R1+0x5b0] ;  /* 0x0005b00001f87983 */ /* 0x000ee80000300a00 */
[----:B------:R-:W3:Y:S04]  /*1ffe0*/  LDL.LU.64 R246, [R1+0x5b8] ;  /* 0x0005b80001f67983 */ /* 0x000ee80000300a00 */
[----:B-1----:R-:W3:Y:S01]  /*1fff0*/  LDL.LU.64 R2, [R1+0x5c0] ;  /* 0x0005c00001027983 */ /* 0x002ee20000300a00 */
[----:B------:R-:W-:-:S03]  /*20000*/  IMAD.WIDE R20, R4, 0x4, R250 ;  /* 0x0000000404147825 */ /* 0x000fc600078e02fa */
[----:B------:R-:W3:Y:S04]  /*20010*/  LDL.LU.64 R210, [R1+0x5c8] ;  /* 0x0005c80001d27983 */ /* 0x000ee80000300a00 */
[----:B------:R-:W3:Y:S04]  /*20020*/  LDL.LU.64 R222, [R1+0x5d0] ;  /* 0x0005d00001de7983 */ /* 0x000ee80000300a00 */
[----:B------:R-:W3:Y:S01]  /*20030*/  LDL.LU.64 R250, [R1+0x5d8] ;  /* 0x0005d80001fa7983 */ /* 0x000ee20000300a00 */
[----:B------:R-:W-:-:S03]  /*20040*/  IMAD.WIDE R14, R4, 0x4, R22 ;  /* 0x00000004040e7825 */ /* 0x000fc600078e0216 */
[----:B------:R-:W3:Y:S01]  /*20050*/  LDL.LU.64 R212, [R1+0x5e0] ;  /* 0x0005e00001d47983 */ /* 0x000ee20000300a00 */
[----:B------:R-:W-:-:S03]  /*20060*/  IMAD.WIDE R22, R4, 0x4, R244 ;  /* 0x0000000404167825 */ /* 0x000fc600078e02f4 */
[----:B------:R-:W3:Y:S01]  /*20070*/  LDL.LU.64 R224, [R1+0x5e8] ;  /* 0x0005e80001e07983 */ /* 0x000ee20000300a00 */
[----:B------:R-:W-:-:S03]  /*20080*/  IMAD.WIDE R18, R4, 0x4, R24 ;  /* 0x0000000404127825 */ /* 0x000fc600078e0218 */
[----:B------:R-:W3:Y:S01]  /*20090*/  LDL.LU.64 R244, [R1+0x5f0] ;  /* 0x0005f00001f47983 */ /* 0x000ee20000300a00 */
[----:B----4-:R-:W-:-:S04]  /*200a0*/  IMAD.WIDE R24, R4, 0x4, R28 ;  /* 0x0000000404187825 */ /* 0x010fc800078e021c */
[----:B------:R-:W-:-:S05]  /*200b0*/  IMAD.WIDE R26, R4, 0x4, R26 ;  /* 0x00000004041a7825 */ /* 0x000fca00078e021a */
[----:B------:R1:W-:Y:S04]  /*200c0*/  STL.64 [R1+0x13d0], R26 ;  /* 0x0013d01a01007387 */ /* 0x0003e80000100a00 */
[----:B------:R-:W4:Y:S01]  /*200d0*/  LDL.LU.64 R236, [R1+0x5f8] ;  /* 0x0005f80001ec7983 */ /* 0x000f220000300a00 */
[----:B------:R-:W-:-:S04]  /*200e0*/  IMAD.WIDE R28, R4, 0x4, R30 ;  /* 0x00000004041c7825 */ /* 0x000fc800078e021e */
[C---:B--2---:R-:W-:Y:S02]  /*200f0*/  IMAD.WIDE R30, R4.reuse, 0x4, R6 ;  /* 0x00000004041e7825 */ /* 0x044fe400078e0206 */
[----:B------:R-:W2:Y:S04]  /*20100*/  LDL.LU.64 R6, [R1+0x600] ;  /* 0x0006000001067983 */ /* 0x000ea80000300a00 */
[----:B------:R-:W4:Y:S04]  /*20110*/  LDL.LU.64 R228, [R1+0x608] ;  /* 0x0006080001e47983 */ /* 0x000f280000300a00 */
[----:B------:R-:W4:Y:S01]  /*20120*/  LDL.LU.64 R232, [R1+0x610] ;  /* 0x0006100001e87983 */ /* 0x000f220000300a00 */
[----:B---3--:R-:W-:-:S03]  /*20130*/  IMAD.WIDE R216, R4, 0x4, R214 ;  /* 0x0000000404d87825 */ /* 0x008fc600078e02d6 */
[----:B------:R-:W3:Y:S04]  /*20140*/  LDL.LU.64 R214, [R1+0x618] ;  /* 0x0006180001d67983 */ /* 0x000ee80000300a00 */
[----:B------:R-:W-:Y:S01]  /*20150*/  STL.64 [R1+0x13d8], R216 ;  /* 0x0013d8d801007387 */ /* 0x000fe20000100a00 */
[----:B------:R-:W-:-:S03]  /*20160*/  IMAD.WIDE R230, R4, 0x4, R248 ;  /* 0x0000000404e67825 */ /* 0x000fc600078e02f8 */
[----:B------:R-:W3:Y:S01]  /*20170*/  LDL.LU.64 R248, [R1+0x620] ;  /* 0x0006200001f87983 */ /* 0x000ee20000300a00 */
[----:B------:R-:W-:-:S03]  /*20180*/  IMAD.WIDE R234, R4, 0x4, R246 ;  /* 0x0000000404ea7825 */ /* 0x000fc600078e02f6 */
[----:B------:R-:W3:Y:S01]  /*20190*/  LDL.LU.64 R246, [R1+0x628] ;  /* 0x0006280001f67983 */ /* 0x000ee20000300a00 */
[----:B------:R-:W-:-:S03]  /*201a0*/  IMAD.WIDE R238, R4, 0x4, R2 ;  /* 0x0000000404ee7825 */ /* 0x000fc600078e0202 */
[----:B------:R-:W3:Y:S01]  /*201b0*/  LDL.LU.64 R2, [R1+0x630] ;  /* 0x0006300001027983 */ /* 0x000ee20000300a00 */
[----:B------:R-:W-:-:S04]  /*201c0*/  IMAD.WIDE R72, R4, 0x4, R210 ;  /* 0x0000000404487825 */ /* 0x000fc800078e02d2 */
[C---:B------:R-:W-:Y:S01]  /*201d0*/  IMAD.WIDE R56, R4.reuse, 0x4, R222 ;  /* 0x0000000404387825 */ /* 0x040fe200078e02de */
[----:B------:R-:W-:Y:S03]  /*201e0*/  STL.64 [R1], R72 ;  /* 0x0000004801007387 */ /* 0x000fe60000100a00 */
[C---:B-1----:R-:W-:Y:S01]  /*201f0*/  IMAD.WIDE R26, R4.reuse, 0x4, R250 ;  /* 0x00000004041a7825 */ /* 0x042fe200078e02fa */
[----:B------:R-:W3:Y:S04]  /*20200*/  LDL.LU.64 R222, [R1+0x638] ;  /* 0x0006380001de7983 */ /* 0x000ee80000300a00 */
[----:B------:R-:W-:Y:S01]  /*20210*/  STL.64 [R1+0x10], R56 ;  /* 0x0000103801007387 */ /* 0x000fe20000100a00 */
[----:B------:R-:W-:-:S03]  /*20220*/  IMAD.WIDE R84, R4, 0x4, R212 ;  /* 0x0000000404547825 */ /* 0x000fc600078e02d4 */
[----:B------:R-:W3:Y:S01]  /*20230*/  LDL.LU.64 R250, [R1+0x640] ;  /* 0x0006400001fa7983 */ /* 0x000ee20000300a00 */
[----:B------:R-:W-:-:S03]  /*20240*/  IMAD.WIDE R90, R4, 0x4, R224 ;  /* 0x00000004045a7825 */ /* 0x000fc600078e02e0 */
[----:B------:R1:W-:Y:S01]  /*20250*/  STL.64 [R1+0x20], R26 ;  /* 0x0000201a01007387 */ /* 0x0003e20000100a00 */
[----:B------:R-:W-:-:S03]  /*20260*/  IMAD.WIDE R94, R4, 0x4, R244 ;  /* 0x00000004045e7825 */ /* 0x000fc600078e02f4 */
[----:B------:R-:W3:Y:S04]  /*20270*/  LDL.LU.64 R224, [R1+0x648] ;  /* 0x0006480001e07983 */ /* 0x000ee80000300a00 */
[----:B------:R-:W3:Y:S04]  /*20280*/  LDL.LU.64 R244, [R1+0x650] ;  /* 0x0006500001f47983 */ /* 0x000ee80000300a00 */
[----:B------:R-:W-:Y:S01]  /*20290*/  STL.64 [R1+0x30], R84 ;  /* 0x0000305401007387 */ /* 0x000fe20000100a00 */
[----:B--2---:R-:W-:-:S03]  /*202a0*/  IMAD.WIDE R106, R4, 0x4, R6 ;  /* 0x00000004046a7825 */ /* 0x004fc600078e0206 */
[----:B------:R-:W2:Y:S01]  /*202b0*/  LDL.LU.64 R6, [R1+0x658] ;  /* 0x0006580001067983 */ /* 0x000ea20000300a00 */
[----:B----4-:R-:W-:-:S03]  /*202c0*/  IMAD.WIDE R122, R4, 0x4, R228 ;  /* 0x00000004047a7825 */ /* 0x010fc600078e02e4 */
[----:B------:R-:W-:Y:S04]  /*202d0*/  STL.64 [R1+0x40], R90 ;  /* 0x0000405a01007387 */ /* 0x000fe80000100a00 */
[----:B------:R-:W4:Y:S01]  /*202e0*/  LDL.LU.64 R228, [R1+0x660] ;  /* 0x0006600001e47983 */ /* 0x000f220000300a00 */
[----:B-1----:R-:W-:-:S03]  /*202f0*/  IMAD.WIDE R26, R4, 0x4, R232 ;  /* 0x00000004041a7825 */ /* 0x002fc600078e02e8 */
[----:B------:R-:W-:Y:S01]  /*20300*/  STL.64 [R1+0x50], R94 ;  /* 0x0000505e01007387 */ /* 0x000fe20000100a00 */
[----:B------:R-:W-:-:S03]  /*20310*/  IMAD.WIDE R110, R4, 0x4, R236 ;  /* 0x00000004046e7825 */ /* 0x000fc600078e02ec */
[----:B------:R-:W4:Y:S04]  /*20320*/  LDL.LU.64 R212, [R1+0x668] ;  /* 0x0006680001d47983 */ /* 0x000f280000300a00 */
[----:B------:R-:W4:Y:S04]  /*20330*/  LDL.LU.64 R236, [R1+0x670] ;  /* 0x0006700001ec7983 */ /* 0x000f280000300a00 */
[----:B------:R3:W-:Y:S04]  /*20340*/  STL.64 [R1+0x90], R26 ;  /* 0x0000901a01007387 */ /* 0x0007e80000100a00 */
[----:B------:R-:W-:Y:S04]  /*20350*/  STL.64 [R1+0x60], R110 ;  /* 0x0000606e01007387 */ /* 0x000fe80000100a00 */
[----:B------:R-:W4:Y:S01]  /*20360*/  LDL.LU.64 R232, [R1+0x678] ;  /* 0x0006780001e87983 */ /* 0x000f220000300a00 */
[----:B---3--:R-:W-:-:S03]  /*20370*/  IMAD.WIDE R26, R4, 0x4, R214 ;  /* 0x00000004041a7825 */ /* 0x008fc600078e02d6 */
[----:B------:R-:W3:Y:S04]  /*20380*/  LDL.LU.64 R214, [R1+0x680] ;  /* 0x0006800001d67983 */ /* 0x000ee80000300a00 */
[----:B------:R1:W-:Y:S04]  /*20390*/  STL.64 [R1+0xa0], R26 ;  /* 0x0000a01a01007387 */ /* 0x0003e80000100a00 */
[----:B------:R-:W-:Y:S01]  /*203a0*/  STL.64 [R1+0x70], R106 ;  /* 0x0000706a01007387 */ /* 0x000fe20000100a00 */
[----:B------:R-:W-:-:S03]  /*203b0*/  IMAD.WIDE R100, R4, 0x4, R248 ;  /* 0x0000000404647825 */ /* 0x000fc600078e02f8 */
[----:B------:R-:W3:Y:S01]  /*203c0*/  LDL.LU.64 R248, [R1+0x688] ;  /* 0x0006880001f87983 */ /* 0x000ee20000300a00 */
[----:B------:R-:W-:-:S03]  /*203d0*/  IMAD.WIDE R92, R4, 0x4, R246 ;  /* 0x00000004045c7825 */ /* 0x000fc600078e02f6 */
[----:B------:R-:W-:Y:S01]  /*203e0*/  STL.64 [R1+0x80], R122 ;  /* 0x0000807a01007387 */ /* 0x000fe20000100a00 */
[----:B------:R-:W-:-:S03]  /*203f0*/  IMAD.WIDE R96, R4, 0x4, R2 ;  /* 0x0000000404607825 */ /* 0x000fc600078e0202 */
[----:B------:R-:W3:Y:S04]  /*20400*/  LDL.LU.64 R246, [R1+0x690] ;  /* 0x0006900001f67983 */ /* 0x000ee80000300a00 */
[----:B------:R-:W3:Y:S04]  /*20410*/  LDL.LU.64 R2, [R1+0x698] ;  /* 0x0006980001027983 */ /* 0x000ee80000300a00 */
[----:B------:R-:W-:Y:S01]  /*20420*/  STL.64 [R1+0xb0], R100 ;  /* 0x0000b06401007387 */ /* 0x000fe20000100a00 */
[----:B------:R-:W-:-:S04]  /*20430*/  IMAD.WIDE R126, R4, 0x4, R222 ;  /* 0x00000004047e7825 */ /* 0x000fc800078e02de */
[C---:B------:R-:W-:Y:S02]  /*20440*/  IMAD.WIDE R108, R4.reuse, 0x4, R250 ;  /* 0x00000004046c7825 */ /* 0x040fe400078e02fa */
[----:B------:R-:W3:Y:S04]  /*20450*/  LDL.LU.64 R250, [R1+0x6a0] ;  /* 0x0006a00001fa7983 */ /* 0x000ee80000300a00 */
[----:B------:R-:W-:Y:S04]  /*20460*/  STL.64 [R1+0xc0], R92 ;  /* 0x0000c05c01007387 */ /* 0x000fe80000100a00 */
[----:B------:R-:W-:Y:S01]  /*20470*/  STL.64 [R1+0xd0], R96 ;  /* 0x0000d06001007387 */ /* 0x000fe20000100a00 */
[----:B-1----:R-:W-:-:S03]  /*20480*/  IMAD.WIDE R26, R4, 0x4, R244 ;  /* 0x00000004041a7825 */ /* 0x002fc600078e02f4 */
[----:B------:R-:W3:Y:S04]  /*20490*/  LDL.LU.64 R244, [R1+0x6a8] ;  /* 0x0006a80001f47983 */ /* 0x000ee80000300a00 */
[----:B------:R-:W3:Y:S04]  /*204a0*/  LDL.LU.64 R222, [R1+0x6b0] ;  /* 0x0006b00001de7983 */ /* 0x000ee80000300a00 */
[----:B------:R2:W-:Y:S01]  /*204b0*/  STL.64 [R1+0x108], R26 ;  /* 0x0001081a01007387 */ /* 0x0005e20000100a00 */
[----:B------:R-:W-:-:S03]  /*204c0*/  IMAD.WIDE R138, R4, 0x4, R224 ;  /* 0x00000004048a7825 */ /* 0x000fc600078e02e0 */
[----:B------:R-:W-:Y:S01]  /*204d0*/  STL.64 [R1+0xe0], R126 ;  /* 0x0000e07e01007387 */ /* 0x000fe20000100a00 */
[----:B--2---:R-:W-:-:S03]  /*204e0*/  IMAD.WIDE R26, R4, 0x4, R6 ;  /* 0x00000004041a7825 */ /* 0x004fc600078e0206 */
[----:B------:R-:W2:Y:S04]  /*204f0*/  LDL.LU.64 R6, [R1+0x6b8] ;  /* 0x0006b80001067983 */ /* 0x000ea80000300a00 */
[----:B------:R-:W2:Y:S01]  /*20500*/  LDL.LU.64 R224, [R1+0x6c0] ;  /* 0x0006c00001e07983 */ /* 0x000ea20000300a00 */
[----:B----4-:R-:W-:-:S03]  /*20510*/  IMAD.WIDE R116, R4, 0x4, R228 ;  /* 0x0000000404747825 */ /* 0x010fc600078e02e4 */
[----:B------:R1:W-:Y:S04]  /*20520*/  STL.64 [R1+0x110], R26 ;  /* 0x0001101a01007387 */ /* 0x0003e80000100a00 */
[----:B------:R-:W-:Y:S04]  /*20530*/  STL.64 [R1+0xf0], R108 ;  /* 0x0000f06c01007387 */ /* 0x000fe80000100a00 */
[----:B------:R-:W4:Y:S01]  /*20540*/  LDL.LU.64 R228, [R1+0x6c8] ;  /* 0x0006c80001e47983 */ /* 0x000f220000300a00 */
[----:B------:R-:W-:-:S03]  /*20550*/  IMAD.WIDE R98, R4, 0x4, R212 ;  /* 0x0000000404627825 */ /* 0x000fc600078e02d4 */
[----:B------:R-:W-:Y:S01]  /*20560*/  STL.64 [R1+0x100], R138 ;  /* 0x0001008a01007387 */ /* 0x000fe20000100a00 */
[----:B------:R-:W-:-:S03]  /*20570*/  IMAD.WIDE R112, R4, 0x4, R236 ;  /* 0x0000000404707825 */ /* 0x000fc600078e02ec */
[----:B------:R-:W-:Y:S01]  /*20580*/  STL.64 [R1+0x118], R116 ;  /* 0x0001187401007387 */ /* 0x000fe20000100a00 */
[----:B------:R-:W-:-:S03]  /*20590*/  IMAD.WIDE R142, R4, 0x4, R232 ;  /* 0x00000004048e7825 */ /* 0x000fc600078e02e8 */
[----:B------:R-:W4:Y:S01]  /*205a0*/  LDL.LU.64 R232, [R1+0x6d8] ;  /* 0x0006d80001e87983 */ /* 0x000f220000300a00 */
[----:B---3--:R-:W-:-:S03]  /*205b0*/  IMAD.WIDE R124, R4, 0x4, R214 ;  /* 0x00000004047c7825 */ /* 0x008fc600078e02d6 */
[----:B------:R-:W3:Y:S04]  /*205c0*/  LDL.LU.64 R214, [R1+0x6e0] ;  /* 0x0006e00001d67983 */ /* 0x000ee80000300a00 */
[----:B------:R-:W-:Y:S01]  /*205d0*/  STL.64 [R1+0x120], R98 ;  /* 0x0001206201007387 */ /* 0x000fe20000100a00 */
[----:B------:R-:W-:-:S03]  /*205e0*/  IMAD.WIDE R154, R4, 0x4, R248 ;  /* 0x00000004049a7825 */ /* 0x000fc600078e02f8 */
[----:B------:R-:W3:Y:S01]  /*205f0*/  LDL.LU.64 R248, [R1+0x6e8] ;  /* 0x0006e80001f87983 */ /* 0x000ee20000300a00 */
[----:B------:R-:W-:-:S03]  /*20600*/  IMAD.WIDE R56, R4, 0x4, R246 ;  /* 0x0000000404387825 */ /* 0x000fc600078e02f6 */
[----:B------:R-:W-:Y:S01]  /*20610*/  STL.64 [R1+0x128], R112 ;  /* 0x0001287001007387 */ /* 0x000fe20000100a00 */
[----:B-1----:R-:W-:-:S03]  /*20620*/  IMAD.WIDE R26, R4, 0x4, R2 ;  /* 0x00000004041a7825 */ /* 0x002fc600078e0202 */
[----:B------:R-:W-:Y:S04]  /*20630*/  STL.64 [R1+0x130], R142 ;  /* 0x0001308e01007387 */ /* 0x000fe80000100a00 */
[----:B------:R-:W-:Y:S04]  /*20640*/  STL.64 [R1+0x148], R56 ;  /* 0x0001483801007387 */ /* 0x000fe80000100a00 */
[----:B------:R-:W3:Y:S04]  /*20650*/  LDL.LU.64 R2, [R1+0x6f0] ;  /* 0x0006f00001027983 */ /* 0x000ee80000300a00 */
[----:B------:R-:W-:Y:S01]  /*20660*/  STL.64 [R1+0x138], R124 ;  /* 0x0001387c01007387 */ /* 0x000fe20000100a00 */
[----:B------:R-:W-:-:S03]  /*20670*/  IMAD.WIDE R132, R4, 0x4, R250 ;  /* 0x0000000404847825 */ /* 0x000fc600078e02fa */
[----:B------:R1:W-:Y:S04]  /*20680*/  STL.64 [R1+0x150], R26 ;  /* 0x0001501a01007387 */ /* 0x0003e80000100a00 */
[----:B------:R-:W3:Y:S04]  /*20690*/  LDL.LU.64 R236, [R1+0x6f8] ;  /* 0x0006f80001ec7983 */ /* 0x000ee80000300a00 */
[----:B------:R-:W3:Y:S04]  /*206a0*/  LDL.LU.64 R246, [R1+0x700] ;  /* 0x0007000001f67983 */ /* 0x000ee80000300a00 */
[----:B------:R-:W3:Y:S01]  /*206b0*/  LDL.LU.64 R250, [R1+0x708] ;  /* 0x0007080001fa7983 */ /* 0x000ee20000300a00 */
[----:B------:R-:W-:-:S03]  /*206c0*/  IMAD.WIDE R114, R4, 0x4, R244 ;  /* 0x0000000404727825 */ /* 0x000fc600078e02f4 */
[----:B------:R-:W-:Y:S01]  /*206d0*/  STL.64 [R1+0x140], R154 ;  /* 0x0001409a01007387 */ /* 0x000fe20000100a00 */
[----:B------:R-:W-:-:S03]  /*206e0*/  IMAD.WIDE R128, R4, 0x4, R222 ;  /* 0x0000000404807825 */ /* 0x000fc600078e02de */
[----:B------:R-:W3:Y:S04]  /*206f0*/  LDL.LU.64 R244, [R1+0x710] ;  /* 0x0007100001f47983 */ /* 0x000ee80000300a00 */
[----:B------:R-:W-:Y:S01]  /*20700*/  STL.64 [R1+0x158], R132 ;  /* 0x0001588401007387 */ /* 0x000fe20000100a00 */
[----:B------:R-:W-:-:S04]  /*20710*/  IMAD.WIDE R216, R4, 0x4, R242 ;  /* 0x0000000404d87825 */ /* 0x000fc800078e02f2 */
[C---:B--2---:R-:W-:Y:S02]  /*20720*/  IMAD.WIDE R158, R4.reuse, 0x4, R6 ;  /* 0x00000004049e7825 */ /* 0x044fe400078e0206 */
[----:B------:R-:W2:Y:S02]  /*20730*/  LDL.LU.64 R6, [R1+0x718] ;  /* 0x0007180001067983 */ /* 0x000ea40000300a00 */
[C---:B------:R-:W-:Y:S02]  /*20740*/  IMAD.WIDE R140, R4.reuse, 0x4, R224 ;  /* 0x00000004048c7825 */ /* 0x040fe400078e02e0 */
[----:B------:R-:W2:Y:S04]  /*20750*/  LDL.LU.64 R224, [R1+0x720] ;  /* 0x0007200001e07983 */ /* 0x000ea80000300a00 */
[----:B------:R-:W-:Y:S01]  /*20760*/  STL.64 [R1+0x160], R114 ;  /* 0x0001607201007387 */ /* 0x000fe20000100a00 */
[----:B----4-:R-:W-:-:S03]  /*20770*/  IMAD.WIDE R170, R4, 0x4, R228 ;  /* 0x0000000404aa7825 */ /* 0x010fc600078e02e4 */
[----:B------:R-:W4:Y:S04]  /*20780*/  LDL.LU.64 R228, [R1+0x728] ;  /* 0x0007280001e47983 */ /* 0x000f280000300a00 */
[----:B------:R-:W-:Y:S04]  /*20790*/  STL.64 [R1+0x168], R128 ;  /* 0x0001688001007387 */ /* 0x000fe80000100a00 */
[----:B------:R-:W4:Y:S01]  /*207a0*/  LDL.LU.64 R242, [R1+0x730] ;  /* 0x0007300001f27983 */ /* 0x000f220000300a00 */
[----:B-1----:R-:W-:-:S03]  /*207b0*/  IMAD.WIDE R26, R4, 0x4, R232 ;  /* 0x00000004041a7825 */ /* 0x002fc600078e02e8 */
[----:B------:R-:W-:Y:S04]  /*207c0*/  STL.64 [R1+0x170], R158 ;  /* 0x0001709e01007387 */ /* 0x000fe80000100a00 */
[----:B------:R-:W-:Y:S01]  /*207d0*/  STL.64 [R1+0x178], R140 ;  /* 0x0001788c01007387 */ /* 0x000fe20000100a00 */
[----:B---3--:R-:W-:-:S03]  /*207e0*/  IMAD.WIDE R148, R4, 0x4, R214 ;  /* 0x0000000404947825 */ /* 0x008fc600078e02d6 */
[----:B------:R1:W-:Y:S04]  /*207f0*/  STL.64 [R1+0x190], R26 ;  /* 0x0001901a01007387 */ /* 0x0003e80000100a00 */
[----:B------:R-:W3:Y:S04]  /*20800*/  LDL.LU.64 R214, [R1+0x738] ;  /* 0x0007380001d67983 */ /* 0x000ee80000300a00 */
[----:B------:R-:W-:Y:S01]  /*20810*/  STL.64 [R1+0x180], R170 ;  /* 0x000180aa01007387 */ /* 0x000fe20000100a00 */
[----:B------:R-:W-:-:S03]  /*20820*/  IMAD.WIDE R130, R4, 0x4, R248 ;  /* 0x0000000404827825 */ /* 0x000fc600078e02f8 */
[----:B------:R-:W3:Y:S04]  /*20830*/  LDL.LU.64 R248, [R1+0x740] ;  /* 0x0007400001f87983 */ /* 0x000ee80000300a00 */
[----:B------:R-:W-:Y:S04]  /*20840*/  STL.64 [R1+0x188], R216 ;  /* 0x000188d801007387 */ /* 0x000fe80000100a00 */
[----:B------:R-:W-:Y:S04]  /*20850*/  STL.64 [R1+0x198], R148 ;  /* 0x0001989401007387 */ /* 0x000fe80000100a00 */
[----:B------:R-:W3:Y:S01]  /*20860*/  LDL.LU.64 R232, [R1+0x748] ;  /* 0x0007480001e87983 */ /* 0x000ee20000300a00 */
[----:B------:R-:W-:-:S03]  /*20870*/  IMAD.WIDE R144, R4, 0x4, R2 ;  /* 0x0000000404907825 */ /* 0x000fc600078e0202 */
[----:B------:R-:W3:Y:S04]  /*20880*/  LDL.LU.64 R2, [R1+0x750] ;  /* 0x0007500001027983 */ /* 0x000ee80000300a00 */
[----:B------:R-:W-:Y:S04]  /*20890*/  STL.64 [R1+0x1a0], R130 ;  /* 0x0001a08201007387 */ /* 0x000fe80000100a00 */
[----:B------:R-:W-:Y:S01]  /*208a0*/  STL.64 [R1+0x1a8], R144 ;  /* 0x0001a89001007387 */ /* 0x000fe20000100a00 */
[----:B------:R-:W-:-:S04]  /*208b0*/  IMAD.WIDE R174, R4, 0x4, R236 ;  /* 0x0000000404ae7825 */ /* 0x000fc800078e02ec */
[C---:B------:R-:W-:Y:S02]  /*208c0*/  IMAD.WIDE R186, R4.reuse, 0x4, R250 ;  /* 0x0000000404ba7825 */ /* 0x040fe400078e02fa */
[----:B------:R-:W3:Y:S02]  /*208d0*/  LDL.LU.64 R250, [R1+0x760] ;  /* 0x0007600001fa7983 */ /* 0x000ee40000300a00 */
[----:B------:R-:W-:-:S04]  /*208e0*/  IMAD.WIDE R156, R4, 0x4, R246 ;  /* 0x00000004049c7825 */ /* 0x000fc800078e02f6 */
[C---:B-1----:R-:W-:Y:S02]  /*208f0*/  IMAD.WIDE R26, R4.reuse, 0x4, R244 ;  /* 0x00000004041a7825 */ /* 0x042fe400078e02f4 */
[----:B------:R-:W3:Y:S04]  /*20900*/  LDL.LU.64 R244, [R1+0x768] ;  /* 0x0007680001f47983 */ /* 0x000ee80000300a00 */
[----:B------:R-:W-:Y:S01]  /*20910*/  STL.64 [R1+0x1b0], R174 ;  /* 0x0001b0ae01007387 */ /* 0x000fe20000100a00 */
[----:B--2---:R-:W-:-:S03]  /*20920*/  IMAD.WIDE R246, R4, 0x4, R6 ;  /* 0x0000000404f67825 */ /* 0x004fc600078e0206 */
[----:B------:R-:W2:Y:S01]  /*20930*/  LDL.LU.64 R6, [R1+0x770] ;  /* 0x0007700001067983 */ /* 0x000ea20000300a00 */
[----:B------:R-:W-:-:S03]  /*20940*/  IMAD.WIDE R164, R4, 0x4, R224 ;  /* 0x0000000404a47825 */ /* 0x000fc600078e02e0 */
[----:B------:R-:W-:Y:S04]  /*20950*/  STL.64 [R1+0x1b8], R156 ;  /* 0x0001b89c01007387 */ /* 0x000fe80000100a00 */
[----:B------:R-:W-:Y:S04]  /*20960*/  STL.64 [R1+0x1c0], R186 ;  /* 0x0001c0ba01007387 */ /* 0x000fe80000100a00 */
[----:B------:R-:W-:Y:S04]  /*20970*/  STL.64 [R1+0x1c8], R26 ;  /* 0x0001c81a01007387 */ /* 0x000fe80000100a00 */
[----:B------:R-:W-:Y:S01]  /*20980*/  STL.64 [R1+0x1e0], R164 ;  /* 0x0001e0a401007387 */ /* 0x000fe20000100a00 */
[----:B----4-:R-:W-:-:S03]  /*20990*/  IMAD.WIDE R160, R4, 0x4, R242 ;  /* 0x0000000404a07825 */ /* 0x010fc600078e02f2 */
[----:B------:R-:W4:Y:S01]  /*209a0*/  LDL.LU.64 R242, [R1+0x778] ;  /* 0x0007780001f27983 */ /* 0x000f220000300a00 */
[----:B------:R-:W-:-:S03]  /*209b0*/  IMAD.WIDE R146, R4, 0x4, R228 ;  /* 0x0000000404927825 */ /* 0x000fc600078e02e4 */
[----:B------:R-:W-:Y:S04]  /*209c0*/  STL.64 [R1+0x1d8], R246 ;  /* 0x0001d8f601007387 */ /* 0x000fe80000100a00 */
[----:B------:R-:W-:Y:S04]  /*209d0*/  STL.64 [R1+0x1e8], R146 ;  /* 0x0001e89201007387 */ /* 0x000fe80000100a00 */
[----:B------:R-:W-:Y:S04]  /*209e0*/  STL.64 [R1+0x1348], R246 ;  /* 0x001348f601007387 */ /* 0x000fe80000100a00 */
[----:B------:R-:W4:Y:S01]  /*209f0*/  LDL.LU.64 R236, [R1+0x780] ;  /* 0x0007800001ec7983 */ /* 0x000f220000300a00 */
[----:B---3--:R-:W-:-:S03]  /*20a00*/  IMAD.WIDE R190, R4, 0x4, R214 ;  /* 0x0000000404be7825 */ /* 0x008fc600078e02d6 */
[----:B------:R-:W3:Y:S04]  /*20a10*/  LDL.LU.64 R228, [R1+0x788] ;  /* 0x0007880001e47983 */ /* 0x000ee80000300a00 */
[----:B------:R-:W3:Y:S01]  /*20a20*/  LDL.LU.64 R214, [R1+0x790] ;  /* 0x0007900001d67983 */ /* 0x000ee20000300a00 */
[----:B------:R-:W-:-:S03]  /*20a30*/  IMAD.WIDE R172, R4, 0x4, R248 ;  /* 0x0000000404ac7825 */ /* 0x000fc600078e02f8 */
[----:B------:R-:W-:Y:S04]  /*20a40*/  STL.64 [R1+0x1f0], R160 ;  /* 0x0001f0a001007387 */ /* 0x000fe80000100a00 */
[----:B------:R-:W3:Y:S04]  /*20a50*/  LDL.LU.64 R248, [R1+0x798] ;  /* 0x0007980001f87983 */ /* 0x000ee80000300a00 */
[----:B------:R-:W3:Y:S01]  /*20a60*/  LDL.LU.64 R222, [R1+0x7a0] ;  /* 0x0007a00001de7983 */ /* 0x000ee20000300a00 */
[----:B------:R-:W-:-:S03]  /*20a70*/  IMAD.WIDE R202, R4, 0x4, R232 ;  /* 0x0000000404ca7825 */ /* 0x000fc600078e02e8 */
[----:B------:R-:W3:Y:S04]  /*20a80*/  LDL.LU.64 R224, [R1+0x7a8] ;  /* 0x0007a80001e07983 */ /* 0x000ee80000300a00 */
[----:B------:R-:W-:Y:S01]  /*20a90*/  STL.64 [R1+0x1f8], R190 ;  /* 0x0001f8be01007387 */ /* 0x000fe20000100a00 */
[----:B------:R-:W-:-:S04]  /*20aa0*/  IMAD.WIDE R220, R4, 0x4, R2 ;  /* 0x0000000404dc7825 */ /* 0x000fc800078e0202 */
[C---:B------:R-:W-:Y:S02]  /*20ab0*/  IMAD.WIDE R2, R4.reuse, 0x4, R10 ;  /* 0x0000000404027825 */ /* 0x040fe400078e020a */
[----:B------:R-:W3:Y:S04]  /*20ac0*/  LDL.LU.64 R10, [R1+0x7b0] ;  /* 0x0007b000010a7983 */ /* 0x000ee80000300a00 */
[----:B------:R-:W-:Y:S04]  /*20ad0*/  STL.64 [R1+0x200], R172 ;  /* 0x000200ac01007387 */ /* 0x000fe80000100a00 */
[----:B------:R-:W-:Y:S01]  /*20ae0*/  STL.64 [R1+0x208], R202 ;  /* 0x000208ca01007387 */ /* 0x000fe20000100a00 */
[----:B------:R-:W-:-:S03]  /*20af0*/  IMAD.WIDE R180, R4, 0x4, R250 ;  /* 0x0000000404b47825 */ /* 0x000fc600078e02fa */
[----:B------:R-:W-:Y:S04]  /*20b00*/  STL.64 [R1+0x210], R220 ;  /* 0x000210dc01007387 */ /* 0x000fe80000100a00 */
[----:B------:R-:W-:Y:S04]  /*20b10*/  STL.64 [R1+0x220], R180 ;  /* 0x000220b401007387 */ /* 0x000fe80000100a00 */
[----:B------:R-:W3:Y:S01]  /*20b20*/  LDL.LU.64 R232, [R1+0x7b8] ;  /* 0x0007b80001e87983 */ /* 0x000ee20000300a00 */
[----:B------:R-:W-:-:S03]  /*20b30*/  IMAD.WIDE R162, R4, 0x4, R244 ;  /* 0x0000000404a27825 */ /* 0x000fc600078e02f4 */
[----:B------:R-:W3:Y:S04]  /*20b40*/  LDL.LU.64 R212, [R1+0x7c0] ;  /* 0x0007c00001d47983 */ /* 0x000ee80000300a00 */
[----:B------:R-:W3:Y:S04]  /*20b50*/  LDL.LU.64 R250, [R1+0x7c8] ;  /* 0x0007c80001fa7983 */ /* 0x000ee80000300a00 */
[----:B------:R-:W3:Y:S01]  /*20b60*/  LDL.LU.64 R244, [R1+0x7d0] ;  /* 0x0007d00001f47983 */ /* 0x000ee20000300a00 */
[----:B--2---:R-:W-:-:S03]  /*20b70*/  IMAD.WIDE R176, R4, 0x4, R6 ;  /* 0x0000000404b07825 */ /* 0x004fc600078e0206 */
[----:B------:R-:W2:Y:S04]  /*20b80*/  LDL.LU.64 R6, [R1+0x7d8] ;  /* 0x0007d80001067983 */ /* 0x000ea80000300a00 */
[----:B------:R-:W-:Y:S04]  /*20b90*/  STL.64 [R1+0x218], R2 ;  /* 0x0002180201007387 */ /* 0x000fe80000100a00 */
[----:B------:R-:W-:Y:S04]  /*20ba0*/  STL.64 [R1+0x228], R162 ;  /* 0x000228a201007387 */ /* 0x000fe80000100a00 */
[----:B------:R-:W-:Y:S01]  /*20bb0*/  STL.64 [R1+0x1350], R2 ;  /* 0x0013500201007387 */ /* 0x000fe20000100a00 */
[----:B----4-:R-:W-:-:S03]  /*20bc0*/  IMAD.WIDE R206, R4, 0x4, R242 ;  /* 0x0000000404ce7825 */ /* 0x010fc600078e02f2 */
[----:B------:R-:W4:Y:S04]  /*20bd0*/  LDL.LU.64 R242, [R1+0x7e0] ;  /* 0x0007e00001f27983 */ /* 0x000f280000300a00 */
[----:B------:R-:W-:Y:S01]  /*20be0*/  STL.64 [R1+0x230], R176 ;  /* 0x000230b001007387 */ /* 0x000fe20000100a00 */
[----:B------:R-:W-:-:S04]  /*20bf0*/  IMAD.WIDE R188, R4, 0x4, R236 ;  /* 0x0000000404bc7825 */ /* 0x000fc800078e02ec */
[C---:B---3--:R-:W-:Y:S02]  /*20c00*/  IMAD.WIDE R236, R4.reuse, 0x4, R228 ;  /* 0x0000000404ec7825 */ /* 0x048fe400078e02e4 */
[----:B------:R-:W3:Y:S02]  /*20c10*/  LDL.LU.64 R228, [R1+0x7e8] ;  /* 0x0007e80001e47983 */ /* 0x000ee40000300a00 */
[C---:B------:R-:W-:Y:S02]  /*20c20*/  IMAD.WIDE R56, R4.reuse, 0x4, R214 ;  /* 0x0000000404387825 */ /* 0x040fe400078e02d6 */
[----:B------:R-:W-:Y:S04]  /*20c30*/  STL.64 [R1+0x238], R206 ;  /* 0x000238ce01007387 */ /* 0x000fe80000100a00 */
[----:B------:R-:W3:Y:S04]  /*20c40*/  LDL.LU.64 R214, [R1+0x7f0] ;  /* 0x0007f00001d67983 */ /* 0x000ee80000300a00 */
[----:B------:R-:W-:Y:S01]  /*20c50*/  STL.64 [R1+0x240], R188 ;  /* 0x000240bc01007387 */ /* 0x000fe20000100a00 */
[----:B------:R-:W-:-:S03]  /*20c60*/  IMAD.WIDE R196, R4, 0x4, R222 ;  /* 0x0000000404c47825 */ /* 0x000fc600078e02de */
[----:B------:R-:W-:Y:S01]  /*20c70*/  STL.64 [R1+0x248], R236 ;  /* 0x000248ec01007387 */ /* 0x000fe20000100a00 */
[----:B------:R-:W-:-:S03]  /*20c80*/  IMAD.WIDE R248, R4, 0x4, R248 ;  /* 0x0000000404f87825 */ /* 0x000fc600078e02f8 */
[----:B------:R-:W-:Y:S01]  /*20c90*/  STL.64 [R1+0x250], R56 ;  /* 0x0002503801007387 */ /* 0x000fe20000100a00 */
[----:B------:R-:W-:-:S03]  /*20ca0*/  IMAD.WIDE R178, R4, 0x4, R224 ;  /* 0x0000000404b27825 */ /* 0x000fc600078e02e0 */
[----:B------:R-:W-:Y:S01]  /*20cb0*/  STL.64 [R1+0x260], R196 ;  /* 0x000260c401007387 */ /* 0x000fe20000100a00 */
[----:B------:R-:W-:-:S03]  /*20cc0*/  IMAD.WIDE R192, R4, 0x4, R10 ;  /* 0x0000000404c07825 */ /* 0x000fc600078e020a */
[----:B------:R-:W3:Y:S04]  /*20cd0*/  LDL.LU.64 R10, [R1+0x7f8] ;  /* 0x0007f800010a7983 */ /* 0x000ee80000300a00 */
[----:B------:R-:W3:Y:S04]  /*20ce0*/  LDL.LU.64 R224, [R1+0x800] ;  /* 0x0008000001e07983 */ /* 0x000ee80000300a00 */
[----:B------:R-:W3:Y:S04]  /*20cf0*/  LDL.LU.64 R210, [R1+0x808] ;  /* 0x0008080001d27983 */ /* 0x000ee80000300a00 */
[----:B------:R-:W3:Y:S04]  /*20d00*/  LDL.LU.64 R222, [R1+0x810] ;  /* 0x0008100001de7983 */ /* 0x000ee80000300a00 */
[----:B------:R-:W-:Y:S01]  /*20d10*/  STL.64 [R1+0x258], R248 ;  /* 0x000258f801007387 */ /* 0x000fe20000100a00 */
[----:B------:R-:W-:-:S03]  /*20d20*/  IMAD.WIDE R232, R4, 0x4, R232 ;  /* 0x0000000404e87825 */ /* 0x000fc600078e02e8 */
[----:B------:R-:W-:Y:S01]  /*20d30*/  STL.64 [R1+0x268], R178 ;  /* 0x000268b201007387 */ /* 0x000fe20000100a00 */
[----:B------:R-:W-:-:S03]  /*20d40*/  IMAD.WIDE R204, R4, 0x4, R212 ;  /* 0x0000000404cc7825 */ /* 0x000fc600078e02d4 */
[----:B------:R1:W-:Y:S04]  /*20d50*/  STL.64 [R1+0x1358], R248 ;  /* 0x001358f801007387 */ /* 0x0003e80000100a00 */
[----:B------:R-:W-:Y:S04]  /*20d60*/  STL.64 [R1+0x270], R192 ;  /* 0x000270c001007387 */ /* 0x000fe80000100a00 */
[----:B------:R-:W-:Y:S01]  /*20d70*/  STL.64 [R1+0x278], R232 ;  /* 0x000278e801007387 */ /* 0x000fe20000100a00 */
[----:B------:R-:W-:-:S04]  /*20d80*/  IMAD.WIDE R72, R4, 0x4, R244 ;  /* 0x0000000404487825 */ /* 0x000fc800078e02f4 */
[----:B-1----:R-:W-:-:S04]  /*20d90*/  IMAD.WIDE R248, R4, 0x4, R250 ;  /* 0x0000000404f87825 */ /* 0x002fc800078e02fa */
[C---:B--2---:R-:W-:Y:S02]  /*20da0*/  IMAD.WIDE R250, R4.reuse, 0x4, R6 ;  /* 0x0000000404fa7825 */ /* 0x044fe400078e0206 */
[----:B------:R-:W2:Y:S04]  /*20db0*/  LDL.LU.64 R6, [R1+0x818] ;  /* 0x0008180001067983 */ /* 0x000ea80000300a00 */
[----:B------:R-:W-:Y:S04]  /*20dc0*/  STL.64 [R1+0x280], R204 ;  /* 0x000280cc01007387 */ /* 0x000fe80000100a00 */
[----:B------:R-:W2:Y:S01]  /*20dd0*/  LDL.LU.64 R244, [R1+0x820] ;  /* 0x0008200001f47983 */ /* 0x000ea20000300a00 */
[----:B----4-:R-:W-:-:S03]  /*20de0*/  IMAD.WIDE R212, R4, 0x4, R242 ;  /* 0x0000000404d47825 */ /* 0x010fc600078e02f2 */
[----:B------:R-:W4:Y:S04]  /*20df0*/  LDL.LU.64 R242, [R1+0x828] ;  /* 0x0008280001f27983 */ /* 0x000f280000300a00 */
[----:B------:R-:W-:Y:S01]  /*20e00*/  STL.64 [R1+0x288], R248 ;  /* 0x000288f801007387 */ /* 0x000fe20000100a00 */
[----:B---3--:R-:W-:-:S03]  /*20e10*/  IMAD.WIDE R194, R4, 0x4, R228 ;  /* 0x0000000404c27825 */ /* 0x008fc600078e02e4 */
[----:B------:R-:W3:Y:S04]  /*20e20*/  LDL.LU.64 R228, [R1+0x830] ;  /* 0x0008300001e47983 */ /* 0x000ee80000300a00 */
[----:B------:R-:W-:Y:S04]  /*20e30*/  STL.64 [R1+0x290], R72 ;  /* 0x0002904801007387 */ /* 0x000fe80000100a00 */
[----:B------:R-:W-:Y:S01]  /*20e40*/  STL.64 [R1+0x2a0], R212 ;  /* 0x0002a0d401007387 */ /* 0x000fe20000100a00 */
[----:B------:R-:W-:-:S03]  /*20e50*/  IMAD.WIDE R208, R4, 0x4, R214 ;  /* 0x0000000404d07825 */ /* 0x000fc600078e02d6 */
[----:B------:R-:W3:Y:S04]  /*20e60*/  LDL.LU.64 R2, [R1+0x850] ;  /* 0x0008500001027983 */ /* 0x000ee80000300a00 */
[----:B------:R-:W3:Y:S04]  /*20e70*/  LDL.LU.64 R104, [R1+0x848] ;  /* 0x0008480001687983 */ /* 0x000ee80000300a00 */
[----:B------:R-:W-:Y:S04]  /*20e80*/  STL.64 [R1+0x298], R250 ;  /* 0x000298fa01007387 */ /* 0x000fe80000100a00 */
[----:B------:R-:W-:Y:S04]  /*20e90*/  STL.64 [R1+0x2a8], R194 ;  /* 0x0002a8c201007387 */ /* 0x000fe80000100a00 */
[----:B------:R1:W-:Y:S01]  /*20ea0*/  STL.64 [R1+0x1360], R250 ;  /* 0x001360fa01007387 */ /* 0x0003e20000100a00 */
[----:B------:R-:W-:-:S04]  /*20eb0*/  IMAD.WIDE R10, R4, 0x4, R10 ;  /* 0x00000004040a7825 */ /* 0x000fc800078e020a */
[C---:B------:R-:W-:Y:S01]  /*20ec0*/  IMAD.WIDE R224, R4.reuse, 0x4, R224 ;  /* 0x0000000404e07825 */ /* 0x040fe200078e02e0 */
[----:B-1----:R-:W3:Y:S04]  /*20ed0*/  LDL.LU.64 R250, [R1+0x838] ;  /* 0x0008380001fa7983 */ /* 0x002ee80000300a00 */
[----:B------:R-:W3:Y:S01]  /*20ee0*/  LDL.LU.64 R214, [R1+0x858] ;  /* 0x0008580001d67983 */ /* 0x000ee20000300a00 */
[----:B------:R-:W-:-:S03]  /*20ef0*/  IMAD.WIDE R246, R4, 0x4, R210 ;  /* 0x0000000404f67825 */ /* 0x000fc600078e02d2 */
[----:B------:R-:W-:Y:S01]  /*20f00*/  STL.64 [R1+0x2b0], R208 ;  /* 0x0002b0d001007387 */ /* 0x000fe20000100a00 */
[----:B------:R-:W-:-:S03]  /*20f10*/  IMAD.WIDE R88, R4, 0x4, R222 ;  /* 0x0000000404587825 */ /* 0x000fc600078e02de */
        /* <DEDUP_REMOVED lines=8> */
[----:B------:R-:W-:Y:S04]  /*20fa0*/  STL.64 [R1+0x2b8], R10 ;  /* 0x0002b80a01007387 */ /* 0x000fe80000100a00 */
[----:B------:R-:W-:Y:S04]  /*20fb0*/  STL.64 [R1+0x2c0], R224 ;  /* 0x0002c0e001007387 */ /* 0x000fe80000100a00 */
[----:B------:R-:W-:Y:S04]  /*20fc0*/  STL.64 [R1+0x2d8], R246 ;  /* 0x0002d8f601007387 */ /* 0x000fe80000100a00 */
[----:B------:R-:W-:Y:S01]  /*20fd0*/  STL.64 [R1+0x2e8], R88 ;  /* 0x0002e85801007387 */ /* 0x000fe20000100a00 */
[----:B--2---:R-:W-:-:S04]  /*20fe0*/  IMAD.WIDE R6, R4, 0x4, R6 ;  /* 0x0000000404067825 */ /* 0x004fc800078e0206 */
[----:B------:R-:W-:-:S05]  /*20ff0*/  IMAD.WIDE R244, R4, 0x4, R244 ;  /* 0x0000000404f47825 */ /* 0x000fca00078e02f4 */
[----:B------:R-:W-:Y:S04]  /*21000*/  STL.64 [R1+0x2f8], R244 ;  /* 0x0002f8f401007387 */ /* 0x000fe80000100a00 */
[----:B------:R-:W-:Y:S01]  /*21010*/  STL.64 [R1+0x2f0], R6 ;  /* 0x0002f00601007387 */ /* 0x000fe20000100a00 */
[----:B----4-:R-:W-:-:S05]  /*21020*/  IMAD.WIDE R242, R4, 0x4, R242 ;  /* 0x0000000404f27825 */ /* 0x010fca00078e02f2 */
[----:B------:R-:W-:Y:S04]  /*21030*/  STL.64 [R1+0x300], R242 ;  /* 0x000300f201007387 */ /* 0x000fe80000100a00 */
[----:B------:R1:W-:Y:S04]  /*21040*/  STL.64 [R1+0x1368], R6 ;  /* 0x0013680601007387 */ /* 0x0003e80000100a00 */
[----:B-1----:R-:W2:Y:S01]  /*21050*/  LDL.LU.64 R6, [R1+0x840] ;  /* 0x0008400001067983 */ /* 0x002ea20000300a00 */
[----:B------:R-:W-:-:S04]  /*21060*/  IMAD.WIDE R240, R4, 0x4, R240 ;  /* 0x0000000404f07825 */ /* 0x000fc800078e02f0 */
[----:B---3--:R-:W-:-:S04]  /*21070*/  IMAD.WIDE R228, R4, 0x4, R228 ;  /* 0x0000000404e47825 */ /* 0x008fc800078e02e4 */
[C---:B------:R-:W-:Y:S01]  /*21080*/  IMAD.WIDE R218, R4.reuse, 0x4, R218 ;  /* 0x0000000404da7825 */ /* 0x040fe200078e02da */
[----:B------:R1:W-:Y:S03]  /*21090*/  STL.64 [R1+0x308], R228 ;  /* 0x000308e401007387 */ /* 0x0003e60000100a00 */
[----:B------:R-:W-:-:S04]  /*210a0*/  IMAD.WIDE R2, R4, 0x4, R2 ;  /* 0x0000000404027825 */ /* 0x000fc800078e0202 */
[----:B------:R-:W-:-:S04]  /*210b0*/  IMAD.WIDE R104, R4, 0x4, R104 ;  /* 0x0000000404687825 */ /* 0x000fc800078e0268 */
[C---:B------:R-:W-:Y:S01]  /*210c0*/  IMAD.WIDE R250, R4.reuse, 0x4, R250 ;  /* 0x0000000404fa7825 */ /* 0x040fe200078e02fa */
        /* <DEDUP_REMOVED lines=13> */
[----:B------:R-:W-:-:S03]  /*211a0*/  IMAD.WIDE R214, R4, 0x4, R214 ;  /* 0x0000000404d67825 */ /* 0x000fc600078e02d6 */
[----:B------:R-:W-:Y:S04]  /*211b0*/  LDGSTS.E [R8+0x23400], desc[UR52][R134.64], P3 ;  /* 0x2340000086087fae */ /* 0x000fe80009921874 */
[----:B------:R-:W-:Y:S04]  /*211c0*/  LDGSTS.E [R8+0x23800], desc[UR52][R118.64], P3 ;  /* 0x2380000076087fae */ /* 0x000fe80009921874 */
[----:B------:R-:W-:Y:S04]  /*211d0*/  LDGSTS.E [R8+0x23c00], desc[UR52][R102.64], P3 ;  /* 0x23c0000066087fae */ /* 0x000fe80009921874 */
[----:B------:R-:W-:Y:S04]  /*211e0*/  LDGSTS.E [R8+0x24000], desc[UR52][R86.64], P3 ;  /* 0x2400000056087fae */ /* 0x000fe80009921874 */
[----:B------:R3:W-:Y:S04]  /*211f0*/  STL.64 [R1+0x310], R250 ;  /* 0x000310fa01007387 */ /* 0x0007e80000100a00 */
        /* <DEDUP_REMOVED lines=15> */
[----:B--2---:R-:W-:-:S05]  /*212f0*/  IMAD.WIDE R6, R4, 0x4, R6 ;  /* 0x0000000404067825 */ /* 0x004fca00078e0206 */
[----:B------:R-:W-:Y:S04]  /*21300*/  STL.64 [R1+0x318], R6 ;  /* 0x0003180601007387 */ /* 0x000fe80000100a00 */
[----:B------:R2:W-:Y:S04]  /*21310*/  STL.64 [R1+0x320], R2 ;  /* 0x0003200201007387 */ /* 0x0005e80000100a00 */
[----:B------:R4:W-:Y:S04]  /*21320*/  STL.64 [R1+0x328], R104 ;  /* 0x0003286801007387 */ /* 0x0009e80000100a00 */
[----:B------:R4:W-:Y:S04]  /*21330*/  STL.64 [R1+0x330], R214 ;  /* 0x000330d601007387 */ /* 0x0009e80000100a00 */
[----:B------:R-:W3:Y:S04]  /*21340*/  LDL.64 R120, [R1+0x9b0] ;  /* 0x0009b00001787983 */ /* 0x000ee80000100a00 */
[----:B------:R-:W2:Y:S04]  /*21350*/  LDL.64 R136, [R1+0x970] ;  /* 0x0009700001887983 */ /* 0x000ea80000100a00 */
[----:B------:R-:W4:Y:S04]  /*21360*/  LDL.64 R152, [R1+0x930] ;  /* 0x0009300001987983 */ /* 0x000f280000100a00 */
[----:B------:R-:W4:Y:S04]  /*21370*/  LDL.64 R168, [R1+0x8f0] ;  /* 0x0008f00001a87983 */ /* 0x000f280000100a00 */
[----:B------:R-:W4:Y:S04]  /*21380*/  LDL.64 R184, [R1+0x8b0] ;  /* 0x0008b00001b87983 */ /* 0x000f280000100a00 */
[----:B------:R-:W4:Y:S04]  /*21390*/  LDL.64 R200, [R1+0x870] ;  /* 0x0008700001c87983 */ /* 0x000f280000100a00 */
[----:B------:R-:W4:Y:S04]  /*213a0*/  LDL.64 R210, [R1+0x98] ;  /* 0x0000980001d27983 */ /* 0x000f280000100a00 */
[----:B------:R-:W4:Y:S04]  /*213b0*/  LDL.64 R222, [R1+0x18] ;  /* 0x0000180001de7983 */ /* 0x000f280000100a00 */
        /* <DEDUP_REMOVED lines=9> */
[----:B------:R-:W3:Y:S01]  /*21450*/  LDL.LU.64 R244, [R1+0x1550] ;  /* 0x0015500001f47983 */ /* 0x000ee20000300a00 */
[----:B------:R-:W-:-:S03]  /*21460*/  IMAD.WIDE R226, R4, 0x4, R226 ;  /* 0x0000000404e27825 */ /* 0x000fc600078e02e2 */
[----:B---3--:R-:W-:Y:S04]  /*21470*/  LDGSTS.E [R244+0x20080], desc[UR52][R120.64], P3 ;  /* 0x2008000078f47fae */ /* 0x008fe80009921874 */
[----:B--2---:R-:W-:Y:S04]  /*21480*/  LDGSTS.E [R244+0x20480], desc[UR52][R136.64], P3 ;  /* 0x2048000088f47fae */ /* 0x004fe80009921874 */
        /* <DEDUP_REMOVED lines=21> */
[----:B------:R-:W3:Y:S04]  /*215e0*/  LDL.64 R120, [R1+0x968] ;  /* 0x0009680001787983 */ /* 0x000ee80000100a00 */
[----:B------:R-:W4:Y:S04]  /*215f0*/  LDL.64 R136, [R1+0x928] ;  /* 0x0009280001887983 */ /* 0x000f280000100a00 */
[----:B------:R-:W4:Y:S04]  /*21600*/  LDL.64 R152, [R1+0x8e8] ;  /* 0x0008e80001987983 */ /* 0x000f280000100a00 */
[----:B------:R-:W4:Y:S04]  /*21610*/  LDL.64 R168, [R1+0x8a8] ;  /* 0x0008a80001a87983 */ /* 0x000f280000100a00 */
[----:B------:R-:W4:Y:S04]  /*21620*/  LDL.64 R184, [R1+0x868] ;  /* 0x0008680001b87983 */ /* 0x000f280000100a00 */
[----:B------:R-:W4:Y:S04]  /*21630*/  LDL.64 R200, [R1+0x88] ;  /* 0x0000880001c87983 */ /* 0x000f280000100a00 */
[----:B------:R-:W4:Y:S04]  /*21640*/  LDL.64 R222, [R1+0x8] ;  /* 0x0000080001de7983 */ /* 0x000f280000100a00 */
[----:B------:R-:W-:Y:S04]  /*21650*/  LDGSTS.E [R244+0x25880], desc[UR52][R90.64], P3 ;  /* 0x258800005af47fae */ /* 0x000fe80009921874 */
[----:B------:R-:W-:Y:S04]  /*21660*/  LDGSTS.E [R244+0x25c80], desc[UR52][R92.64], P3 ;  /* 0x25c800005cf47fae */ /* 0x000fe80009921874 */
[----:B------:R-:W-:Y:S04]  /*21670*/  LDGSTS.E [R244+0x26080], desc[UR52][R98.64], P3 ;  /* 0x2608000062f47fae */ /* 0x000fe80009921874 */
[----:B------:R-:W4:Y:S04]  /*21680*/  LDL.LU.64 R90, [R1+0x1548] ;  /* 0x00154800015a7983 */ /* 0x000f280000300a00 */
[----:B------:R-:W4:Y:S04]  /*21690*/  LDL.LU.64 R92, [R1+0x1540] ;  /* 0x00154000015c7983 */ /* 0x000f280000300a00 */
[----:B------:R-:W4:Y:S04]  /*216a0*/  LDL.LU.64 R98, [R1+0x1538] ;  /* 0x0015380001627983 */ /* 0x000f280000300a00 */
        /* <DEDUP_REMOVED lines=13> */
[----:B------:R-:W2:Y:S04]  /*21780*/  LDL.LU.64 R242, [R1+0x1500] ;  /* 0x0015000001f27983 */ /* 0x000ea80000300a00 */
[----:B--2---:R-:W-:Y:S04]  /*21790*/  LDGSTS.E [R243+0x20100], desc[UR52][R210.64], P3 ;  /* 0x20100000d2f37fae */ /* 0x004fe80009921874 */
[----:B---3--:R-:W-:Y:S04]  /*217a0*/  LDGSTS.E [R243+0x20500], desc[UR52][R120.64], P3 ;  /* 0x2050000078f37fae */ /* 0x008fe80009921874 */
[----:B----4-:R-:W-:Y:S04]  /*217b0*/  LDGSTS.E [R243+0x20900], desc[UR52][R136.64], P3 ;  /* 0x2090000088f37fae */ /* 0x010fe80009921874 */
[----:B------:R-:W2:Y:S04]  /*217c0*/  LDL.LU.64 R210, [R1+0x14f8] ;  /* 0x0014f80001d27983 */ /* 0x000ea80000300a00 */
[----:B------:R-:W-:Y:S04]  /*217d0*/  LDGSTS.E [R243+0x20d00], desc[UR52][R152.64], P3 ;  /* 0x20d0000098f37fae */ /* 0x000fe80009921874 */
[----:B------:R-:W-:Y:S04]  /*217e0*/  LDGSTS.E [R243+0x21100], desc[UR52][R168.64], P3 ;  /* 0x21100000a8f37fae */ /* 0x000fe80009921874 */
[----:B------:R-:W-:Y:S04]  /*217f0*/  LDGSTS.E [R243+0x21500], desc[UR52][R184.64], P3 ;  /* 0x21500000b8f37fae */ /* 0x000fe80009921874 */
[----:B------:R-:W-:Y:S04]  /*21800*/  LDGSTS.E [R243+0x21900], desc[UR52][R200.64], P3 ;  /* 0x21900000c8f37fae */ /* 0x000fe80009921874 */
[----:B------:R-:W-:Y:S01]  /*21810*/  LDGSTS.E [R243+0x21d00], desc[UR52][R222.64], P3 ;  /* 0x21d00000def37fae */ /* 0x000fe20009921874 */
[----:B------:R-:W-:-:S03]  /*21820*/  IMAD.WIDE R32, R4, 0x4, R32 ;  /* 0x0000000404207825 */ /* 0x000fc600078e0220 */
[----:B------:R-:W3:Y:S04]  /*21830*/  LDL.64 R120, [R1+0x9a0] ;  /* 0x0009a00001787983 */ /* 0x000ee80000100a00 */
        /* <DEDUP_REMOVED lines=23> */
[----:B------:R-:W2:Y:S04]  /*219b0*/  LDL.LU.64 R94, [R1+0x14f0] ;  /* 0x0014f000015e7983 */ /* 0x000ea80000300a00 */
[----:B------:R-:W2:Y:S04]  /*219c0*/  LDL.LU.64 R96, [R1+0x14e8] ;  /* 0x0014e80001607983 */ /* 0x000ea80000300a00 */
[----:B------:R-:W2:Y:S04]  /*219d0*/  LDL.LU.64 R112, [R1+0x14e0] ;  /* 0x0014e00001707983 */ /* 0x000ea80000300a00 */
        /* <DEDUP_REMOVED lines=13> */
[----:B---3--:R-:W-:Y:S04]  /*21ab0*/  LDGSTS.E [R242+0x20180], desc[UR52][R120.64], P3 ;  /* 0x2018000078f27fae */ /* 0x008fe80009921874 */
[----:B----4-:R-:W-:Y:S04]  /*21ac0*/  LDGSTS.E [R242+0x20580], desc[UR52][R136.64], P3 ;  /* 0x2058000088f27fae */ /* 0x010fe80009921874 */
[----:B-1----:R-:W3:Y:S04]  /*21ad0*/  LDL.LU.64 R228, [R1+0x14a8] ;  /* 0x0014a80001e47983 */ /* 0x002ee80000300a00 */
[----:B------:R-:W-:Y:S04]  /*21ae0*/  LDGSTS.E [R242+0x20980], desc[UR52][R152.64], P3 ;  /* 0x2098000098f27fae */ /* 0x000fe80009921874 */
[----:B------:R-:W-:Y:S04]  /*21af0*/  LDGSTS.E [R242+0x20d80], desc[UR52][R168.64], P3 ;  /* 0x20d80000a8f27fae */ /* 0x000fe80009921874 */
[----:B------:R-:W-:Y:S04]  /*21b00*/  LDGSTS.E [R242+0x21180], desc[UR52][R184.64], P3 ;  /* 0x21180000b8f27fae */ /* 0x000fe80009921874 */
[----:B------:R-:W-:Y:S04]  /*21b10*/  LDGSTS.E [R242+0x21580], desc[UR52][R200.64], P3 ;  /* 0x21580000c8f27fae */ /* 0x000fe80009921874 */
[----:B------:R-:W-:Y:S01]  /*21b20*/  LDGSTS.E [R242+0x21980], desc[UR52][R222.64], P3 ;  /* 0x21980000def27fae */ /* 0x000fe20009921874 */
[----:B------:R-:W-:-:S03]  /*21b30*/  IMAD.WIDE R34, R4, 0x4, R34 ;  /* 0x0000000404227825 */ /* 0x000fc600078e0222 */
[----:B------:R-:W4:Y:S04]  /*21b40*/  LDL.64 R120, [R1+0x998] ;  /* 0x0009980001787983 */ /* 0x000f280000100a00 */
[----:B------:R-:W4:Y:S04]  /*21b50*/  LDL.64 R136, [R1+0x958] ;  /* 0x0009580001887983 */ /* 0x000f280000100a00 */
[----:B------:R-:W4:Y:S04]  /*21b60*/  LDL.64 R152, [R1+0x918] ;  /* 0x0009180001987983 */ /* 0x000f280000100a00 */
[----:B------:R-:W4:Y:S04]  /*21b70*/  LDL.64 R168, [R1+0x8d8] ;  /* 0x0008d80001a87983 */ /* 0x000f280000100a00 */
[----:B------:R-:W4:Y:S04]  /*21b80*/  LDL.64 R184, [R1+0x898] ;  /* 0x0008980001b87983 */ /* 0x000f280000100a00 */
[----:B------:R-:W4:Y:S04]  /*21b90*/  LDL.64 R200, [R1+0x1d0] ;  /* 0x0001d00001c87983 */ /* 0x000f280000100a00 */
[----:B------:R-:W4:Y:S04]  /*21ba0*/  LDL.64 R222, [R1+0x68] ;  /* 0x0000680001de7983 */ /* 0x000f280000100a00 */
[----:B---3--:R-:W-:Y:S04]  /*21bb0*/  LDGSTS.E [R242+0x21d80], desc[UR52][R228.64], P3 ;  /* 0x21d80000e4f27fae */ /* 0x008fe80009921874 */
        /* <DEDUP_REMOVED lines=18> */
[----:B------:R-:W3:Y:S04]  /*21ce0*/  LDL.LU.64 R126, [R1+0x1498] ;  /* 0x00149800017e7983 */ /* 0x000ee80000300a00 */
[----:B------:R-:W2:Y:S04]  /*21cf0*/  LDL.LU.64 R142, [R1+0x1490] ;  /* 0x00149000018e7983 */ /* 0x000ea80000300a00 */
[----:B------:R-:W-:Y:S04]  /*21d00*/  LDGSTS.E [R242+0x26580], desc[UR52][R158.64], P3 ;  /* 0x265800009ef27fae */ /* 0x000fe80009921874 */
[----:B------:R-:W-:Y:S04]  /*21d10*/  LDGSTS.E [R242+0x26980], desc[UR52][R174.64], P3 ;  /* 0x26980000aef27fae */ /* 0x000fe80009921874 */
[----:B------:R-:W-:Y:S04]  /*21d20*/  LDGSTS.E [R242+0x26d80], desc[UR52][R190.64], P3 ;  /* 0x26d80000bef27fae */ /* 0x000fe80009921874 */
[----:B------:R-:W3:Y:S04]  /*21d30*/  LDL.LU.64 R158, [R1+0x1488] ;  /* 0x00148800019e7983 */ /* 0x000ee80000300a00 */
[----:B------:R-:W2:Y:S04]  /*21d40*/  LDL.LU.64 R174, [R1+0x1480] ;  /* 0x0014800001ae7983 */ /* 0x000ea80000300a00 */
[----:B------:R-:W3:Y:S04]  /*21d50*/  LDL.LU.64 R190, [R1+0x1478] ;  /* 0x0014780001be7983 */ /* 0x000ee80000300a00 */
[----:B------:R-:W-:Y:S04]  /*21d60*/  LDGSTS.E [R242+0x27180], desc[UR52][R206.64], P3 ;  /* 0x27180000cef27fae */ /* 0x000fe80009921874 */
[----:B------:R-:W-:Y:S04]  /*21d70*/  LDGSTS.E [R242+0x27580], desc[UR52][R232.64], P3 ;  /* 0x27580000e8f27fae */ /* 0x000fe80009921874 */
[----:B------:R-:W-:Y:S04]  /*21d80*/  LDGSTS.E [R242+0x27980], desc[UR52][R10.64], P3 ;  /* 0x279800000af27fae */ /* 0x000fe80009921874 */
[----:B------:R-:W2:Y:S04]  /*21d90*/  LDL.LU.64 R206, [R1+0x1470] ;  /* 0x0014700001ce7983 */ /* 0x000ea80000300a00 */
[----:B------:R-:W3:Y:S04]  /*21da0*/  LDL.LU.64 R232, [R1+0x1468] ;  /* 0x0014680001e87983 */ /* 0x000ee80000300a00 */
[----:B------:R-:W4:Y:S04]  /*21db0*/  LDL.LU.64 R10, [R1+0x1460] ;  /* 0x00146000010a7983 */ /* 0x000f280000300a00 */
[----:B------:R-:W-:Y:S01]  /*21dc0*/  LDGSTS.E [R242+0x27d80], desc[UR52][R250.64], P3 ;  /* 0x27d80000faf27fae */ /* 0x000fe20009921874 */
[----:B------:R-:W-:-:S03]  /*21dd0*/  IMAD.WIDE R36, R4, 0x4, R36 ;  /* 0x0000000404247825 */ /* 0x000fc600078e0224 */
[----:B----4-:R-:W-:Y:S04]  /*21de0*/  LDGSTS.E [R11+0x20200], desc[UR52][R120.64], P3 ;  /* 0x20200000780b7fae */ /* 0x010fe80009921874 */
[----:B------:R-:W-:Y:S04]  /*21df0*/  LDGSTS.E [R11+0x20600], desc[UR52][R136.64], P3 ;  /* 0x20600000880b7fae */ /* 0x000fe80009921874 */
[----:B------:R-:W-:Y:S04]  /*21e00*/  LDGSTS.E [R11+0x20a00], desc[UR52][R152.64], P3 ;  /* 0x20a00000980b7fae */ /* 0x000fe80009921874 */
[----:B------:R-:W4:Y:S04]  /*21e10*/  LDL.64 R120, [R1+0x990] ;  /* 0x0009900001787983 */ /* 0x000f280000100a00 */
[----:B------:R-:W4:Y:S04]  /*21e20*/  LDL.64 R136, [R1+0x950] ;  /* 0x0009500001887983 */ /* 0x000f280000100a00 */
[----:B------:R-:W-:Y:S04]  /*21e30*/  LDGSTS.E [R11+0x20e00], desc[UR52][R168.64], P3 ;  /* 0x20e00000a80b7fae */ /* 0x000fe80009921874 */
[----:B------:R-:W4:Y:S04]  /*21e40*/  LDL.64 R152, [R1+0x910] ;  /* 0x0009100001987983 */ /* 0x000f280000100a00 */
[----:B------:R-:W-:Y:S04]  /*21e50*/  LDGSTS.E [R11+0x21200], desc[UR52][R184.64], P3 ;  /* 0x21200000b80b7fae */ /* 0x000fe80009921874 */
[----:B------:R-:W4:Y:S04]  /*21e60*/  LDL.64 R168, [R1+0x8d0] ;  /* 0x0008d00001a87983 */ /* 0x000f280000100a00 */
[----:B------:R-:W-:Y:S04]  /*21e70*/  LDGSTS.E [R11+0x21600], desc[UR52][R200.64], P3 ;  /* 0x21600000c80b7fae */ /* 0x000fe80009921874 */
[----:B------:R-:W4:Y:S04]  /*21e80*/  LDL.64 R184, [R1+0x890] ;  /* 0x0008900001b87983 */ /* 0x000f280000100a00 */
[----:B------:R-:W-:Y:S04]  /*21e90*/  LDGSTS.E [R11+0x21a00], desc[UR52][R222.64], P3 ;  /* 0x21a00000de0b7fae */ /* 0x000fe80009921874 */
[----:B------:R-:W4:Y:S04]  /*21ea0*/  LDL.64 R200, [R1+0xd8] ;  /* 0x0000d80001c87983 */ /* 0x000f280000100a00 */
[----:B---3--:R-:W-:Y:S04]  /*21eb0*/  LDGSTS.E [R11+0x21e00], desc[UR52][R232.64], P3 ;  /* 0x21e00000e80b7fae */ /* 0x008fe80009921874 */
[----:B------:R-:W3:Y:S04]  /*21ec0*/  LDL.64 R222, [R1+0x58] ;  /* 0x0000580001de7983 */ /* 0x000ee80000100a00 */
        /* <DEDUP_REMOVED lines=31> */
[----:B------:R-:W2:Y:S04]  /*220c0*/  LDL.64 R250, [R1] ;  /* 0x0000000001fa7983 */ /* 0x000ea80000100a00 */
[----:B------:R-:W2:Y:S04]  /*220d0*/  LDL.LU.64 R224, [R1+0x1418] ;  /* 0x0014180001e07983 */ /* 0x000ea80000300a00 */
[----:B------:R-:W-:Y:S04]  /*220e0*/  LDGSTS.E [R11+0x27e00], desc[UR52][R6.64], P3 ;  /* 0x27e00000060b7fae */ /* 0x000fe80009921874 */
[----:B----4-:R-:W-:Y:S04]  /*220f0*/  LDGSTS.E [R10+0x20280], desc[UR52][R120.64], P3 ;  /* 0x20280000780a7fae */ /* 0x010fe80009921874 */
        /* <DEDUP_REMOVED lines=12> */
[----:B------:R-:W3:Y:S01]  /*221c0*/  LDL.64 R222, [R1+0x48] ;  /* 0x0000480001de7983 */ /* 0x000ee20000100a00 */
[----:B------:R-:W-:-:S04]  /*221d0*/  IMAD.WIDE R76, R4, 0x4, R76 ;  /* 0x00000004044c7825 */ /* 0x000fc800078e024c */
[C---:B------:R-:W-:Y:S01]  /*221e0*/  IMAD.WIDE R38, R4.reuse, 0x4, R38 ;  /* 0x0000000404267825 */ /* 0x040fe200078e0226 */
        /* <DEDUP_REMOVED lines=31> */
[----:B------:R-:W2:Y:S04]  /*223e0*/  LDL.64 R250, [R1+0x10] ;  /* 0x0000100001fa7983 */ /* 0x000ea80000100a00 */
[----:B------:R-:W-:Y:S04]  /*223f0*/  LDGSTS.E [R10+0x27e80], desc[UR52][R2.64], P3 ;  /* 0x27e80000020a7fae */ /* 0x000fe80009921874 */
[----:B------:R-:W2:Y:S04]  /*22400*/  LDL.64 R248, [R1+0x90] ;  /* 0x0000900001f87983 */ /* 0x000ea80000100a00 */
[----:B------:R-:W2:Y:S04]  /*22410*/  LDL.64 R246, [R1+0x148] ;  /* 0x0001480001f67983 */ /* 0x000ea80000100a00 */
[----:B------:R-:W2:Y:S04]  /*22420*/  LDL.64 R2, [R1+0x108] ;  /* 0x0001080001027983 */ /* 0x000ea80000100a00 */
        /* <DEDUP_REMOVED lines=9> */
[----:B---3--:R-:W-:Y:S04]  /*224c0*/  LDGSTS.E [R9+0x21700], desc[UR52][R200.64], P3 ;  /* 0x21700000c8097fae */ /* 0x008fe80009921874 */
[----:B------:R-:W3:Y:S04]  /*224d0*/  LDL.64 R184, [R1+0x880] ;  /* 0x0008800001b87983 */ /* 0x000ee80000100a00 */
[----:B------:R-:W-:Y:S04]  /*224e0*/  LDGSTS.E [R9+0x21b00], desc[UR52][R222.64], P3 ;  /* 0x21b00000de097fae */ /* 0x000fe80009921874 */
[----:B------:R-:W3:Y:S04]  /*224f0*/  LDL.64 R200, [R1+0xb8] ;  /* 0x0000b80001c87983 */ /* 0x000ee80000100a00 */
[----:B------:R-:W3:Y:S01]  /*22500*/  LDL.64 R222, [R1+0x38] ;  /* 0x0000380001de7983 */ /* 0x000ee20000100a00 */
[----:B------:R-:W-:-:S03]  /*22510*/  IMAD.WIDE R40, R4, 0x4, R40 ;  /* 0x0000000404287825 */ /* 0x000fc600078e0228 */
        /* <DEDUP_REMOVED lines=36> */
[----:B----4-:R-:W-:Y:S04]  /*22760*/  LDGSTS.E [R0+0x20380], desc[UR52][R120.64], P3 ;  /* 0x2038000078007fae */ /* 0x010fe80009921874 */
[----:B------:R-:W-:Y:S04]  /*22770*/  LDGSTS.E [R0+0x20780], desc[UR52][R136.64], P3 ;  /* 0x2078000088007fae */ /* 0x000fe80009921874 */
[----:B------:R-:W4:Y:S04]  /*22780*/  LDL.LU.64 R104, [R1+0x13a8] ;  /* 0x0013a80001687983 */ /* 0x000f280000300a00 */
[----:B------:R-:W2:Y:S04]  /*22790*/  LDL.LU.64 R120, [R1+0x13a0] ;  /* 0x0013a00001787983 */ /* 0x000ea80000300a00 */
[----:B------:R-:W4:Y:S04]  /*227a0*/  LDL.LU.64 R136, [R1+0x1398] ;  /* 0x0013980001887983 */ /* 0x000f280000300a00 */
[----:B------:R-:W-:Y:S04]  /*227b0*/  LDGSTS.E [R0+0x20b80], desc[UR52][R152.64], P3 ;  /* 0x20b8000098007fae */ /* 0x000fe80009921874 */
[----:B------:R-:W-:Y:S04]  /*227c0*/  LDGSTS.E [R0+0x20f80], desc[UR52][R168.64], P3 ;  /* 0x20f80000a8007fae */ /* 0x000fe80009921874 */
[----:B---3--:R-:W-:Y:S04]  /*227d0*/  LDGSTS.E [R0+0x21380], desc[UR52][R184.64], P3 ;  /* 0x21380000b8007fae */ /* 0x008fe80009921874 */
[----:B------:R-:W3:Y:S04]  /*227e0*/  LDL.LU.64 R152, [R1+0x1390] ;  /* 0x0013900001987983 */ /* 0x000ee80000300a00 */
[----:B------:R-:W2:Y:S04]  /*227f0*/  LDL.LU.64 R168, [R1+0x1388] ;  /* 0x0013880001a87983 */ /* 0x000ea80000300a00 */
[----:B------:R-:W4:Y:S04]  /*22800*/  LDL.LU.64 R184, [R1+0x1380] ;  /* 0x0013800001b87983 */ /* 0x000f280000300a00 */
[----:B------:R-:W-:Y:S04]  /*22810*/  LDGSTS.E [R0+0x21780], desc[UR52][R200.64], P3 ;  /* 0x21780000c8007fae */ /* 0x000fe80009921874 */
[----:B------:R-:W-:Y:S04]  /*22820*/  LDGSTS.E [R0+0x21b80], desc[UR52][R222.64], P3 ;  /* 0x21b80000de007fae */ /* 0x000fe80009921874 */
[----:B------:R-:W3:Y:S04]  /*22830*/  LDL.LU.64 R200, [R1+0x1378] ;  /* 0x0013780001c87983 */ /* 0x000ee80000300a00 */
[----:B------:R-:W2:Y:S04]  /*22840*/  LDL.LU.64 R222, [R1+0x1370] ;  /* 0x0013700001de7983 */ /* 0x000ea80000300a00 */
[----:B--2---:R-:W-:Y:S04]  /*22850*/  LDGSTS.E [R0+0x21f80], desc[UR52][R222.64], P3 ;  /* 0x21f80000de007fae */ /* 0x004fe80009921874 */
        /* <DEDUP_REMOVED lines=18> */
[----:B------:R-:W4:Y:S04]  /*22980*/  LDL.LU.64 R248, [R1+0x1358] ;  /* 0x0013580001f87983 */ /* 0x000f280000300a00 */
[----:B------:R-:W-:Y:S04]  /*22990*/  LDGSTS.E [R0+0x26380], desc[UR52][R2.64], P3 ;  /* 0x2638000002007fae */ /* 0x000fe80009921874 */
[----:B------:R-:W-:Y:S04]  /*229a0*/  LDGSTS.E [R0+0x26780], desc[UR52][R246.64], P3 ;  /* 0x26780000f6007fae */ /* 0x000fe80009921874 */
[----:B------:R-:W2:Y:S04]  /*229b0*/  LDL.LU.64 R2, [R1+0x1350] ;  /* 0x0013500001027983 */ /* 0x000ea80000300a00 */
[----:B------:R-:W3:Y:S04]  /*229c0*/  LDL.LU.64 R246, [R1+0x1348] ;  /* 0x0013480001f67983 */ /* 0x000ee80000300a00 */
[----:B---3--:R-:W-:Y:S04]  /*229d0*/  LDGSTS.E [R0+0x26b80], desc[UR52][R246.64], P3 ;  /* 0x26b80000f6007fae */ /* 0x008fe80009921874 */
[----:B--2---:R-:W-:Y:S04]  /*229e0*/  LDGSTS.E [R0+0x26f80], desc[UR52][R2.64], P3 ;  /* 0x26f8000002007fae */ /* 0x004fe80009921874 */
[----:B----4-:R-:W-:Y:S04]  /*229f0*/  LDGSTS.E [R0+0x27380], desc[UR52][R248.64], P3 ;  /* 0x27380000f8007fae */ /* 0x010fe80009921874 */
[----:B------:R-:W2:Y:S04]  /*22a00*/  LDL.LU.64 R246, [R1+0x1340] ;  /* 0x0013400001f67983 */ /* 0x000ea80000300a00 */
[----:B------:R-:W3:Y:S04]  /*22a10*/  LDL.LU.64 R2, [R1+0x1338] ;  /* 0x0013380001027983 */ /* 0x000ee80000300a00 */
[----:B------:R-:W4:Y:S04]  /*22a20*/  LDL.LU.64 R248, [R1+0x1330] ;  /* 0x0013300001f87983 */ /* 0x000f280000300a00 */
[----:B------:R-:W-:Y:S04]  /*22a30*/  LDGSTS.E [R0+0x27780], desc[UR52][R250.64], P3 ;  /* 0x27780000fa007fae */ /* 0x000fe80009921874 */
[----:B------:R-:W-:Y:S04]  /*22a40*/  LDGSTS.E [R0+0x27b80], desc[UR52][R6.64], P3 ;  /* 0x27b8000006007fae */ /* 0x000fe80009921874 */
[----:B------:R3:W-:Y:S04]  /*22a50*/  LDGSTS.E [R0+0x27f80], desc[UR52][R214.64], P3 ;  /* 0x27f80000d6007fae */ /* 0x0007e80009921874 */
[----:B------:R-:W2:Y:S04]  /*22a60*/  LDL.LU.64 R250, [R1+0x1328] ;  /* 0x0013280001fa7983 */ /* 0x000ea80000300a00 */
[----:B------:R-:W3:Y:S01]  /*22a70*/  LDL.LU.64 R6, [R1+0x1320] ;  /* 0x0013200001067983 */ /* 0x000ee20000300a00 */
[----:B------:R-:W-:-:S02]  /*22a80*/  ISETP.GE.U32.AND P3, PT, R5, 0x7ffffe7b, PT ;  /* 0x7ffffe7b0500780c */ /* 0x000fc40003f66070 */
[----:B------:R-:W1:Y:S01]  /*22a90*/  LDC R5, c[0x0][0x230] ;  /* 0x00008c00ff057b82 */ /* 0x000e620000000800 */
[----:B------:R-:W0:Y:S01]  /*22aa0*/  LDGDEPBAR ;  /* 0x00000000000079af */ /* 0x000e220000000000 */
[----:B---3--:R-:W-:-:S03]  /*22ab0*/  IMAD.WIDE R214, R2, 0x4, R6 ;  /* 0x0000000402d67825 */ /* 0x008fc600078e0206 */
[----:B------:R-:W3:Y:S01]  /*22ac0*/  LDL.LU.64 R6, [R1+0x1318] ;  /* 0x0013180001067983 */ /* 0x000ee20000300a00 */
[----:B-1----:R-:W-:-:S03]  /*22ad0*/  VIADD R5, R5, 0xfffffedf ;  /* 0xfffffedf05057836 */ /* 0x002fc60000000000 */
[----:B------:R1:W-:Y:S04]  /*22ae0*/  STL.64 [R1+0x1800], R12 ;  /* 0x0018000c01007387 */ /* 0x0003e80000100a00 */
[----:B------:R4:W-:Y:S01]  /*22af0*/  STL.64 [R1+0x17f8], R14 ;  /* 0x0017f80e01007387 */ /* 0x0009e20000100a00 */
[----:B------:R-:W-:Y:S08]  /*22b00*/  BAR.SYNC.DEFER_BLOCKING 0x0 ;  /* 0x0000000000007b1d */ /* 0x000ff00000010000 */
[----:B-1----:R-:W1:Y:S01]  /*22b10*/  LDC R13, c[0x0][0x230] ;  /* 0x00008c00ff0d7b82 */ /* 0x002e620000000800 */
[----:B----4-:R-:W4:Y:S04]  /*22b20*/  LDL.LU.64 R14, [R1+0xd88] ;  /* 0x000d8800010e7983 */ /* 0x010f280000300a00 */
[----:B------:R2:W-:Y:S04]  /*22b30*/  STL.64 [R1+0x17f0], R16 ;  /* 0x0017f01001007387 */ /* 0x0005e80000100a00 */
[----:B--2---:R-:W2:Y:S04]  /*22b40*/  LDL.LU.64 R16, [R1+0xd90] ;  /* 0x000d900001107983 */ /* 0x004ea80000300a00 */
[----:B------:R1:W-:Y:S04]  /*22b50*/  STL.64 [R1+0x17e8], R18 ;  /* 0x0017e81201007387 */ /* 0x0003e80000100a00 */
[----:B------:R-:W-:Y:S01]  /*22b60*/  @!PT LDS RZ, [RZ] ;  /* 0x00000000fffff984 */ /* 0x000fe20000000800 */
[----:B------:R-:W-:Y:S01]  /*22b70*/  @!PT LDS RZ, [RZ] ;  /* 0x00000000fffff984 */ /* 0x000fe20000000800 */
[----:B------:R-:W-:Y:S01]  /*22b80*/  @!PT LDS RZ, [RZ] ;  /* 0x00000000fffff984 */ /* 0x000fe20000000800 */
[----:B------:R-:W-:Y:S04]  /*22b90*/  LDGSTS.E [R245+-0x40000], desc[UR52][R214.64], !P1 ;  /* 0xc0000000d6f57fae */ /* 0x000fe8000c921874 */
[----:B-1----:R-:W4:Y:S04]  /*22ba0*/  LDL.LU.64 R18, [R1+0xdb0] ;  /* 0x000db00001127983 */ /* 0x002f280000300a00 */
[----:B------:R1:W-:Y:S04]  /*22bb0*/  STL.64 [R1+0x17e0], R20 ;  /* 0x0017e01401007387 */ /* 0x0003e80000100a00 */
[----:B------:R1:W-:Y:S02]  /*22bc0*/  STL.64 [R1+0x17d8], R22 ;  /* 0x0017d81601007387 */ /* 0x0003e40000100a00 */
[----:B-1----:R-:W1:Y:S02]  /*22bd0*/  LDC R21, c[0x0][0x230] ;  /* 0x00008c00ff157b82 */ /* 0x002e640000000800 */
[----:B------:R-:W2:Y:S04]  /*22be0*/  LDL.LU.64 R22, [R1+0xda8] ;  /* 0x000da80001167983 */ /* 0x000ea80000300a00 */
[----:B------:R-:W-:Y:S04]  /*22bf0*/  STL.64 [R1+0x17d0], R24 ;  /* 0x0017d01801007387 */ /* 0x000fe80000100a00 */
[----:B------:R1:W-:Y:S04]  /*22c00*/  STL.64 [R1+0x17c8], R26 ;  /* 0x0017c81a01007387 */ /* 0x0003e80000100a00 */
[----:B------:R1:W-:Y:S01]  /*22c10*/  STL.64 [R1+0x17c0], R28 ;  /* 0x0017c01c01007387 */ /* 0x0003e20000100a00 */
[----:B------:R-:W-:Y:S01]  /*22c20*/  ISETP.GE.U32.AND P1, PT, R5, 0x7ffffe60, PT ;  /* 0x7ffffe600500780c */ /* 0x000fe20003f26070 */
[----:B-1----:R-:W1:Y:S02]  /*22c30*/  LDC R27, c[0x0][0x230] ;  /* 0x00008c00ff1b7b82 */ /* 0x002e640000000800 */
[----:B------:R-:W2:Y:S04]  /*22c40*/  LDL.LU.64 R28, [R1+0xda0] ;  /* 0x000da000011c7983 */ /* 0x000ea80000300a00 */
[----:B------:R-:W-:Y:S02]  /*22c50*/  STL.64 [R1+0x17b8], R30 ;  /* 0x0017b81e01007387 */ /* 0x000fe40000100a00 */
[----:B------:R-:W1:Y:S02]  /*22c60*/  LDC R26, c[0x0][0x230] ;  /* 0x00008c00ff1a7b82 */ /* 0x000e640000000800 */
[----:B------:R-:W-:Y:S04]  /*22c70*/  STL.64 [R1+0x17b0], R32 ;  /* 0x0017b02001007387 */ /* 0x000fe80000100a00 */
        /* <DEDUP_REMOVED lines=10> */
[----:B------:R1:W-:Y:S04]  /*22d20*/  STL.64 [R1+0x1758], R8 ;  /* 0x0017580801007387 */ /* 0x0003e80000100a00 */
[----:B------:R-:W-:Y:S04]  /*22d30*/  STL.64 [R1+0x16d8], R242 ;  /* 0x0016d8f201007387 */ /* 0x000fe80000100a00 */
[----:B------:R1:W-:Y:S04]  /*22d40*/  STL.64 [R1+0x16d0], R10 ;  /* 0x0016d00a01007387 */ /* 0x0003e80000100a00 */
[----:B---3--:R2:W-:Y:S01]  /*22d50*/  STL.64 [R1+0x1318], R6 ;  /* 0x0013180601007387 */ /* 0x0085e20000100a00 */
[----:B-1----:R-:W-:Y:S01]  /*22d60*/  VIADD R9, R13, 0xfffffede ;  /* 0xfffffede0d097836 */ /* 0x002fe20000000000 */
[----:B------:R-:W1:Y:S02]  /*22d70*/  LDC R8, c[0x0][0x230] ;  /* 0x00008c00ff087b82 */ /* 0x000e640000000800 */
[----:B------:R-:W3:Y:S04]  /*22d80*/  LDL.LU.64 R24, [R1+0xd80] ;  /* 0x000d800001187983 */ /* 0x000ee80000300a00 */
[----:B------:R-:W3:Y:S01]  /*22d90*/  LDL.LU.64 R12, [R1+0xd78] ;  /* 0x000d7800010c7983 */ /* 0x000ee20000300a00 */
[----:B------:R-:W-:Y:S01]  /*22da0*/  VIADD R5, R21, 0xfffffedd ;  /* 0xfffffedd15057836 */ /* 0x000fe20000000000 */
[----:B------:R-:W1:Y:S08]  /*22db0*/  LDC R11, c[0x0][0x230] ;  /* 0x00008c00ff0b7b82 */ /* 0x000e700000000800 */
[----:B------:R-:W1:Y:S01]  /*22dc0*/  LDC R10, c[0x0][0x230] ;  /* 0x00008c00ff0a7b82 */ /* 0x000e620000000800 */
[----:B----4-:R-:W-:-:S05]  /*22dd0*/  IMAD.WIDE R18, R2, 0x4, R18 ;  /* 0x0000000402127825 */ /* 0x010fca00078e0212 */
[----:B------:R4:W-:Y:S04]  /*22de0*/  STL.64 [R1+0x338], R18 ;  /* 0x0003381201007387 */ /* 0x0009e80000100a00 */
[----:B------:R4:W-:Y:S01]  /*22df0*/  LDGSTS.E [R245+-0x3fffc], desc[UR52][R18.64], !P0 ;  /* 0xc000400012f57fae */ /* 0x0009e2000c121874 */
[C---:B--2---:R-:W-:Y:S01]  /*22e00*/  IMAD.WIDE R6, R2.reuse, 0x4, R22 ;  /* 0x0000000402067825 */ /* 0x044fe200078e0216 */
[----:B----4-:R-:W2:Y:S04]  /*22e10*/  LDC R19, c[0x0][0x230] ;  /* 0x00008c00ff137b82 */ /* 0x010ea80000000800 */
[----:B------:R2:W-:Y:S04]  /*22e20*/  STL.64 [R1+0x340], R6 ;  /* 0x0003400601007387 */ /* 0x0005e80000100a00 */
[----:B------:R-:W4:Y:S01]  /*22e30*/  LDL.LU.64 R22, [R1+0xd70] ;  /* 0x000d700001167983 */ /* 0x000f220000300a00 */
[----:B------:R-:W1:Y:S03]  /*22e40*/  LDC R18, c[0x0][0x230] ;  /* 0x00008c00ff127b82 */ /* 0x000e660000000800 */
[----:B------:R-:W4:Y:S04]  /*22e50*/  LDL.LU.64 R20, [R1+0xd68] ;  /* 0x000d680001147983 */ /* 0x000f280000300a00 */
[----:B------:R2:W-:Y:S02]  /*22e60*/  LDGSTS.E [R245+-0x3fff8], desc[UR52][R6.64], !P6 ;  /* 0xc000800006f57fae */ /* 0x0005e4000f121874 */
[----:B--2---:R-:W-:Y:S01]  /*22e70*/  VIADD R7, R19, 0xfffffebf ;  /* 0xfffffebf13077836 */ /* 0x004fe20000000000 */
[----:B------:R-:W-:Y:S01]  /*22e80*/  ISETP.GE.U32.AND P0, PT, R9, 0x7ffffe5f, PT ;  /* 0x7ffffe5f0900780c */ /* 0x000fe20003f06070 */
[----:B------:R-:W2:Y:S01]  /*22e90*/  LDC R19, c[0x0][0x230] ;  /* 0x00008c00ff137b82 */ /* 0x000ea20000000800 */
[----:B------:R-:W-:Y:S01]  /*22ea0*/  IMAD.WIDE R28, R2, 0x4, R28 ;  /* 0x00000004021c7825 */ /* 0x000fe200078e021c */
[----:B------:R-:W-:-:S02]  /*22eb0*/  ISETP.GE.U32.AND P6, PT, R5, 0x7ffffe5e, PT ;  /* 0x7ffffe5e0500780c */ /* 0x000fc40003fc6070 */
[----:B-1----:R-:W-:Y:S01]  /*22ec0*/  IADD3 R5, R18, -0x124, RZ ;  /* 0xfffffedc12057810 */ /* 0x002fe20007ffe0ff */
[C---:B------:R-:W-:Y:S01]  /*22ed0*/  IMAD.WIDE R16, R2.reuse, 0x4, R16 ;  /* 0x0000000402107825 */ /* 0x040fe200078e0210 */
[----:B------:R-:W-:Y:S02]  /*22ee0*/  LDGSTS.E [R245+-0x3fff4], desc[UR52][R28.64], !P4 ;  /* 0xc000c0001cf57fae */ /* 0x000fe4000e121874 */
[----:B------:R-:W-:Y:S01]  /*22ef0*/  ISETP.GE.U32.AND P4, PT, R5, 0x7ffffe5d, PT ;  /* 0x7ffffe5d0500780c */ /* 0x000fe20003f86070 */
[----:B------:R-:W-:Y:S01]  /*22f00*/  IMAD.WIDE R14, R2, 0x4, R14 ;  /* 0x00000004020e7825 */ /* 0x000fe200078e020e */
[----:B------:R-:W-:Y:S01]  /*22f10*/  STL.64 [R1+0x3f0], R28 ;  /* 0x0003f01c01007387 */ /* 0x000fe20000100a00 */
[----:B------:R-:W1:Y:S03]  /*22f20*/  LDC R6, c[0x0][0x230] ;  /* 0x00008c00ff067b82 */ /* 0x000e660000000800 */
[----:B------:R2:W-:Y:S04]  /*22f30*/  STL.64 [R1+0x348], R16 ;  /* 0x0003481001007387 */ /* 0x0005e80000100a00 */
[----:B------:R2:W-:Y:S01]  /*22f40*/  STL.64 [R1+0x350], R14 ;  /* 0x0003500e01007387 */ /* 0x0005e20000100a00 */
[----:B------:R-:W1:Y:S03]  /*22f50*/  LDC R9, c[0x0][0x230] ;  /* 0x00008c00ff097b82 */ /* 0x000e660000000800 */
[----:B------:R1:W-:Y:S01]  /*22f60*/  LDGSTS.E [R245+-0x3c000], desc[UR52][R16.64], !P1 ;  /* 0xc400000010f57fae */ /* 0x0003e2000c921874 */
[----:B--2---:R-:W-:-:S03]  /*22f70*/  VIADD R5, R19, 0xfffffebe ;  /* 0xfffffebe13057836 */ /* 0x004fc60000000000 */
[----:B------:R-:W2:Y:S04]  /*22f80*/  LDL.LU.64 R18, [R1+0xd60] ;  /* 0x000d600001127983 */ /* 0x000ea80000300a00 */
[----:B------:R2:W-:Y:S04]  /*22f90*/  LDGSTS.E [R245+-0x3bffc], desc[UR52][R14.64], !P0 ;  /* 0xc40040000ef57fae */ /* 0x0005e8000c121874 */
[----:B------:R-:W2:Y:S01]  /*22fa0*/  LDL.LU.64 R16, [R1+0xd58] ;  /* 0x000d580001107983 */ /* 0x000ea20000300a00 */
[----:B------:R-:W-:-:S03]  /*22fb0*/  ISETP.GE.U32.AND P1, PT, R7, 0x7ffffe40, PT ;  /* 0x7ffffe400700780c */ /* 0x000fc60003f26070 */
[----:B------:R-:W2:Y:S01]  /*22fc0*/  LDL.LU.64 R14, [R1+0xd50] ;  /* 0x000d5000010e7983 */ /* 0x000ea20000300a00 */
[----:B------:R-:W-:Y:S01]  /*22fd0*/  ISETP.GE.U32.AND P0, PT, R5, 0x7ffffe3f, PT ;  /* 0x7ffffe3f0500780c */ /* 0x000fe20003f06070 */
[----:B---3--:R-:W-:-:S04]  /*22fe0*/  IMAD.WIDE R24, R2, 0x4, R24 ;  /* 0x0000000402187825 */ /* 0x008fc800078e0218 */
[C---:B------:R-:W-:Y:S01]  /*22ff0*/  IMAD.WIDE R12, R2.reuse, 0x4, R12 ;  /* 0x00000004020c7825 */ /* 0x040fe200078e020c */
[----:B------:R-:W-:Y:S04]  /*23000*/  STL.64 [R1+0x358], R24 ;  /* 0x0003581801007387 */ /* 0x000fe80000100a00 */
[----:B------:R-:W-:Y:S04]  /*23010*/  LDGSTS.E [R245+-0x3bff8], desc[UR52][R24.64], !P6 ;  /* 0xc400800018f57fae */ /* 0x000fe8000f121874 */
[----:B------:R3:W-:Y:S04]  /*23020*/  STL.64 [R1+0x360], R12 ;  /* 0x0003600c01007387 */ /* 0x0007e80000100a00 */
[----:B------:R-:W-:Y:S04]  /*23030*/  LDGSTS.E [R245+-0x3bff4], desc[UR52][R12.64], !P4 ;  /* 0xc400c0000cf57fae */ /* 0x000fe8000e121874 */
[----:B---3--:R-:W3:Y:S04]  /*23040*/  LDL.LU.64 R12, [R1+0xd48] ;  /* 0x000d4800010c7983 */ /* 0x008ee80000300a00 */
[----:B------:R-:W3:Y:S01]  /*23050*/  LDL.LU.64 R24, [R1+0xd40] ;  /* 0x000d400001187983 */ /* 0x000ee20000300a00 */
[----:B----4-:R-:W-:-:S04]  /*23060*/  IMAD.WIDE R22, R2, 0x4, R22 ;  /* 0x0000000402167825 */ /* 0x010fc800078e0216 */
[----:B------:R-:W-:Y:S01]  /*23070*/  IMAD.WIDE R20, R2, 0x4, R20 ;  /* 0x0000000402147825 */ /* 0x000fe200078e0214 */
[----:B------:R4:W-:Y:S04]  /*23080*/  STL.64 [R1+0x368], R22 ;  /* 0x0003681601007387 */ /* 0x0009e80000100a00 */
[----:B------:R1:W-:Y:S04]  /*23090*/  STL.64 [R1+0x370], R20 ;  /* 0x0003701401007387 */ /* 0x0003e80000100a00 */
[----:B------:R-:W-:Y:S04]  /*230a0*/  LDGSTS.E [R245+-0x38000], desc[UR52][R22.64], !P1 ;  /* 0xc800000016f57fae */ /* 0x000fe8000c921874 */
[----:B------:R-:W-:Y:S04]  /*230b0*/  LDGSTS.E [R245+-0x37ffc], desc[UR52][R20.64], !P0 ;  /* 0xc800400014f57fae */ /* 0x000fe8000c121874 */
[----:B----4-:R-:W4:Y:S04]  /*230c0*/  LDL.LU.64 R22, [R1+0xd38] ;  /* 0x000d380001167983 */ /* 0x010f280000300a00 */
[----:B-1----:R-:W4:Y:S01]  /*230d0*/  LDL.LU.64 R20, [R1+0xd98] ;  /* 0x000d980001147983 */ /* 0x002f220000300a00 */
[----:B------:R-:W-:-:S02]  /*230e0*/  VIADD R7, R27, 0xfffffebd ;  /* 0xfffffebd1b077836 */ /* 0x000fc40000000000 */
[----:B------:R-:W-:Y:S02]  /*230f0*/  VIADD R5, R8, 0xfffffebc ;  /* 0xfffffebc08057836 */ /* 0x000fe40000000000 */
[----:B------:R-:W-:Y:S01]  /*23100*/  VIADD R6, R6, 0xfffffe9f ;  /* 0xfffffe9f06067836 */ /* 0x000fe20000000000 */
[----:B------:R-:W-:Y:S01]  /*23110*/  ISETP.GE.U32.AND P6, PT, R7, 0x7ffffe3e, PT ;  /* 0x7ffffe3e0700780c */ /* 0x000fe20003fc6070 */
[----:B------:R-:W1:Y:S01]  /*23120*/  LDC R8, c[0x0][0x230] ;  /* 0x00008c00ff087b82 */ /* 0x000e620000000800 */
[----:B------:R-:W-:Y:S02]  /*23130*/  ISETP.GE.U32.AND P4, PT, R5, 0x7ffffe3d, PT ;  /* 0x7ffffe3d0500780c */ /* 0x000fe40003f86070 */
[----:B------:R-:W-:Y:S01]  /*23140*/  ISETP.GE.U32.AND P1, PT, R6, 0x7ffffe20, PT ;  /* 0x7ffffe200600780c */ /* 0x000fe20003f26070 */
[----:B------:R-:W-:-:S04]  /*23150*/  VIADD R5, R11, 0xfffffe9e ;  /* 0xfffffe9e0b057836 */ /* 0x000fc80000000000 */
[----:B------:R-:W1:Y:S01]  /*23160*/  LDC R7, c[0x0][0x230] ;  /* 0x00008c00ff077b82 */ /* 0x000e620000000800 */
[----:B--2---:R-:W-:Y:S01]  /*23170*/  IMAD.WIDE R18, R2, 0x4, R18 ;  /* 0x0000000402127825 */ /* 0x004fe200078e0212 */
[----:B------:R-:W-:-:S06]  /*23180*/  ISETP.GE.U32.AND P0, PT, R5, 0x7ffffe1f, PT ;  /* 0x7ffffe1f0500780c */ /* 0x000fcc0003f06070 */
[----:B------:R-:W2:Y:S01]  /*23190*/  LDC R11, c[0x0][0x230] ;  /* 0x00008c00ff0b7b82 */ /* 0x000ea20000000800 */
[----:B------:R-:W-:Y:S01]  /*231a0*/  IMAD.WIDE R16, R2, 0x4, R16 ;  /* 0x0000000402107825 */ /* 0x000fe200078e0210 */
[----:B------:R1:W-:Y:S01]  /*231b0*/  STL.64 [R1+0x378], R18 ;  /* 0x0003781201007387 */ /* 0x0003e20000100a00 */
[----:B------:R-:W-:Y:S02]  /*231c0*/  IADD3 R5, R26, -0x163, RZ ;  /* 0xfffffe9d1a057810 */ /* 0x000fe40007ffe0ff */
[----:B------:R-:W-:Y:S01]  /*231d0*/  VIADD R9, R9, 0xfffffef9 ;  /* 0xfffffef909097836 */ /* 0x000fe20000000000 */
[----:B------:R1:W-:Y:S02]  /*231e0*/  LDGSTS.E [R245+-0x37ff8], desc[UR52][R18.64], !P6 ;  /* 0xc800800012f57fae */ /* 0x0003e4000f121874 */
[----:B------:R-:W2:Y:S01]  /*231f0*/  LDC R6, c[0x0][0x230] ;  /* 0x00008c00ff067b82 */ /* 0x000ea20000000800 */
[----:B------:R-:W-:Y:S01]  /*23200*/  IMAD.WIDE R14, R2, 0x4, R14 ;  /* 0x00000004020e7825 */ /* 0x000fe200078e020e */
[----:B------:R1:W-:Y:S04]  /*23210*/  STL.64 [R1+0x380], R16 ;  /* 0x0003801001007387 */ /* 0x0003e80000100a00 */
[----:B------:R1:W-:Y:S04]  /*23220*/  STL.64 [R1+0x3a0], R14 ;  /* 0x0003a00e01007387 */ /* 0x0003e80000100a00 */
[----:B------:R2:W-:Y:S01]  /*23230*/  LDGSTS.E [R245+-0x37ff4], desc[UR52][R16.64], !P4 ;  /* 0xc800c00010f57fae */ /* 0x0005e2000e121874 */
[----:B-1----:R-:W1:Y:S03]  /*23240*/  LDC R18, c[0x0][0x230] ;  /* 0x00008c00ff127b82 */ /* 0x002e660000000800 */
[----:B------:R1:W-:Y:S01]  /*23250*/  LDGSTS.E [R245+-0x34000], desc[UR52][R14.64], !P1 ;  /* 0xcc0000000ef57fae */ /* 0x0003e2000c921874 */
[----:B------:R-:W-:-:S03]  /*23260*/  ISETP.GE.U32.AND P6, PT, R5, 0x7ffffe1e, PT ;  /* 0x7ffffe1e0500780c */ /* 0x000fc60003fc6070 */
[----:B------:R-:W2:Y:S04]  /*23270*/  LDL.LU.64 R16, [R1+0xd30] ;  /* 0x000d300001107983 */ /* 0x000ea80000300a00 */
[----:B------:R-:W1:Y:S01]  /*23280*/  LDL.LU.64 R14, [R1+0xd28] ;  /* 0x000d2800010e7983 */ /* 0x000e620000300a00 */
[----:B------:R-:W-:Y:S02]  /*23290*/  VIADD R5, R10, 0xfffffe9c ;  /* 0xfffffe9c0a057836 */ /* 0x000fe40000000000 */
[----:B---3--:R-:W-:-:S04]  /*232a0*/  IMAD.WIDE R26, R2, 0x4, R12 ;  /* 0x00000004021a7825 */ /* 0x008fc800078e020c */
[C---:B------:R-:W-:Y:S01]  /*232b0*/  IMAD.WIDE R24, R2.reuse, 0x4, R24 ;  /* 0x0000000402187825 */ /* 0x040fe200078e0218 */
[----:B------:R-:W3:Y:S01]  /*232c0*/  LDL.LU.64 R12, [R1+0xd20] ;  /* 0x000d2000010c7983 */ /* 0x000ee20000300a00 */
[----:B------:R-:W-:Y:S01]  /*232d0*/  ISETP.GE.U32.AND P1, PT, R5, 0x7ffffe1d, PT ;  /* 0x7ffffe1d0500780c */ /* 0x000fe20003f26070 */
[----:B------:R-:W3:Y:S02]  /*232e0*/  LDC R10, c[0x0][0x230] ;  /* 0x00008c00ff0a7b82 */ /* 0x000ee40000000800 */
[----:B------:R4:W-:Y:S04]  /*232f0*/  STL.64 [R1+0x398], R26 ;  /* 0x0003981a01007387 */ /* 0x0009e80000100a00 */
[----:B------:R3:W-:Y:S04]  /*23300*/  LDGSTS.E [R245+-0x33ffc], desc[UR52][R26.64], !P0 ;  /* 0xcc0040001af57fae */ /* 0x0007e8000c121874 */
[----:B------:R4:W-:Y:S04]  /*23310*/  STL.64 [R1+0x390], R24 ;  /* 0x0003901801007387 */ /* 0x0009e80000100a00 */
[----:B------:R3:W-:Y:S04]  /*23320*/  LDGSTS.E [R245+-0x33ff8], desc[UR52][R24.64], !P6 ;  /* 0xcc00800018f57fae */ /* 0x0007e8000f121874 */
[----:B----4-:R-:W4:Y:S01]  /*23330*/  LDL.LU.64 R26, [R1+0xd10] ;  /* 0x000d1000011a7983 */ /* 0x010f220000300a00 */
[----:B------:R-:W-:-:S04]  /*23340*/  IMAD.WIDE R22, R2, 0x4, R22 ;  /* 0x0000000402167825 */ /* 0x000fc800078e0216 */
[----:B------:R-:W-:Y:S01]  /*23350*/  IMAD.WIDE R20, R2, 0x4, R20 ;  /* 0x0000000402147825 */ /* 0x000fe200078e0214 */
[----:B------:R2:W-:Y:S04]  /*23360*/  STL.64 [R1+0x388], R22 ;  /* 0x0003881601007387 */ /* 0x0005e80000100a00 */
[----:B------:R-:W4:Y:S04]  /*23370*/  LDL.LU.64 R24, [R1+0xd08] ;  /* 0x000d080001187983 */ /* 0x000f280000300a00 */
[----:B------:R2:W-:Y:S04]  /*23380*/  STL.64 [R1+0x598], R20 ;  /* 0x0005981401007387 */ /* 0x0005e80000100a00 */
[----:B------:R4:W-:Y:S04]  /*23390*/  LDGSTS.E [R245+-0x33ff4], desc[UR52][R22.64], !P1 ;  /* 0xcc00c00016f57fae */ /* 0x0009e8000c921874 */
[----:B------:R-:W-:Y:S04]  /*233a0*/  STL.64 [R1+0x1700], R244 ;  /* 0x001700f401007387 */ /* 0x000fe80000100a00 */
[----:B------:R4:W-:Y:S04]  /*233b0*/  LDGSTS.E [R252+-0x40000], desc[UR52][R20.64], !P5 ;  /* 0xc000000014fc7fae */ /* 0x0009e8000e921874 */
[----:B--2---:R-:W2:Y:S04]  /*233c0*/  LDL.LU.64 R22, [R1+0xd00] ;  /* 0x000d000001167983 */ /* 0x004ea80000300a00 */
[----:B------:R-:W2:Y:S01]  /*233d0*/  LDL.LU.64 R20, [R1+0xcf8] ;  /* 0x000cf80001147983 */ /* 0x000ea20000300a00 */
[----:B------:R-:W-:Y:S01]  /*233e0*/  ISETP.GE.U32.AND P4, PT, R9, 0x7ffffe7a, PT ;  /* 0x7ffffe7a0900780c */ /* 0x000fe20003f86070 */
[----:B------:R-:W-:Y:S01]  /*233f0*/  VIADD R7, R7, 0xfffffef8 ;  /* 0xfffffef807077836 */ /* 0x000fe20000000000 */
[----:B------:R-:W1:Y:S01]  /*23400*/  LDC R9, c[0x0][0x230] ;  /* 0x00008c00ff097b82 */ /* 0x000e620000000800 */
[----:B------:R-:W-:-:S03]  /*23410*/  VIADD R5, R8, 0xfffffef7 ;  /* 0xfffffef708057836 */ /* 0x000fc60000000000 */
[----:B------:R-:W-:Y:S02]  /*23420*/  ISETP.GE.U32.AND P0, PT, R7, 0x7ffffe79, PT ;  /* 0x7ffffe790700780c */ /* 0x000fe40003f06070 */
[----:B------:R-:W-:Y:S01]  /*23430*/  ISETP.GE.U32.AND P6, PT, R5, 0x7ffffe78, PT ;  /* 0x7ffffe780500780c */ /* 0x000fe20003fc6070 */
[----:B------:R-:W-:Y:S01]  /*23440*/  VIADD R5, R11, 0xfffffedb ;  /* 0xfffffedb0b057836 */ /* 0x000fe20000000000 */
[----:B------:R-:W2:Y:S04]  /*23450*/  LDC R7, c[0x0][0x230] ;  /* 0x00008c00ff077b82 */ /* 0x000ea80000000800 */
[----:B------:R-:W-:Y:S01]  /*23460*/  ISETP.GE.U32.AND P5, PT, R5, 0x7ffffe5c, PT ;  /* 0x7ffffe5c0500780c */ /* 0x000fe20003fa6070 */
[----:B------:R-:W-:-:S03]  /*23470*/  IMAD.WIDE R16, R2, 0x4, R16 ;  /* 0x0000000402107825 */ /* 0x000fc600078e0210 */
[----:B------:R-:W2:Y:S01]  /*23480*/  LDC R8, c[0x0][0x230] ;  /* 0x00008c00ff087b82 */ /* 0x000ea20000000800 */
[----:B-1----:R-:W-:Y:S01]  /*23490*/  IMAD.WIDE R14, R2, 0x4, R14 ;  /* 0x00000004020e7825 */ /* 0x002fe200078e020e */
[----:B------:R1:W-:Y:S04]  /*234a0*/  STL.64 [R1+0x420], R16 ;  /* 0x0004201001007387 */ /* 0x0003e80000100a00 */
[----:B------:R1:W-:Y:S01]  /*234b0*/  STL.64 [R1+0x418], R14 ;  /* 0x0004180e01007387 */ /* 0x0003e20000100a00 */
[----:B------:R-:W-:Y:S01]  /*234c0*/  VIADD R5, R18, 0xfffffeda ;  /* 0xfffffeda12057836 */ /* 0x000fe20000000000 */
[----:B------:R-:W2:Y:S02]  /*234d0*/  LDC R11, c[0x0][0x230] ;  /* 0x00008c00ff0b7b82 */ /* 0x000ea40000000800 */
[----:B------:R2:W-:Y:S04]  /*234e0*/  LDGSTS.E [R252+-0x3fffc], desc[UR52][R16.64], !P3 ;  /* 0xc000400010fc7fae */ /* 0x0005e8000d921874 */
[----:B------:R2:W-:Y:S01]  /*234f0*/  LDGSTS.E [R252+-0x3fff8], desc[UR52][R14.64], !P4 ;  /* 0xc00080000efc7fae */ /* 0x0005e2000e121874 */
[----:B------:R-:W-:Y:S01]  /*23500*/  VIADD R9, R9, 0xfffffed9 ;  /* 0xfffffed909097836 */ /* 0x000fe20000000000 */
[----:B------:R-:W-:Y:S01]  /*23510*/  ISETP.GE.U32.AND P3, PT, R5, 0x7ffffe5b, PT ;  /* 0x7ffffe5b0500780c */ /* 0x000fe20003f66070 */
[----:B------:R-:W-:-:S02]  /*23520*/  VIADD R6, R6, 0xfffffef6 ;  /* 0xfffffef606067836 */ /* 0x000fc40000000000 */
[----:B---3--:R-:W-:Y:S01]  /*23530*/  IMAD.WIDE R12, R2, 0x4, R12 ;  /* 0x00000004020c7825 */ /* 0x008fe200078e020c */
[----:B------:R-:W3:Y:S04]  /*23540*/  LDC R18, c[0x0][0x230] ;  /* 0x00008c00ff127b82 */ /* 0x000ee80000000800 */
[----:B------:R4:W-:Y:S04]  /*23550*/  STL.64 [R1+0x410], R12 ;  /* 0x0004100c01007387 */ /* 0x0009e80000100a00 */
[----:B-1----:R-:W3:Y:S04]  /*23560*/  LDL.LU.64 R16, [R1+0xcf0] ;  /* 0x000cf00001107983 */ /* 0x002ee80000300a00 */
[----:B------:R1:W-:Y:S04]  /*23570*/  LDGSTS.E [R252+-0x3fff4], desc[UR52][R12.64], !P0 ;  /* 0xc000c0000cfc7fae */ /* 0x0003e8000c121874 */
[----:B------:R-:W3:Y:S01]  /*23580*/  LDL.LU.64 R14, [R1+0xce8] ;  /* 0x000ce800010e7983 */ /* 0x000ee20000300a00 */
[----:B------:R-:W-:-:S02]  /*23590*/  IADD3 R5, R10, -0x128, RZ ;  /* 0xfffffed80a057810 */ /* 0x000fc40007ffe0ff */
[----:B------:R-:W-:Y:S01]  /*235a0*/  ISETP.GE.U32.AND P4, PT, R9, 0x7ffffe5a, PT ;  /* 0x7ffffe5a0900780c */ /* 0x000fe20003f86070 */
[C---:B----4-:R-:W-:Y:S01]  /*235b0*/  IMAD.WIDE R26, R2.reuse, 0x4, R26 ;  /* 0x00000004021a7825 */ /* 0x050fe200078e021a */
[----:B------:R-:W1:Y:S01]  /*235c0*/  LDL.LU.64 R12, [R1+0xce0] ;  /* 0x000ce000010c7983 */ /* 0x000e620000300a00 */
[----:B------:R-:W-:Y:S01]  /*235d0*/  ISETP.GE.U32.AND P0, PT, R5, 0x7ffffe59, PT ;  /* 0x7ffffe590500780c */ /* 0x000fe20003f06070 */
[----:B------:R-:W4:Y:S02]  /*235e0*/  LDC R9, c[0x0][0x230] ;  /* 0x00008c00ff097b82 */ /* 0x000f240000000800 */
[----:B------:R2:W-:Y:S04]  /*235f0*/  STL.64 [R1+0x3a8], R26 ;  /* 0x0003a81a01007387 */ /* 0x0005e80000100a00 */
[----:B------:R1:W-:Y:S01]  /*23600*/  LDGSTS.E [R252+-0x3c000], desc[UR52][R26.64], !P5 ;  /* 0xc40000001afc7fae */ /* 0x0003e2000e921874 */
[----:B------:R-:W-:-:S04]  /*23610*/  IMAD.WIDE R24, R2, 0x4, R24 ;  /* 0x0000000402187825 */ /* 0x000fc800078e0218 */
[C---:B--2---:R-:W-:Y:S01]  /*23620*/  IMAD.WIDE R22, R2.reuse, 0x4, R22 ;  /* 0x0000000402167825 */ /* 0x044fe200078e0216 */
[----:B------:R2:W-:Y:S03]  /*23630*/  STL.64 [R1+0x3b0], R24 ;  /* 0x0003b01801007387 */ /* 0x0005e60000100a00 */
[----:B------:R-:W-:Y:S01]  /*23640*/  IMAD.WIDE R20, R2, 0x4, R20 ;  /* 0x0000000402147825 */ /* 0x000fe200078e0214 */
[----:B------:R1:W-:Y:S01]  /*23650*/  LDGSTS.E [R252+-0x3bffc], desc[UR52][R24.64], !P3 ;  /* 0xc400400018fc7fae */ /* 0x0003e2000d921874 */
[----:B------:R-:W-:Y:S01]  /*23660*/  ISETP.GE.U32.AND P1, PT, R6, 0x7ffffe77, PT ;  /* 0x7ffffe770600780c */ /* 0x000fe20003f26070 */
[----:B------:R-:W1:Y:S02]  /*23670*/  LDC R10, c[0x0][0x230] ;  /* 0x00008c00ff0a7b82 */ /* 0x000e640000000800 */
[----:B------:R-:W3:Y:S04]  /*23680*/  LDL.LU.64 R26, [R1+0xcd8] ;  /* 0x000cd800011a7983 */ /* 0x000ee80000300a00 */
[----:B------:R1:W-:Y:S02]  /*23690*/  LDGSTS.E [R252+-0x3bff8], desc[UR52][R22.64], !P4 ;  /* 0xc400800016fc7fae */ /* 0x0003e4000e121874 */
[----:B------:R-:W4:Y:S02]  /*236a0*/  LDC R6, c[0x0][0x230] ;  /* 0x00008c00ff067b82 */ /* 0x000f240000000800 */
[----:B--2---:R-:W2:Y:S04]  /*236b0*/  LDL.LU.64 R24, [R1+0xcd0] ;  /* 0x000cd00001187983 */ /* 0x004ea80000300a00 */
[----:B------:R4:W-:Y:S04]  /*236c0*/  STL.64 [R1+0x3b8], R22 ;  /* 0x0003b81601007387 */ /* 0x0009e80000100a00 */
[----:B------:R4:W-:Y:S04]  /*236d0*/  STL.64 [R1+0x3c0], R20 ;  /* 0x0003c01401007387 */ /* 0x0009e80000100a00 */
[----:B------:R2:W-:Y:S04]  /*236e0*/  LDGSTS.E [R252+-0x3bff4], desc[UR52][R20.64], !P0 ;  /* 0xc400c00014fc7fae */ /* 0x0005e8000c121874 */
[----:B----4-:R-:W4:Y:S04]  /*236f0*/  LDL.LU.64 R22, [R1+0xcc8] ;  /* 0x000cc80001167983 */ /* 0x010f280000300a00 */
[----:B------:R-:W4:Y:S01]  /*23700*/  LDL.LU.64 R20, [R1+0xcc0] ;  /* 0x000cc00001147983 */ /* 0x000f220000300a00 */
[----:B------:R-:W-:-:S02]  /*23710*/  VIADD R7, R7, 0xfffffebb ;  /* 0xfffffebb07077836 */ /* 0x000fc40000000000 */
[----:B------:R-:W-:Y:S02]  /*23720*/  VIADD R5, R8, 0xfffffeba ;  /* 0xfffffeba08057836 */ /* 0x000fe40000000000 */
[----:B------:R-:W-:Y:S01]  /*23730*/  VIADD R6, R6, 0xfffffeb9 ;  /* 0xfffffeb906067836 */ /* 0x000fe20000000000 */
[----:B------:R-:W-:Y:S01]  /*23740*/  ISETP.GE.U32.AND P5, PT, R7, 0x7ffffe3c, PT ;  /* 0x7ffffe3c0700780c */ /* 0x000fe20003fa6070 */
[----:B------:R-:W-:Y:S01]  /*23750*/  VIADD R9, R9, 0xfffffe9a ;  /* 0xfffffe9a09097836 */ /* 0x000fe20000000000 */
[----:B------:R-:W-:Y:S01]  /*23760*/  ISETP.GE.U32.AND P3, PT, R5, 0x7ffffe3b, PT ;  /* 0x7ffffe3b0500780c */ /* 0x000fe20003f66070 */
[----:B------:R-:W4:Y:S01]  /*23770*/  LDC R8, c[0x0][0x230] ;  /* 0x00008c00ff087b82 */ /* 0x000f220000000800 */
[----:B------:R-:W-:Y:S01]  /*23780*/  ISETP.GE.U32.AND P4, PT, R6, 0x7ffffe3a, PT ;  /* 0x7ffffe3a0600780c */ /* 0x000fe20003f86070 */
[----:B------:R-:W-:-:S05]  /*23790*/  VIADD R5, R11, 0xfffffeb8 ;  /* 0xfffffeb80b057836 */ /* 0x000fca0000000000 */
[----:B------:R-:W-:Y:S01]  /*237a0*/  ISETP.GE.U32.AND P0, PT, R5, 0x7ffffe39, PT ;  /* 0x7ffffe390500780c */ /* 0x000fe20003f06070 */
[----:B---3--:R-:W-:Y:S01]  /*237b0*/  VIADD R5, R18, 0xfffffe9b ;  /* 0xfffffe9b12057836 */ /* 0x008fe20000000000 */
[----:B------:R-:W3:Y:S08]  /*237c0*/  LDC R11, c[0x0][0x230] ;  /* 0x00008c00ff0b7b82 */ /* 0x000ef00000000800 */
[----:B------:R-:W3:Y:S01]  /*237d0*/  LDC R7, c[0x0][0x230] ;  /* 0x00008c00ff077b82 */ /* 0x000ee20000000800 */
[----:B------:R-:W-:-:S04]  /*237e0*/  IMAD.WIDE R16, R2, 0x4, R16 ;  /* 0x0000000402107825 */ /* 0x000fc800078e0210 */
[C---:B------:R-:W-:Y:S01]  /*237f0*/  IMAD.WIDE R14, R2.reuse, 0x4, R14 ;  /* 0x00000004020e7825 */ /* 0x040fe200078e020e */
[----:B------:R1:W-:Y:S02]  /*23800*/  STL.64 [R1+0x3c8], R16 ;  /* 0x0003c81001007387 */ /* 0x0003e40000100a00 */
[----:B------:R-:W3:Y:S01]  /*23810*/  LDC R6, c[0x0][0x230] ;  /* 0x00008c00ff067b82 */ /* 0x000ee20000000800 */
[----:B-1----:R-:W-:Y:S01]  /*23820*/  IMAD.WIDE R12, R2, 0x4, R12 ;  /* 0x00000004020c7825 */ /* 0x002fe200078e020c */
[----:B------:R1:W-:Y:S06]  /*23830*/  STL.64 [R1+0x3d8], R14 ;  /* 0x0003d80e01007387 */ /* 0x0003ec0000100a00 */
[----:B------:R-:W3:Y:S01]  /*23840*/  LDC R18, c[0x0][0x230] ;  /* 0x00008c00ff127b82 */ /* 0x000ee20000000800 */
[----:B------:R3:W-:Y:S04]  /*23850*/  LDGSTS.E [R252+-0x38000], desc[UR52][R16.64], !P5 ;  /* 0xc800000010fc7fae */ /* 0x0007e8000e921874 */
[----:B------:R1:W-:Y:S04]  /*23860*/  STL.64 [R1+0x3e0], R12 ;  /* 0x0003e00c01007387 */ /* 0x0003e80000100a00 */
[----:B------:R3:W-:Y:S04]  /*23870*/  LDGSTS.E [R252+-0x37ffc], desc[UR52][R14.64], !P3 ;  /* 0xc80040000efc7fae */ /* 0x0007e8000d921874 */
[----:B------:R-:W3:Y:S04]  /*23880*/  LDL.LU.64 R16, [R1+0xcb8] ;  /* 0x000cb80001107983 */ /* 0x000ee80000300a00 */
[----:B------:R3:W-:Y:S04]  /*23890*/  LDGSTS.E [R252+-0x37ff8], desc[UR52][R12.64], !P4 ;  /* 0xc80080000cfc7fae */ /* 0x0007e8000e121874 */
[----:B-1----:R-:W3:Y:S01]  /*238a0*/  LDL.LU.64 R14, [R1+0xd18] ;  /* 0x000d1800010e7983 */ /* 0x002ee20000300a00 */
[----:B------:R-:W-:Y:S01]  /*238b0*/  ISETP.GE.U32.AND P5, PT, R5, 0x7ffffe1c, PT ;  /* 0x7ffffe1c0500780c */ /* 0x000fe20003fa6070 */
[----:B------:R-:W-:Y:S01]  /*238c0*/  VIADD R5, R10, 0xfffffe99 ;  /* 0xfffffe990a057836 */ /* 0x000fe20000000000 */
[----:B------:R-:W-:Y:S01]  /*238d0*/  ISETP.GE.U32.AND P3, PT, R9, 0x7ffffe1b, PT ;  /* 0x7ffffe1b0900780c */ /* 0x000fe20003f66070 */
[----:B------:R-:W1:Y:S01]  /*238e0*/  LDC R10, c[0x0][0x230] ;  /* 0x00008c00ff0a7b82 */ /* 0x000e620000000800 */
[----:B------:R-:W3:Y:S02]  /*238f0*/  LDL.LU.64 R12, [R1+0xcb0] ;  /* 0x000cb000010c7983 */ /* 0x000ee40000300a00 */
[----:B------:R-:W-:Y:S01]  /*23900*/  ISETP.GE.U32.AND P4, PT, R5, 0x7ffffe1a, PT ;  /* 0x7ffffe1a0500780c */ /* 0x000fe20003f86070 */
[----:B------:R-:W-:-:S04]  /*23910*/  IMAD.WIDE R26, R2, 0x4, R26 ;  /* 0x00000004021a7825 */ /* 0x000fc800078e021a */
[----:B------:R-:W1:Y:S01]  /*23920*/  LDC R9, c[0x0][0x230] ;  /* 0x00008c00ff097b82 */ /* 0x000e620000000800 */
[C---:B--2---:R-:W-:Y:S01]  /*23930*/  IMAD.WIDE R24, R2.reuse, 0x4, R24 ;  /* 0x0000000402187825 */ /* 0x044fe200078e0218 */
[----:B------:R2:W-:Y:S04]  /*23940*/  STL.64 [R1+0x428], R26 ;  /* 0x0004281a01007387 */ /* 0x0005e80000100a00 */
[----:B------:R-:W-:Y:S04]  /*23950*/  LDGSTS.E [R252+-0x37ff4], desc[UR52][R26.64], !P0 ;  /* 0xc800c0001afc7fae */ /* 0x000fe8000c121874 */
[----:B------:R2:W-:Y:S04]  /*23960*/  STL.64 [R1+0x448], R24 ;  /* 0x0004481801007387 */ /* 0x0005e80000100a00 */
[----:B------:R-:W-:Y:S01]  /*23970*/  LDGSTS.E [R252+-0x34000], desc[UR52][R24.64], !P5 ;  /* 0xcc00000018fc7fae */ /* 0x000fe2000e921874 */
[----:B----4-:R-:W-:-:S03]  /*23980*/  IMAD.WIDE R22, R2, 0x4, R22 ;  /* 0x0000000402167825 */ /* 0x010fc600078e0216 */
[----:B--2---:R-:W2:Y:S04]  /*23990*/  LDL.LU.64 R26, [R1+0xca8] ;  /* 0x000ca800011a7983 */ /* 0x004ea80000300a00 */
[----:B------:R-:W-:Y:S01]  /*239a0*/  LDGSTS.E [R252+-0x33ffc], desc[UR52][R22.64], !P3 ;  /* 0xcc00400016fc7fae */ /* 0x000fe2000d921874 */
[----:B------:R-:W-:-:S03]  /*239b0*/  IMAD.WIDE R20, R2, 0x4, R20 ;  /* 0x0000000402147825 */ /* 0x000fc600078e0214 */
[----:B------:R-:W4:Y:S04]  /*239c0*/  LDL.LU.64 R24, [R1+0xca0] ;  /* 0x000ca00001187983 */ /* 0x000f280000300a00 */
[----:B------:R1:W-:Y:S04]  /*239d0*/  STL.64 [R1+0x440], R22 ;  /* 0x0004401601007387 */ /* 0x0003e80000100a00 */
[----:B------:R1:W-:Y:S04]  /*239e0*/  STL.64 [R1+0x438], R20 ;  /* 0x0004381401007387 */ /* 0x0003e80000100a00 */
[----:B------:R-:W-:Y:S04]  /*239f0*/  LDGSTS.E [R252+-0x33ff8], desc[UR52][R20.64], !P4 ;  /* 0xcc00800014fc7fae */ /* 0x000fe8000e121874 */
[----:B-1----:R-:W4:Y:S04]  /*23a00*/  LDL.LU.64 R22, [R1+0xc98] ;  /* 0x000c980001167983 */ /* 0x002f280000300a00 */
[----:B------:R-:W4:Y:S01]  /*23a10*/  LDL.LU.64 R20, [R1+0xc90] ;  /* 0x000c900001147983 */ /* 0x000f220000300a00 */
[----:B------:R-:W-:-:S02]  /*23a20*/  VIADD R5, R8, 0xfffffe98 ;  /* 0xfffffe9808057836 */ /* 0x000fc40000000000 */
[----:B------:R-:W1:Y:S03]  /*23a30*/  LDC R8, c[0x0][0x230] ;  /* 0x00008c00ff087b82 */ /* 0x000e660000000800 */
[----:B------:R-:W-:Y:S01]  /*23a40*/  ISETP.GE.U32.AND P5, PT, R5, 0x7ffffe19, PT ;  /* 0x7ffffe190500780c */ /* 0x000fe20003fa6070 */
[----:B---3--:R-:W-:-:S04]  /*23a50*/  VIADD R5, R11, 0xfffffef3 ;  /* 0xfffffef30b057836 */ /* 0x008fc80000000000 */
[----:B------:R-:W3:Y:S01]  /*23a60*/  LDC R11, c[0x0][0x230] ;  /* 0x00008c00ff0b7b82 */ /* 0x000ee20000000800 */
[----:B------:R-:W-:Y:S01]  /*23a70*/  ISETP.GE.U32.AND P4, PT, R5, 0x7ffffe74, PT ;  /* 0x7ffffe740500780c */ /* 0x000fe20003f86070 */
[----:B------:R-:W-:Y:S01]  /*23a80*/  VIADD R6, R6, 0xfffffef4 ;  /* 0xfffffef406067836 */ /* 0x000fe20000000000 */
[----:B------:R-:W-:Y:S01]  /*23a90*/  IADD3 R7, R7, -0x10b, RZ ;  /* 0xfffffef507077810 */ /* 0x000fe20007ffe0ff */
[----:B------:R-:W-:Y:S02]  /*23aa0*/  VIADD R5, R18, 0xfffffef2 ;  /* 0xfffffef212057836 */ /* 0x000fe40000000000 */
[----:B------:R-:W-:Y:S01]  /*23ab0*/  VIADD R9, R9, 0xfffffed7 ;  /* 0xfffffed709097836 */ /* 0x000fe20000000000 */
[----:B------:R-:W-:Y:S02]  /*23ac0*/  ISETP.GE.U32.AND P0, PT, R7, 0x7ffffe76, PT ;  /* 0x7ffffe760700780c */ /* 0x000fe40003f06070 */
[----:B------:R-:W-:Y:S01]  /*23ad0*/  ISETP.GE.U32.AND P3, PT, R6, 0x7ffffe75, PT ;  /* 0x7ffffe750600780c */ /* 0x000fe20003f66070 */
[----:B------:R-:W3:Y:S08]  /*23ae0*/  LDC R7, c[0x0][0x230] ;  /* 0x00008c00ff077b82 */ /* 0x000ef00000000800 */
[----:B------:R-:W3:Y:S01]  /*23af0*/  LDC R6, c[0x0][0x230] ;  /* 0x00008c00ff067b82 */ /* 0x000ee20000000800 */
[----:B------:R-:W-:-:S04]  /*23b00*/  IMAD.WIDE R16, R2, 0x4, R16 ;  /* 0x0000000402107825 */ /* 0x000fc800078e0210 */
[C---:B------:R-:W-:Y:S01]  /*23b10*/  IMAD.WIDE R14, R2.reuse, 0x4, R14 ;  /* 0x00000004020e7825 */ /* 0x040fe200078e020e */
[----:B------:R1:W-:Y:S04]  /*23b20*/  STL.64 [R1+0x430], R16 ;  /* 0x0004301001007387 */ /* 0x0003e80000100a00 */
[----:B------:R-:W-:Y:S01]  /*23b30*/  LDGSTS.E [R252+-0x33ff4], desc[UR52][R16.64], !P5 ;  /* 0xcc00c00010fc7fae */ /* 0x000fe2000e921874 */
[----:B------:R-:W-:-:S03]  /*23b40*/  IMAD.WIDE R12, R2, 0x4, R12 ;  /* 0x00000004020c7825 */ /* 0x000fc600078e020c */
[----:B------:R3:W-:Y:S04]  /*23b50*/  STL.64 [R1+0xcb8], R14 ;  /* 0x000cb80e01007387 */ /* 0x0007e80000100a00 */
[----:B------:R-:W-:Y:S04]  /*23b60*/  LDGSTS.E [R251+-0x40000], desc[UR52][R14.64], !P6 ;  /* 0xc00000000efb7fae */ /* 0x000fe8000f121874 */
[----:B------:R3:W-:Y:S04]  /*23b70*/  STL.64 [R1+0xcb0], R12 ;  /* 0x000cb00c01007387 */ /* 0x0007e80000100a00 */
[----:B------:R3:W-:Y:S01]  /*23b80*/  LDGSTS.E [R251+-0x3fffc], desc[UR52][R12.64], !P1 ;  /* 0xc00040000cfb7fae */ /* 0x0007e2000c921874 */
[----:B------:R-:W-:Y:S01]  /*23b90*/  ISETP.GE.U32.AND P5, PT, R5, 0x7ffffe73, PT ;  /* 0x7ffffe730500780c */ /* 0x000fe20003fa6070 */
[----:B------:R-:W-:-:S02]  /*23ba0*/  VIADD R5, R10, 0xfffffed6 ;  /* 0xfffffed60a057836 */ /* 0x000fc40000000000 */
[----:B------:R-:W4:Y:S01]  /*23bb0*/  LDL.LU.64 R18, [R1+0xc88] ;  /* 0x000c880001127983 */ /* 0x000f220000300a00 */
[----:B------:R-:W-:Y:S01]  /*23bc0*/  ISETP.GE.U32.AND P6, PT, R9, 0x7ffffe58, PT ;  /* 0x7ffffe580900780c */ /* 0x000fe20003fc6070 */
[----:B------:R-:W4:Y:S02]  /*23bd0*/  LDC R10, c[0x0][0x230] ;  /* 0x00008c00ff0a7b82 */ /* 0x000f240000000800 */
[----:B-1----:R-:W4:Y:S04]  /*23be0*/  LDL.LU.64 R16, [R1+0xc80] ;  /* 0x000c800001107983 */ /* 0x002f280000300a00 */
[----:B---3--:R-:W3:Y:S02]  /*23bf0*/  LDL.LU.64 R14, [R1+0xc78] ;  /* 0x000c7800010e7983 */ /* 0x008ee40000300a00 */
[----:B------:R-:W1:Y:S01]  /*23c00*/  LDC R12, c[0x0][0x230] ;  /* 0x00008c00ff0c7b82 */ /* 0x000e620000000800 */
[----:B------:R-:W-:-:S02]  /*23c10*/  ISETP.GE.U32.AND P1, PT, R5, 0x7ffffe57, PT ;  /* 0x7ffffe570500780c */ /* 0x000fc40003f26070 */
[----:B------:R-:W-:Y:S01]  /*23c20*/  IADD3 R5, R8, -0x12c, RZ ;  /* 0xfffffed408057810 */ /* 0x000fe20007ffe0ff */
[----:B--2---:R-:W-:-:S04]  /*23c30*/  IMAD.WIDE R26, R2, 0x4, R26 ;  /* 0x00000004021a7825 */ /* 0x004fc800078e021a */
[----:B------:R-:W2:Y:S01]  /*23c40*/  LDC R9, c[0x0][0x230] ;  /* 0x00008c00ff097b82 */ /* 0x000ea20000000800 */
[C---:B----4-:R-:W-:Y:S01]  /*23c50*/  IMAD.WIDE R24, R2.reuse, 0x4, R24 ;  /* 0x0000000402187825 */ /* 0x050fe200078e0218 */
[----:B------:R4:W-:Y:S06]  /*23c60*/  STL.64 [R1+0xca8], R26 ;  /* 0x000ca81a01007387 */ /* 0x0009ec0000100a00 */
[----:B------:R-:W3:Y:S01]  /*23c70*/  LDC R8, c[0x0][0x230] ;  /* 0x00008c00ff087b82 */ /* 0x000ee20000000800 */
[----:B------:R-:W-:Y:S04]  /*23c80*/  LDGSTS.E [R251+-0x3fff8], desc[UR52][R26.64], !P0 ;  /* 0xc00080001afb7fae */ /* 0x000fe8000c121874 */
[----:B------:R1:W-:Y:S04]  /*23c90*/  STL.64 [R1+0xca0], R24 ;  /* 0x000ca01801007387 */ /* 0x0003e80000100a00 */
[----:B------:R-:W-:Y:S01]  /*23ca0*/  LDGSTS.E [R251+-0x3fff4], desc[UR52][R24.64], !P3 ;  /* 0xc000c00018fb7fae */ /* 0x000fe2000d921874 */
[----:B------:R-:W-:Y:S01]  /*23cb0*/  ISETP.GE.U32.AND P3, PT, R5, 0x7ffffe55, PT ;  /* 0x7ffffe550500780c */ /* 0x000fe20003f66070 */
[----:B------:R-:W-:-:S02]  /*23cc0*/  IMAD.WIDE R22, R2, 0x4, R22 ;  /* 0x0000000402167825 */ /* 0x000fc400078e0216 */
[----:B----4-:R-:W4:Y:S02]  /*23cd0*/  LDL.LU.64 R26, [R1+0xc70] ;  /* 0x000c7000011a7983 */ /* 0x010f240000300a00 */
[----:B------:R-:W-:Y:S02]  /*23ce0*/  VIADD R5, R11, 0xfffffeb6 ;  /* 0xfffffeb60b057836 */ /* 0x000fe40000000000 */
[----:B------:R-:W-:Y:S01]  /*23cf0*/  LDGSTS.E [R251+-0x3c000], desc[UR52][R22.64], !P6 ;  /* 0xc400000016fb7fae */ /* 0x000fe2000f121874 */
[----:B------:R-:W-:-:S03]  /*23d00*/  IMAD.WIDE R20, R2, 0x4, R20 ;  /* 0x0000000402147825 */ /* 0x000fc600078e0214 */
[----:B-1----:R-:W4:Y:S01]  /*23d10*/  LDL.LU.64 R24, [R1+0xc68] ;  /* 0x000c680001187983 */ /* 0x002f220000300a00 */
[----:B------:R-:W1:Y:S03]  /*23d20*/  LDC R11, c[0x0][0x230] ;  /* 0x00008c00ff0b7b82 */ /* 0x000e660000000800 */
[----:B------:R2:W-:Y:S04]  /*23d30*/  STL.64 [R1+0xc98], R22 ;  /* 0x000c981601007387 */ /* 0x0005e80000100a00 */
[----:B------:R2:W-:Y:S01]  /*23d40*/  LDGSTS.E [R251+-0x3bffc], desc[UR52][R20.64], !P1 ;  /* 0xc400400014fb7fae */ /* 0x0005e2000c921874 */
[----:B------:R-:W-:Y:S01]  /*23d50*/  ISETP.GE.U32.AND P1, PT, R5, 0x7ffffe37, PT ;  /* 0x7ffffe370500780c */ /* 0x000fe20003f26070 */
[----:B------:R-:W-:-:S02]  /*23d60*/  VIADD R5, R12, 0xfffffeb5 ;  /* 0xfffffeb50c057836 */ /* 0x000fc40000000000 */
[----:B------:R2:W-:Y:S04]  /*23d70*/  STL.64 [R1+0xc90], R20 ;  /* 0x000c901401007387 */ /* 0x0005e80000100a00 */
[----:B--2---:R-:W2:Y:S04]  /*23d80*/  LDL.LU.64 R22, [R1+0xc60] ;  /* 0x000c600001167983 */ /* 0x004ea80000300a00 */
[----:B------:R-:W2:Y:S01]  /*23d90*/  LDL.LU.64 R12, [R1+0xc50] ;  /* 0x000c5000010c7983 */ /* 0x000ea20000300a00 */
[----:B------:R-:W-:Y:S02]  /*23da0*/  VIADD R7, R7, 0xfffffed5 ;  /* 0xfffffed507077836 */ /* 0x000fe40000000000 */
[----:B------:R-:W-:Y:S01]  /*23db0*/  VIADD R6, R6, 0xfffffeb7 ;  /* 0xfffffeb706067836 */ /* 0x000fe20000000000 */
[----:B------:R-:W1:Y:S02]  /*23dc0*/  LDC R20, c[0x0][0x230] ;  /* 0x00008c00ff147b82 */ /* 0x000e640000000800 */
[----:B------:R-:W-:-:S02]  /*23dd0*/  ISETP.GE.U32.AND P0, PT, R7, 0x7ffffe56, PT ;  /* 0x7ffffe560700780c */ /* 0x000fc40003f06070 */
[----:B------:R-:W-:Y:S01]  /*23de0*/  ISETP.GE.U32.AND P6, PT, R6, 0x7ffffe38, PT ;  /* 0x7ffffe380600780c */ /* 0x000fe20003fc6070 */
[----:B------:R-:W-:-:S03]  /*23df0*/  VIADD R9, R9, 0xfffffeb4 ;  /* 0xfffffeb409097836 */ /* 0x000fc60000000000 */
[----:B------:R-:W1:Y:S08]  /*23e00*/  LDC R6, c[0x0][0x230] ;  /* 0x00008c00ff067b82 */ /* 0x000e700000000800 */
[----:B------:R-:W1:Y:S01]  /*23e10*/  LDC R7, c[0x0][0x230] ;  /* 0x00008c00ff077b82 */ /* 0x000e620000000800 */
[----:B------:R-:W-:-:S04]  /*23e20*/  IMAD.WIDE R18, R2, 0x4, R18 ;  /* 0x0000000402127825 */ /* 0x000fc800078e0212 */
[C---:B------:R-:W-:Y:S01]  /*23e30*/  IMAD.WIDE R16, R2.reuse, 0x4, R16 ;  /* 0x0000000402107825 */ /* 0x040fe200078e0210 */
[----:B------:R1:W-:Y:S03]  /*23e40*/  STL.64 [R1+0xc88], R18 ;  /* 0x000c881201007387 */ /* 0x0003e60000100a00 */
[----:B---3--:R-:W-:Y:S01]  /*23e50*/  IMAD.WIDE R14, R2, 0x4, R14 ;  /* 0x00000004020e7825 */ /* 0x008fe200078e020e */
[----:B------:R3:W-:Y:S04]  /*23e60*/  STL.64 [R1+0xc80], R16 ;  /* 0x000c801001007387 */ /* 0x0007e80000100a00 */
[----:B------:R3:W-:Y:S01]  /*23e70*/  LDGSTS.E [R251+-0x3bff8], desc[UR52][R18.64], !P0 ;  /* 0xc400800012fb7fae */ /* 0x0007e2000c121874 */
[----:B------:R-:W-:-:S03]  /*23e80*/  ISETP.GE.U32.AND P0, PT, R5, 0x7ffffe36, PT ;  /* 0x7ffffe360500780c */ /* 0x000fc60003f06070 */
[----:B------:R3:W-:Y:S01]  /*23e90*/  STL.64 [R1+0x5e8], R14 ;  /* 0x0005e80e01007387 */ /* 0x0007e20000100a00 */
[----:B------:R-:W-:Y:S02]  /*23ea0*/  VIADD R5, R10, 0xfffffe97 ;  /* 0xfffffe970a057836 */ /* 0x000fe40000000000 */
[C---:B----4-:R-:W-:Y:S01]  /*23eb0*/  IMAD.WIDE R26, R2.reuse, 0x4, R26 ;  /* 0x00000004021a7825 */ /* 0x050fe200078e021a */
[----:B------:R4:W-:Y:S03]  /*23ec0*/  LDGSTS.E [R251+-0x3bff4], desc[UR52][R16.64], !P3 ;  /* 0xc400c00010fb7fae */ /* 0x0009e6000d921874 */
[C---:B------:R-:W-:Y:S01]  /*23ed0*/  IMAD.WIDE R24, R2.reuse, 0x4, R24 ;  /* 0x0000000402187825 */ /* 0x040fe200078e0218 */
[----:B-1----:R-:W4:Y:S03]  /*23ee0*/  LDL.LU.64 R18, [R1+0xc48] ;  /* 0x000c480001127983 */ /* 0x002f260000300a00 */
[C---:B--2---:R-:W-:Y:S01]  /*23ef0*/  IMAD.WIDE R22, R2.reuse, 0x4, R22 ;  /* 0x0000000402167825 */ /* 0x044fe200078e0216 */
[----:B------:R1:W-:Y:S03]  /*23f00*/  LDGSTS.E [R251+-0x38000], desc[UR52][R14.64], !P6 ;  /* 0xc80000000efb7fae */ /* 0x0003e6000f121874 */
[----:B------:R-:W-:Y:S01]  /*23f10*/  IMAD.WIDE R12, R2, 0x4, R12 ;  /* 0x00000004020c7825 */ /* 0x000fe200078e020c */
[----:B---3--:R-:W2:Y:S01]  /*23f20*/  LDL.LU.64 R16, [R1+0xc40] ;  /* 0x000c400001107983 */ /* 0x008ea20000300a00 */
[----:B------:R-:W-:Y:S01]  /*23f30*/  ISETP.GE.U32.AND P3, PT, R9, 0x7ffffe35, PT ;  /* 0x7ffffe350900780c */ /* 0x000fe20003f66070 */
[----:B------:R-:W3:Y:S01]  /*23f40*/  LDC R10, c[0x0][0x230] ;  /* 0x00008c00ff0a7b82 */ /* 0x000ee20000000800 */
[----:B------:R-:W-:Y:S01]  /*23f50*/  ISETP.GE.U32.AND P6, PT, R5, 0x7ffffe18, PT ;  /* 0x7ffffe180500780c */ /* 0x000fe20003fc6070 */
[----:B------:R1:W-:Y:S04]  /*23f60*/  LDGSTS.E [R251+-0x37ffc], desc[UR52][R26.64], !P1 ;  /* 0xc80040001afb7fae */ /* 0x0003e8000c921874 */
[----:B------:R-:W1:Y:S01]  /*23f70*/  LDL.LU.64 R14, [R1+0xc38] ;  /* 0x000c3800010e7983 */ /* 0x000e620000300a00 */
[----:B------:R-:W-:Y:S01]  /*23f80*/  IADD3 R6, R6, -0x16b, RZ ;  /* 0xfffffe9506067810 */ /* 0x000fe20007ffe0ff */
[----:B------:R-:W-:Y:S01]  /*23f90*/  VIADD R7, R7, 0xfffffef1 ;  /* 0xfffffef107077836 */ /* 0x000fe20000000000 */
[----:B------:R-:W3:Y:S01]  /*23fa0*/  LDC R9, c[0x0][0x230] ;  /* 0x00008c00ff097b82 */ /* 0x000ee20000000800 */
[----:B------:R3:W-:Y:S04]  /*23fb0*/  STL.64 [R1+0x5d0], R26 ;  /* 0x0005d01a01007387 */ /* 0x0007e80000100a00 */
[----:B------:R3:W-:Y:S04]  /*23fc0*/  STL.64 [R1+0x5c8], R24 ;  /* 0x0005c81801007387 */ /* 0x0007e80000100a00 */
[----:B------:R1:W-:Y:S04]  /*23fd0*/  LDGSTS.E [R251+-0x37ff8], desc[UR52][R24.64], !P0 ;  /* 0xc800800018fb7fae */ /* 0x0003e8000c121874 */
[----:B---3--:R-:W3:Y:S04]  /*23fe0*/  LDL.LU.64 R26, [R1+0xc58] ;  /* 0x000c5800011a7983 */ /* 0x008ee80000300a00 */
[----:B------:R-:W-:Y:S04]  /*23ff0*/  LDGSTS.E [R251+-0x37ff4], desc[UR52][R22.64], !P3 ;  /* 0xc800c00016fb7fae */ /* 0x000fe8000d921874 */
[----:B------:R-:W3:Y:S04]  /*24000*/  LDL.LU.64 R24, [R1+0xc30] ;  /* 0x000c300001187983 */ /* 0x000ee80000300a00 */
[----:B------:R-:W-:Y:S04]  /*24010*/  STL.64 [R1+0x5b8], R22 ;  /* 0x0005b81601007387 */ /* 0x000fe80000100a00 */
[----:B------:R4:W-:Y:S04]  /*24020*/  STL.64 [R1+0x468], R12 ;  /* 0x0004680c01007387 */ /* 0x0009e80000100a00 */
[----:B------:R-:W-:Y:S04]  /*24030*/  LDGSTS.E [R251+-0x34000], desc[UR52][R12.64], !P6 ;  /* 0xcc0000000cfb7fae */ /* 0x000fe8000f121874 */
[----:B----4-:R-:W4:Y:S04]  /*24040*/  LDL.LU.64 R12, [R1+0xc28] ;  /* 0x000c2800010c7983 */ /* 0x010f280000300a00 */
[----:B------:R-:W4:Y:S01]  /*24050*/  LDL.LU.64 R22, [R1+0xc20] ;  /* 0x000c200001167983 */ /* 0x000f220000300a00 */
[----:B------:R-:W-:Y:S01]  /*24060*/  VIADD R5, R8, 0xfffffe96 ;  /* 0xfffffe9608057836 */ /* 0x000fe20000000000 */
[----:B------:R-:W-:Y:S01]  /*24070*/  ISETP.GE.U32.AND P3, PT, R6, 0x7ffffe16, PT ;  /* 0x7ffffe160600780c */ /* 0x000fe20003f66070 */
[----:B------:R-:W4:Y:S03]  /*24080*/  LDC R8, c[0x0][0x230] ;  /* 0x00008c00ff087b82 */ /* 0x000f260000000800 */
[----:B------:R-:W-:Y:S01]  /*24090*/  ISETP.GE.U32.AND P0, PT, R5, 0x7ffffe17, PT ;  /* 0x7ffffe170500780c */ /* 0x000fe20003f06070 */
[----:B------:R-:W-:Y:S01]  /*240a0*/  VIADD R5, R11, 0xfffffe94 ;  /* 0xfffffe940b057836 */ /* 0x000fe20000000000 */
[----:B------:R-:W-:-:S03]  /*240b0*/  ISETP.GE.U32.AND P1, PT, R7, 0x7ffffe72, PT ;  /* 0x7ffffe720700780c */ /* 0x000fc60003f26070 */
[----:B------:R-:W4:Y:S01]  /*240c0*/  LDC R7, c[0x0][0x230] ;  /* 0x00008c00ff077b82 */ /* 0x000f220000000800 */
[----:B------:R-:W-:Y:S01]  /*240d0*/  ISETP.GE.U32.AND P6, PT, R5, 0x7ffffe15, PT ;  /* 0x7ffffe150500780c */ /* 0x000fe20003fc6070 */
[----:B------:R-:W-:-:S06]  /*240e0*/  VIADD R5, R20, 0xfffffef0 ;  /* 0xfffffef014057836 */ /* 0x000fcc0000000000 */
[----:B------:R-:W4:Y:S08]  /*240f0*/  LDC R6, c[0x0][0x230] ;  /* 0x00008c00ff067b82 */ /* 0x000f300000000800 */
[----:B------:R-:W4:Y:S08]  /*24100*/  LDC R11, c[0x0][0x230] ;  /* 0x00008c00ff0b7b82 */ /* 0x000f300000000800 */
[----:B------:R-:W4:Y:S01]  /*24110*/  LDC R20, c[0x0][0x230] ;  /* 0x00008c00ff147b82 */ /* 0x000f220000000800 */
[----:B------:R-:W-:-:S05]  /*24120*/  IMAD.WIDE R18, R2, 0x4, R18 ;  /* 0x0000000402127825 */ /* 0x000fca00078e0212 */
[----:B------:R1:W-:Y:S04]  /*24130*/  STL.64 [R1+0x460], R18 ;  /* 0x0004601201007387 */ /* 0x0003e80000100a00 */
[----:B------:R-:W-:Y:S01]  /*24140*/  LDGSTS.E [R251+-0x33ffc], desc[UR52][R18.64], !P0 ;  /* 0xcc00400012fb7fae */ /* 0x000fe2000c121874 */
[----:B--2---:R-:W-:-:S04]  /*24150*/  IMAD.WIDE R16, R2, 0x4, R16 ;  /* 0x0000000402107825 */ /* 0x004fc800078e0210 */
[C---:B-1----:R-:W-:Y:S01]  /*24160*/  IMAD.WIDE R14, R2.reuse, 0x4, R14 ;  /* 0x00000004020e7825 */ /* 0x042fe200078e020e */
[----:B------:R1:W-:Y:S04]  /*24170*/  STL.64 [R1+0x458], R16 ;  /* 0x0004581001007387 */ /* 0x0003e80000100a00 */
[----:B------:R2:W-:Y:S04]  /*24180*/  STL.64 [R1+0x450], R14 ;  /* 0x0004500e01007387 */ /* 0x0005e80000100a00 */
[----:B------:R-:W4:Y:S04]  /*24190*/  LDL.LU.64 R18, [R1+0xc18] ;  /* 0x000c180001127983 */ /* 0x000f280000300a00 */
[----:B------:R-:W-:Y:S04]  /*241a0*/  LDGSTS.E [R251+-0x33ff8], desc[UR52][R16.64], !P3 ;  /* 0xcc00800010fb7fae */ /* 0x000fe8000d921874 */
[----:B------:R-:W-:Y:S01]  /*241b0*/  LDGSTS.E [R251+-0x33ff4], desc[UR52][R14.64], !P6 ;  /* 0xcc00c0000efb7fae */ /* 0x000fe2000f121874 */
[----:B---3--:R-:W-:-:S05]  /*241c0*/  IMAD.WIDE R26, R2, 0x4, R26 ;  /* 0x00000004021a7825 */ /* 0x008fca00078e021a */
[----:B------:R-:W-:Y:S01]  /*241d0*/  LDGSTS.E [R250+-0x40000], desc[UR52][R26.64], !P4 ;  /* 0xc00000001afa7fae */ /* 0x000fe2000e121874 */
[----:B------:R-:W-:-:S03]  /*241e0*/  IMAD.WIDE R24, R2, 0x4, R24 ;  /* 0x0000000402187825 */ /* 0x000fc600078e0218 */
[----:B-1----:R-:W3:Y:S04]  /*241f0*/  LDL.LU.64 R16, [R1+0xc10] ;  /* 0x000c100001107983 */ /* 0x002ee80000300a00 */
[----:B--2---:R-:W2:Y:S04]  /*24200*/  LDL.LU.64 R14, [R1+0xc08] ;  /* 0x000c0800010e7983 */ /* 0x004ea80000300a00 */
[----:B------:R1:W-:Y:S04]  /*24210*/  STL.64 [R1+0xc38], R26 ;  /* 0x000c381a01007387 */ /* 0x0003e80000100a00 */
[----:B------:R4:W-:Y:S04]  /*24220*/  STL.64 [R1+0xc30], R24 ;  /* 0x000c301801007387 */ /* 0x0009e80000100a00 */
[----:B------:R4:W-:Y:S04]  /*24230*/  LDGSTS.E [R250+-0x3fffc], desc[UR52][R24.64], !P5 ;  /* 0xc000400018fa7fae */ /* 0x0009e8000e921874 */
[----:B-1----:R-:W2:Y:S01]  /*24240*/  LDL.LU.64 R26, [R1+0xc00] ;  /* 0x000c0000011a7983 */ /* 0x002ea20000300a00 */
[----:B------:R-:W-:Y:S01]  /*24250*/  ISETP.GE.U32.AND P0, PT, R5, 0x7ffffe71, PT ;  /* 0x7ffffe710500780c */ /* 0x000fe20003f06070 */
[----:B----4-:R-:W-:-:S02]  /*24260*/  IMAD.WIDE R24, R2, 0x4, R12 ;  /* 0x0000000402187825 */ /* 0x010fc400078e020c */
[----:B------:R-:W4:Y:S02]  /*24270*/  LDL.LU.64 R12, [R1+0xbf8] ;  /* 0x000bf800010c7983 */ /* 0x000f240000300a00 */
[----:B------:R-:W-:Y:S02]  /*24280*/  IMAD.WIDE R22, R2, 0x4, R22 ;  /* 0x0000000402167825 */ /* 0x000fe400078e0216 */
[----:B------:R1:W-:Y:S04]  /*24290*/  STL.64 [R1+0xc28], R24 ;  /* 0x000c281801007387 */ /* 0x0003e80000100a00 */
[----:B------:R-:W-:Y:S04]  /*242a0*/  LDGSTS.E [R250+-0x3fff8], desc[UR52][R24.64], !P1 ;  /* 0xc000800018fa7fae */ /* 0x000fe8000c921874 */
[----:B------:R1:W-:Y:S04]  /*242b0*/  STL.64 [R1+0xc20], R22 ;  /* 0x000c201601007387 */ /* 0x0003e80000100a00 */
[----:B------:R4:W-:Y:S04]  /*242c0*/  LDGSTS.E [R250+-0x3fff4], desc[UR52][R22.64], !P0 ;  /* 0xc000c00016fa7fae */ /* 0x0009e8000c121874 */
[----:B-1----:R-:W4:Y:S04]  /*242d0*/  LDL.LU.64 R24, [R1+0xbf0] ;  /* 0x000bf00001187983 */ /* 0x002f280000300a00 */
[----:B------:R-:W4:Y:S01]  /*242e0*/  LDL.LU.64 R22, [R1+0xbe8] ;  /* 0x000be80001167983 */ /* 0x000f220000300a00 */
[----:B------:R-:W-:-:S02]  /*242f0*/  VIADD R5, R10, 0xfffffeee ;  /* 0xfffffeee0a057836 */ /* 0x000fc40000000000 */
[----:B------:R-:W-:Y:S01]  /*24300*/  VIADD R9, R9, 0xfffffeef ;  /* 0xfffffeef09097836 */ /* 0x000fe20000000000 */
[----:B------:R-:W1:Y:S01]  /*24310*/  LDC R10, c[0x0][0x230] ;  /* 0x00008c00ff0a7b82 */ /* 0x000e620000000800 */
[----:B------:R-:W-:Y:S01]  /*24320*/  VIADD R7, R7, 0xfffffed3 ;  /* 0xfffffed307077836 */ /* 0x000fe20000000000 */
[----:B------:R-:W-:Y:S01]  /*24330*/  ISETP.GE.U32.AND P6, PT, R5, 0x7ffffe6f, PT ;  /* 0x7ffffe6f0500780c */ /* 0x000fe20003fc6070 */
[----:B------:R-:W-:Y:S01]  /*24340*/  VIADD R5, R8, 0xfffffed2 ;  /* 0xfffffed208057836 */ /* 0x000fe20000000000 */
[----:B------:R-:W-:Y:S02]  /*24350*/  ISETP.GE.U32.AND P3, PT, R9, 0x7ffffe70, PT ;  /* 0x7ffffe700900780c */ /* 0x000fe40003f66070 */
[----:B------:R-:W-:Y:S01]  /*24360*/  ISETP.GE.U32.AND P4, PT, R7, 0x7ffffe54, PT ;  /* 0x7ffffe540700780c */ /* 0x000fe20003f86070 */
[----:B------:R-:W-:Y:S01]  /*24370*/  VIADD R6, R6, 0xfffffed1 ;  /* 0xfffffed106067836 */ /* 0x000fe20000000000 */
[----:B------:R-:W1:Y:S01]  /*24380*/  LDC R9, c[0x0][0x230] ;  /* 0x00008c00ff097b82 */ /* 0x000e620000000800 */
[----:B------:R-:W-:-:S02]  /*24390*/  ISETP.GE.U32.AND P5, PT, R5, 0x7ffffe53, PT ;  /* 0x7ffffe530500780c */ /* 0x000fc40003fa6070 */
[----:B------:R-:W-:Y:S02]  /*243a0*/  IADD3 R5, R11, -0x130, RZ ;  /* 0xfffffed00b057810 */ /* 0x000fe40007ffe0ff */
[----:B------:R-:W-:Y:S02]  /*243b0*/  ISETP.GE.U32.AND P1, PT, R6, 0x7ffffe52, PT ;  /* 0x7ffffe520600780c */ /* 0x000fe40003f26070 */
[----:B------:R-:W-:Y:S01]  /*243c0*/  ISETP.GE.U32.AND P0, PT, R5, 0x7ffffe51, PT ;  /* 0x7ffffe510500780c */ /* 0x000fe20003f06070 */
[----:B------:R-:W-:Y:S01]  /*243d0*/  VIADD R5, R20, 0xfffffeb3 ;  /* 0xfffffeb314057836 */ /* 0x000fe20000000000 */
[----:B------:R-:W4:Y:S08]  /*243e0*/  LDC R8, c[0x0][0x230] ;  /* 0x00008c00ff087b82 */ /* 0x000f300000000800 */
[----:B------:R-:W4:Y:S08]  /*243f0*/  LDC R11, c[0x0][0x230] ;  /* 0x00008c00ff0b7b82 */ /* 0x000f300000000800 */
[----:B------:R-:W4:Y:S01]  /*24400*/  LDC R20, c[0x0][0x230] ;  /* 0x00008c00ff147b82 */ /* 0x000f220000000800 */
[----:B-1----:R-:W-:-:S07]  /*24410*/  VIADD R9, R9, 0xfffffeb2 ;  /* 0xfffffeb209097836 */ /* 0x002fce0000000000 */
[----:B------:R-:W1:Y:S08]  /*24420*/  LDC R7, c[0x0][0x230] ;  /* 0x00008c00ff077b82 */ /* 0x000e700000000800 */
[----:B------:R-:W1:Y:S01]  /*24430*/  LDC R6, c[0x0][0x230] ;  /* 0x00008c00ff067b82 */ /* 0x000e620000000800 */
[----:B------:R-:W-:-:S05]  /*24440*/  IMAD.WIDE R18, R2, 0x4, R18 ;  /* 0x0000000402127825 */ /* 0x000fca00078e0212 */
[----:B------:R-:W-:Y:S01]  /*24450*/  LDGSTS.E [R250+-0x3c000], desc[UR52][R18.64], !P4 ;  /* 0xc400000012fa7fae */ /* 0x000fe2000e121874 */
[----:B------:R-:W-:-:S03]  /*24460*/  ISETP.GE.U32.AND P4, PT, R5, 0x7ffffe34, PT ;  /* 0x7ffffe340500780c */ /* 0x000fc60003f86070 */
[----:B------:R1:W-:Y:S01]  /*24470*/  STL.64 [R1+0xc18], R18 ;  /* 0x000c181201007387 */ /* 0x0003e20000100a00 */
[----:B---3--:R-:W-:-:S04]  /*24480*/  IMAD.WIDE R16, R2, 0x4, R16 ;  /* 0x0000000402107825 */ /* 0x008fc800078e0210 */
[C---:B--2---:R-:W-:Y:S01]  /*24490*/  IMAD.WIDE R14, R2.reuse, 0x4, R14 ;  /* 0x00000004020e7825 */ /* 0x044fe200078e020e */
[----:B------:R2:W-:Y:S04]  /*244a0*/  STL.64 [R1+0xc10], R16 ;  /* 0x000c101001007387 */ /* 0x0005e80000100a00 */
[----:B------:R3:W-:Y:S04]  /*244b0*/  STL.64 [R1+0xc08], R14 ;  /* 0x000c080e01007387 */ /* 0x0007e80000100a00 */
[----:B------:R-:W-:Y:S04]  /*244c0*/  LDGSTS.E [R250+-0x3bffc], desc[UR52][R16.64], !P5 ;  /* 0xc400400010fa7fae */ /* 0x000fe8000e921874 */
[----:B-1----:R-:W3:Y:S01]  /*244d0*/  LDL.LU.64 R18, [R1+0xbe0] ;  /* 0x000be00001127983 */ /* 0x002ee20000300a00 */
[----:B------:R-:W-:-:S03]  /*244e0*/  IMAD.WIDE R26, R2, 0x4, R26 ;  /* 0x00000004021a7825 */ /* 0x000fc600078e021a */
[----:B------:R-:W-:Y:S04]  /*244f0*/  LDGSTS.E [R250+-0x3bff8], desc[UR52][R14.64], !P1 ;  /* 0xc40080000efa7fae */ /* 0x000fe8000c921874 */
[----:B--2---:R-:W2:Y:S01]  /*24500*/  LDL.LU.64 R16, [R1+0xbd8] ;  /* 0x000bd80001107983 */ /* 0x004ea20000300a00 */
[----:B------:R-:W-:Y:S02]  /*24510*/  VIADD R5, R10, 0xfffffeb1 ;  /* 0xfffffeb10a057836 */ /* 0x000fe40000000000 */
[C---:B----4-:R-:W-:Y:S01]  /*24520*/  IMAD.WIDE R12, R2.reuse, 0x4, R12 ;  /* 0x00000004020c7825 */ /* 0x050fe200078e020c */
[----:B------:R1:W-:Y:S01]  /*24530*/  LDGSTS.E [R250+-0x3bff4], desc[UR52][R26.64], !P0 ;  /* 0xc400c0001afa7fae */ /* 0x0003e2000c121874 */
[----:B------:R-:W-:Y:S01]  /*24540*/  ISETP.GE.U32.AND P5, PT, R9, 0x7ffffe33, PT ;  /* 0x7ffffe330900780c */ /* 0x000fe20003fa6070 */
[----:B------:R-:W4:Y:S02]  /*24550*/  LDC R10, c[0x0][0x230] ;  /* 0x00008c00ff0a7b82 */ /* 0x000f240000000800 */
[----:B---3--:R-:W3:Y:S04]  /*24560*/  LDL.LU.64 R14, [R1+0xbd0] ;  /* 0x000bd000010e7983 */ /* 0x008ee80000300a00 */
[----:B------:R1:W-:Y:S01]  /*24570*/  STL.64 [R1+0xc00], R26 ;  /* 0x000c001a01007387 */ /* 0x0003e20000100a00 */
[----:B------:R-:W-:Y:S01]  /*24580*/  ISETP.GE.U32.AND P1, PT, R5, 0x7ffffe32, PT ;  /* 0x7ffffe320500780c */ /* 0x000fe20003f26070 */
[----:B------:R-:W-:-:S02]  /*24590*/  IMAD.WIDE R22, R2, 0x4, R22 ;  /* 0x0000000402167825 */ /* 0x000fc400078e0216 */
[----:B------:R1:W-:Y:S01]  /*245a0*/  STL.64 [R1+0x638], R12 ;  /* 0x0006380c01007387 */ /* 0x0003e20000100a00 */
[----:B------:R-:W4:Y:S03]  /*245b0*/  LDC R9, c[0x0][0x230] ;  /* 0x00008c00ff097b82 */ /* 0x000f260000000800 */
[----:B------:R-:W-:Y:S01]  /*245c0*/  LDGSTS.E [R250+-0x38000], desc[UR52][R12.64], !P4 ;  /* 0xc80000000cfa7fae */ /* 0x000fe2000e121874 */
[----:B------:R-:W-:Y:S02]  /*245d0*/  VIADD R5, R8, 0xfffffe93 ;  /* 0xfffffe9308057836 */ /* 0x000fe40000000000 */
[----:B-1----:R-:W-:Y:S02]  /*245e0*/  IMAD.WIDE R26, R2, 0x4, R24 ;  /* 0x00000004021a7825 */ /* 0x002fe400078e0218 */
[----:B------:R-:W1:Y:S01]  /*245f0*/  LDC R8, c[0x0][0x230] ;  /* 0x00008c00ff087b82 */ /* 0x000e620000000800 */
[----:B------:R-:W4:Y:S01]  /*24600*/  LDL.LU.64 R12, [R1+0xbc8] ;  /* 0x000bc800010c7983 */ /* 0x000f220000300a00 */
[----:B------:R-:W-:Y:S01]  /*24610*/  ISETP.GE.U32.AND P4, PT, R5, 0x7ffffe14, PT ;  /* 0x7ffffe140500780c */ /* 0x000fe20003f86070 */
[----:B------:R-:W-:-:S02]  /*24620*/  VIADD R5, R11, 0xfffffe91 ;  /* 0xfffffe910b057836 */ /* 0x000fc40000000000 */
[----:B------:R-:W4:Y:S01]  /*24630*/  LDL.LU.64 R24, [R1+0xbc0] ;  /* 0x000bc00001187983 */ /* 0x000f220000300a00 */
[----:B------:R-:W-:Y:S02]  /*24640*/  VIADD R7, R7, 0xfffffeb0 ;  /* 0xfffffeb007077836 */ /* 0x000fe40000000000 */
[----:B------:R-:W1:Y:S01]  /*24650*/  LDC R11, c[0x0][0x230] ;  /* 0x00008c00ff0b7b82 */ /* 0x000e620000000800 */
[----:B------:R-:W-:Y:S04]  /*24660*/  LDGSTS.E [R250+-0x37ffc], desc[UR52][R26.64], !P5 ;  /* 0xc80040001afa7fae */ /* 0x000fe8000e921874 */
[----:B------:R-:W-:Y:S04]  /*24670*/  STL.64 [R1+0x620], R26 ;  /* 0x0006201a01007387 */ /* 0x000fe80000100a00 */
[----:B------:R-:W-:Y:S01]  /*24680*/  LDGSTS.E [R250+-0x37ff8], desc[UR52][R22.64], !P1 ;  /* 0xc800800016fa7fae */ /* 0x000fe2000c921874 */
[----:B------:R-:W-:Y:S01]  /*24690*/  ISETP.GE.U32.AND P1, PT, R5, 0x7ffffe12, PT ;  /* 0x7ffffe120500780c */ /* 0x000fe20003f26070 */
[----:B------:R-:W-:-:S02]  /*246a0*/  VIADD R5, R20, 0xfffffe90 ;  /* 0xfffffe9014057836 */ /* 0x000fc40000000000 */
[----:B------:R1:W-:Y:S04]  /*246b0*/  STL.64 [R1+0x618], R22 ;  /* 0x0006181601007387 */ /* 0x0003e80000100a00 */
[----:B-1----:R-:W4:Y:S04]  /*246c0*/  LDL.LU.64 R22, [R1+0xbb8] ;  /* 0x000bb80001167983 */ /* 0x002f280000300a00 */
[----:B------:R-:W4:Y:S01]  /*246d0*/  LDL.LU.64 R20, [R1+0xbb0] ;  /* 0x000bb00001147983 */ /* 0x000f220000300a00 */
[----:B------:R-:W-:Y:S01]  /*246e0*/  VIADD R6, R6, 0xfffffe92 ;  /* 0xfffffe9206067836 */ /* 0x000fe20000000000 */
[----:B------:R-:W-:Y:S01]  /*246f0*/  ISETP.GE.U32.AND P0, PT, R7, 0x7ffffe31, PT ;  /* 0x7ffffe310700780c */ /* 0x000fe20003f06070 */
[----:B------:R-:W-:-:S03]  /*24700*/  IMAD.WIDE R18, R2, 0x4, R18 ;  /* 0x0000000402127825 */ /* 0x000fc600078e0212 */
[----:B------:R-:W-:Y:S01]  /*24710*/  ISETP.GE.U32.AND P5, PT, R6, 0x7ffffe13, PT ;  /* 0x7ffffe130600780c */ /* 0x000fe20003fa6070 */
[----:B------:R-:W1:Y:S01]  /*24720*/  LDC R7, c[0x0][0x230] ;  /* 0x00008c00ff077b82 */ /* 0x000e620000000800 */
[C---:B--2---:R-:W-:Y:S01]  /*24730*/  IMAD.WIDE R16, R2.reuse, 0x4, R16 ;  /* 0x0000000402107825 */ /* 0x044fe200078e0210 */
[----:B------:R2:W-:Y:S06]  /*24740*/  STL.64 [R1+0x5f8], R18 ;  /* 0x0005f81201007387 */ /* 0x0005ec0000100a00 */
[----:B------:R-:W1:Y:S01]  /*24750*/  LDC R6, c[0x0][0x230] ;  /* 0x00008c00ff067b82 */ /* 0x000e620000000800 */
[----:B------:R2:W-:Y:S01]  /*24760*/  LDGSTS.E [R250+-0x37ff4], desc[UR52][R18.64], !P0 ;  /* 0xc800c00012fa7fae */ /* 0x0005e2000c121874 */
[----:B---3--:R-:W-:-:S03]  /*24770*/  IMAD.WIDE R14, R2, 0x4, R14 ;  /* 0x00000004020e7825 */ /* 0x008fc600078e020e */
[----:B------:R3:W-:Y:S04]  /*24780*/  STL.64 [R1+0x488], R16 ;  /* 0x0004881001007387 */ /* 0x0007e80000100a00 */
[----:B------:R3:W-:Y:S01]  /*24790*/  STL.64 [R1+0x480], R14 ;  /* 0x0004800e01007387 */ /* 0x0007e20000100a00 */
[----:B----4-:R-:W-:Y:S01]  /*247a0*/  IADD3 R9, R9, -0x113, RZ ;  /* 0xfffffeed09097810 */ /* 0x010fe20007ffe0ff */
[----:B--2---:R-:W2:Y:S02]  /*247b0*/  LDC R18, c[0x0][0x230] ;  /* 0x00008c00ff127b82 */ /* 0x004ea40000000800 */
[----:B------:R4:W-:Y:S04]  /*247c0*/  LDGSTS.E [R250+-0x34000], desc[UR52][R16.64], !P4 ;  /* 0xcc00000010fa7fae */ /* 0x0009e8000e121874 */
[----:B------:R4:W-:Y:S01]  /*247d0*/  LDGSTS.E [R250+-0x33ffc], desc[UR52][R14.64], !P5 ;  /* 0xcc0040000efa7fae */ /* 0x0009e2000e921874 */
[----:B------:R-:W-:-:S03]  /*247e0*/  ISETP.GE.U32.AND P0, PT, R5, 0x7ffffe11, PT ;  /* 0x7ffffe110500780c */ /* 0x000fc60003f06070 */
[----:B---3--:R-:W4:Y:S04]  /*247f0*/  LDL.LU.64 R16, [R1+0xba8] ;  /* 0x000ba80001107983 */ /* 0x008f280000300a00 */
[----:B------:R-:W3:Y:S01]  /*24800*/  LDL.LU.64 R14, [R1+0xba0] ;  /* 0x000ba000010e7983 */ /* 0x000ee20000300a00 */
[----:B------:R-:W-:-:S03]  /*24810*/  IMAD.WIDE R26, R2, 0x4, R12 ;  /* 0x00000004021a7825 */ /* 0x000fc600078e020c */
[----:B------:R-:W3:Y:S01]  /*24820*/  LDL.LU.64 R12, [R1+0xb98] ;  /* 0x000b9800010c7983 */ /* 0x000ee20000300a00 */
[----:B------:R-:W-:-:S03]  /*24830*/  IMAD.WIDE R24, R2, 0x4, R24 ;  /* 0x0000000402187825 */ /* 0x000fc600078e0218 */
[----:B------:R1:W-:Y:S04]  /*24840*/  STL.64 [R1+0x478], R26 ;  /* 0x0004781a01007387 */ /* 0x0003e80000100a00 */
[----:B------:R2:W-:Y:S04]  /*24850*/  STL.64 [R1+0x470], R24 ;  /* 0x0004701801007387 */ /* 0x0005e80000100a00 */
[----:B------:R3:W-:Y:S04]  /*24860*/  LDGSTS.E [R250+-0x33ff8], desc[UR52][R26.64], !P1 ;  /* 0xcc0080001afa7fae */ /* 0x0007e8000c921874 */
[----:B------:R-:W-:Y:S04]  /*24870*/  STL.64 [R1+0x1688], R250 ;  /* 0x001688fa01007387 */ /* 0x000fe80000100a00 */
[----:B------:R3:W-:Y:S04]  /*24880*/  LDGSTS.E [R250+-0x33ff4], desc[UR52][R24.64], !P0 ;  /* 0xcc00c00018fa7fae */ /* 0x0007e8000c121874 */
[----:B-1----:R-:W3:Y:S01]  /*24890*/  LDL.LU.64 R26, [R1+0xb90] ;  /* 0x000b9000011a7983 */ /* 0x002ee20000300a00 */
[----:B------:R-:W-:-:S03]  /*248a0*/  IMAD.WIDE R22, R2, 0x4, R22 ;  /* 0x0000000402167825 */ /* 0x000fc600078e0216 */
[----:B--2---:R-:W2:Y:S01]  /*248b0*/  LDL.LU.64 R24, [R1+0xb88] ;  /* 0x000b880001187983 */ /* 0x004ea20000300a00 */
[----:B------:R-:W-:-:S03]  /*248c0*/  IMAD.WIDE R20, R2, 0x4, R20 ;  /* 0x0000000402147825 */ /* 0x000fc600078e0214 */
[----:B------:R1:W-:Y:S04]  /*248d0*/  STL.64 [R1+0xbb8], R22 ;  /* 0x000bb81601007387 */ /* 0x0003e80000100a00 */
[----:B------:R2:W-:Y:S04]  /*248e0*/  LDGSTS.E [R249+-0x40000], desc[UR52][R22.64], !P3 ;  /* 0xc000000016f97fae */ /* 0x0005e8000d921874 */
[----:B------:R1:W-:Y:S04]  /*248f0*/  STL.64 [R1+0xbb0], R20 ;  /* 0x000bb01401007387 */ /* 0x0003e80000100a00 */
[----:B------:R2:W-:Y:S04]  /*24900*/  LDGSTS.E [R249+-0x3fffc], desc[UR52][R20.64], !P6 ;  /* 0xc000400014f97fae */ /* 0x0005e8000f121874 */
[----:B-1----:R-:W2:Y:S04]  /*24910*/  LDL.LU.64 R22, [R1+0xb80] ;  /* 0x000b800001167983 */ /* 0x002ea80000300a00 */
[----:B------:R-:W2:Y:S01]  /*24920*/  LDL.LU.64 R20, [R1+0xb78] ;  /* 0x000b780001147983 */ /* 0x000ea20000300a00 */
[----:B------:R-:W-:Y:S01]  /*24930*/  VIADD R5, R10, 0xfffffeec ;  /* 0xfffffeec0a057836 */ /* 0x000fe20000000000 */
[----:B------:R-:W-:Y:S01]  /*24940*/  ISETP.GE.U32.AND P4, PT, R9, 0x7ffffe6e, PT ;  /* 0x7ffffe6e0900780c */ /* 0x000fe20003f86070 */
[----:B------:R-:W1:Y:S01]  /*24950*/  LDC R10, c[0x0][0x230] ;  /* 0x00008c00ff0a7b82 */ /* 0x000e620000000800 */
[----:B------:R-:W-:-:S02]  /*24960*/  VIADD R6, R6, 0xfffffecf ;  /* 0xfffffecf06067836 */ /* 0x000fc40000000000 */
[----:B------:R-:W-:-:S05]  /*24970*/  ISETP.GE.U32.AND P5, PT, R5, 0x7ffffe6d, PT ;  /* 0x7ffffe6d0500780c */ /* 0x000fca0003fa6070 */
[----:B------:R-:W1:Y:S01]  /*24980*/  LDC R9, c[0x0][0x230] ;  /* 0x00008c00ff097b82 */ /* 0x000e620000000800 */
[----:B------:R-:W-:Y:S01]  /*24990*/  ISETP.GE.U32.AND P3, PT, R6, 0x7ffffe50, PT ;  /* 0x7ffffe500600780c */ /* 0x000fe20003f66070 */
[----:B------:R-:W-:-:S05]  /*249a0*/  VIADD R5, R8, 0xfffffeea ;  /* 0xfffffeea08057836 */ /* 0x000fca0000000000 */
[----:B------:R-:W-:Y:S01]  /*249b0*/  ISETP.GE.U32.AND P0, PT, R5, 0x7ffffe6b, PT ;  /* 0x7ffffe6b0500780c */ /* 0x000fe20003f06070 */
[----:B------:R-:W-:Y:S01]  /*249c0*/  VIADD R5, R11, 0xfffffece ;  /* 0xfffffece0b057836 */ /* 0x000fe20000000000 */
[----:B------:R-:W2:Y:S04]  /*249d0*/  LDC R8, c[0x0][0x230] ;  /* 0x00008c00ff087b82 */ /* 0x000ea80000000800 */
[----:B------:R-:W-:Y:S01]  /*249e0*/  ISETP.GE.U32.AND P6, PT, R5, 0x7ffffe4f, PT ;  /* 0x7ffffe4f0500780c */ /* 0x000fe20003fc6070 */
[----:B------:R-:W-:Y:S02]  /*249f0*/  VIADD R5, R18, 0xfffffecd ;  /* 0xfffffecd12057836 */ /* 0x000fe40000000000 */
[----:B------:R-:W-:Y:S01]  /*24a00*/  VIADD R7, R7, 0xfffffeeb ;  /* 0xfffffeeb07077836 */ /* 0x000fe20000000000 */
[----:B------:R-:W2:Y:S01]  /*24a10*/  LDC R6, c[0x0][0x230] ;  /* 0x00008c00ff067b82 */ /* 0x000ea20000000800 */
[----:B-1----:R-:W-:-:S07]  /*24a20*/  IADD3 R9, R9, -0x134, RZ ;  /* 0xfffffecc09097810 */ /* 0x002fce0007ffe0ff */
[----:B------:R-:W1:Y:S01]  /*24a30*/  LDC R11, c[0x0][0x230] ;  /* 0x00008c00ff0b7b82 */ /* 0x000e620000000800 */
[----:B----4-:R-:W-:-:S07]  /*24a40*/  IMAD.WIDE R16, R2, 0x4, R16 ;  /* 0x0000000402107825 */ /* 0x010fce00078e0210 */
[----:B------:R-:W4:Y:S01]  /*24a50*/  LDC R18, c[0x0][0x230] ;  /* 0x00008c00ff127b82 */ /* 0x000f220000000800 */
[C---:B---3--:R-:W-:Y:S01]  /*24a60*/  IMAD.WIDE R14, R2.reuse, 0x4, R14 ;  /* 0x00000004020e7825 */ /* 0x048fe200078e020e */
[----:B------:R3:W-:Y:S04]  /*24a70*/  STL.64 [R1+0xba8], R16 ;  /* 0x000ba81001007387 */ /* 0x0007e80000100a00 */
[----:B------:R1:W-:Y:S04]  /*24a80*/  STL.64 [R1+0xba0], R14 ;  /* 0x000ba00e01007387 */ /* 0x0003e80000100a00 */
[----:B------:R4:W-:Y:S04]  /*24a90*/  LDGSTS.E [R249+-0x3fff8], desc[UR52][R16.64], !P4 ;  /* 0xc000800010f97fae */ /* 0x0009e8000e121874 */
[----:B------:R4:W-:Y:S01]  /*24aa0*/  LDGSTS.E [R249+-0x3fff4], desc[UR52][R14.64], !P5 ;  /* 0xc000c0000ef97fae */ /* 0x0009e2000e921874 */
[----:B------:R-:W-:-:S05]  /*24ab0*/  IMAD.WIDE R12, R2, 0x4, R12 ;  /* 0x00000004020c7825 */ /* 0x000fca00078e020c */
[----:B------:R1:W-:Y:S04]  /*24ac0*/  STL.64 [R1+0xb98], R12 ;  /* 0x000b980c01007387 */ /* 0x0003e80000100a00 */
[----:B---3--:R-:W3:Y:S04]  /*24ad0*/  LDL.LU.64 R16, [R1+0xb70] ;  /* 0x000b700001107983 */ /* 0x008ee80000300a00 */
        /* <DEDUP_REMOVED lines=9> */
[C---:B--2---:R-:W-:Y:S01]  /*24b70*/  IMAD.WIDE R24, R2.reuse, 0x4, R24 ;  /* 0x0000000402187825 */ /* 0x044fe200078e0218 */
[----:B------:R2:W-:Y:S03]  /*24b80*/  STL.64 [R1+0xb90], R26 ;  /* 0x000b901a01007387 */ /* 0x0005e60000100a00 */
[C---:B------:R-:W-:Y:S01]  /*24b90*/  IMAD.WIDE R22, R2.reuse, 0x4, R22 ;  /* 0x0000000402167825 */ /* 0x040fe200078e0216 */
[----:B------:R1:W-:Y:S03]  /*24ba0*/  LDGSTS.E [R249+-0x3bffc], desc[UR52][R26.64], !P6 ;  /* 0xc40040001af97fae */ /* 0x0003e6000f121874 */
[----:B------:R-:W-:Y:S01]  /*24bb0*/  IMAD.WIDE R20, R2, 0x4, R20 ;  /* 0x0000000402147825 */ /* 0x000fe200078e0214 */
[----:B------:R4:W-:Y:S01]  /*24bc0*/  STL.64 [R1+0xb88], R24 ;  /* 0x000b881801007387 */ /* 0x0009e20000100a00 */
[----:B------:R-:W-:Y:S01]  /*24bd0*/  ISETP.GE.U32.AND P1, PT, R7, 0x7ffffe6c, PT ;  /* 0x7ffffe6c0700780c */ /* 0x000fe20003f26070 */
[----:B------:R-:W1:Y:S02]  /*24be0*/  LDC R9, c[0x0][0x230] ;  /* 0x00008c00ff097b82 */ /* 0x000e640000000800 */
[----:B------:R3:W-:Y:S04]  /*24bf0*/  LDGSTS.E [R249+-0x3bff8], desc[UR52][R24.64], !P4 ;  /* 0xc400800018f97fae */ /* 0x0007e8000e121874 */
[----:B--2---:R-:W2:Y:S02]  /*24c00*/  LDL.LU.64 R26, [R1+0xb58] ;  /* 0x000b5800011a7983 */ /* 0x004ea40000300a00 */
[----:B------:R-:W1:Y:S02]  /*24c10*/  LDC R7, c[0x0][0x230] ;  /* 0x00008c00ff077b82 */ /* 0x000e640000000800 */
[----:B------:R2:W-:Y:S04]  /*24c20*/  LDGSTS.E [R249+-0x3bff4], desc[UR52][R22.64], !P5 ;  /* 0xc400c00016f97fae */ /* 0x0005e8000e921874 */
[----:B----4-:R-:W4:Y:S04]  /*24c30*/  LDL.LU.64 R24, [R1+0xb50] ;  /* 0x000b500001187983 */ /* 0x010f280000300a00 */
[----:B------:R1:W-:Y:S04]  /*24c40*/  STL.64 [R1+0xb80], R22 ;  /* 0x000b801601007387 */ /* 0x0003e80000100a00 */
[----:B------:R1:W-:Y:S04]  /*24c50*/  STL.64 [R1+0x670], R20 ;  /* 0x0006701401007387 */ /* 0x0003e80000100a00 */
[----:B------:R4:W-:Y:S04]  /*24c60*/  LDGSTS.E [R249+-0x38000], desc[UR52][R20.64], !P3 ;  /* 0xc800000014f97fae */ /* 0x0009e8000d921874 */
[----:B-1----:R-:W4:Y:S04]  /*24c70*/  LDL.LU.64 R22, [R1+0xb48] ;  /* 0x000b480001167983 */ /* 0x002f280000300a00 */
[----:B------:R-:W4:Y:S01]  /*24c80*/  LDL.LU.64 R20, [R1+0xb40] ;  /* 0x000b400001147983 */ /* 0x000f220000300a00 */
        /* <DEDUP_REMOVED lines=8> */
[----:B------:R-:W4:Y:S01]  /*24d10*/  LDC R11, c[0x0][0x230] ;  /* 0x00008c00ff0b7b82 */ /* 0x000f220000000800 */
[----:B------:R-:W-:Y:S01]  /*24d20*/  ISETP.GE.U32.AND P3, PT, R5, 0x7ffffe10, PT ;  /* 0x7ffffe100500780c */ /* 0x000fe20003f66070 */
[----:B------:R-:W-:Y:S02]  /*24d30*/  VIADD R5, R18, 0xfffffe8e ;  /* 0xfffffe8e12057836 */ /* 0x000fe40000000000 */
[----:B------:R-:W-:-:S04]  /*24d40*/  VIADD R9, R9, 0xfffffe8d ;  /* 0xfffffe8d09097836 */ /* 0x000fc80000000000 */
[----:B------:R-:W4:Y:S08]  /*24d50*/  LDC R18, c[0x0][0x230] ;  /* 0x00008c00ff127b82 */ /* 0x000f300000000800 */
[----:B------:R-:W4:Y:S08]  /*24d60*/  LDC R7, c[0x0][0x230] ;  /* 0x00008c00ff077b82 */ /* 0x000f300000000800 */
[----:B------:R-:W4:Y:S01]  /*24d70*/  LDC R6, c[0x0][0x230] ;  /* 0x00008c00ff067b82 */ /* 0x000f220000000800 */
[----:B---3--:R-:W-:-:S04]  /*24d80*/  IMAD.WIDE R16, R2, 0x4, R16 ;  /* 0x0000000402107825 */ /* 0x008fc800078e0210 */
[C---:B------:R-:W-:Y:S01]  /*24d90*/  IMAD.WIDE R14, R2.reuse, 0x4, R14 ;  /* 0x00000004020e7825 */ /* 0x040fe200078e020e */
[----:B------:R3:W-:Y:S03]  /*24da0*/  STL.64 [R1+0x660], R16 ;  /* 0x0006601001007387 */ /* 0x0007e60000100a00 */
[----:B------:R-:W-:Y:S01]  /*24db0*/  IMAD.WIDE R12, R2, 0x4, R12 ;  /* 0x00000004020c7825 */ /* 0x000fe200078e020c */
[----:B------:R1:W-:Y:S04]  /*24dc0*/  STL.64 [R1+0x650], R14 ;  /* 0x0006500e01007387 */ /* 0x0003e80000100a00 */
[----:B------:R-:W-:Y:S04]  /*24dd0*/  LDGSTS.E [R249+-0x37ffc], desc[UR52][R16.64], !P6 ;  /* 0xc800400010f97fae */ /* 0x000fe8000f121874 */
[----:B------:R2:W-:Y:S04]  /*24de0*/  STL.64 [R1+0x640], R12 ;  /* 0x0006400c01007387 */ /* 0x0005e80000100a00 */
[----:B------:R-:W-:Y:S04]  /*24df0*/  LDGSTS.E [R249+-0x37ff8], desc[UR52][R14.64], !P4 ;  /* 0xc80080000ef97fae */ /* 0x000fe8000e121874 */
[----:B---3--:R-:W3:Y:S01]  /*24e00*/  LDL.LU.64 R16, [R1+0xb38] ;  /* 0x000b380001107983 */ /* 0x008ee20000300a00 */
[----:B------:R-:W-:-:S03]  /*24e10*/  ISETP.GE.U32.AND P6, PT, R5, 0x7ffffe0f, PT ;  /* 0x7ffffe0f0500780c */ /* 0x000fc60003fc6070 */
[----:B------:R-:W-:Y:S04]  /*24e20*/  LDGSTS.E [R249+-0x37ff4], desc[UR52][R12.64], !P5 ;  /* 0xc800c0000cf97fae */ /* 0x000fe8000e921874 */
[----:B-1----:R-:W3:Y:S01]  /*24e30*/  LDL.LU.64 R14, [R1+0xb30] ;  /* 0x000b3000010e7983 */ /* 0x002ee20000300a00 */
[----:B------:R-:W-:Y:S02]  /*24e40*/  IADD3 R5, R10, -0x174, RZ ;  /* 0xfffffe8c0a057810 */ /* 0x000fe40007ffe0ff */
[----:B------:R-:W-:Y:S01]  /*24e50*/  ISETP.GE.U32.AND P4, PT, R9, 0x7ffffe0e, PT ;  /* 0x7ffffe0e0900780c */ /* 0x000fe20003f86070 */
[----:B--2---:R-:W-:Y:S01]  /*24e60*/  IMAD.WIDE R26, R2, 0x4, R26 ;  /* 0x00000004021a7825 */ /* 0x004fe200078e021a */
[----:B------:R-:W2:Y:S01]  /*24e70*/  LDL.LU.64 R12, [R1+0xb28] ;  /* 0x000b2800010c7983 */ /* 0x000ea20000300a00 */
[----:B------:R-:W-:Y:S01]  /*24e80*/  ISETP.GE.U32.AND P5, PT, R5, 0x7ffffe0d, PT ;  /* 0x7ffffe0d0500780c */ /* 0x000fe20003fa6070 */
[----:B------:R-:W1:Y:S01]  /*24e90*/  LDC R9, c[0x0][0x230] ;  /* 0x00008c00ff097b82 */ /* 0x000e620000000800 */
[----:B------:R-:W-:Y:S01]  /*24ea0*/  VIADD R5, R8, 0xfffffee8 ;  /* 0xfffffee808057836 */ /* 0x000fe20000000000 */
[----:B------:R-:W-:Y:S01]  /*24eb0*/  LDGSTS.E [R249+-0x34000], desc[UR52][R26.64], !P3 ;  /* 0xcc0000001af97fae */ /* 0x000fe2000d921874 */
[----:B----4-:R-:W-:-:S03]  /*24ec0*/  IMAD.WIDE R24, R2, 0x4, R24 ;  /* 0x0000000402187825 */ /* 0x010fc600078e0218 */
[----:B------:R4:W-:Y:S02]  /*24ed0*/  STL.64 [R1+0x4c8], R26 ;  /* 0x0004c81a01007387 */ /* 0x0009e40000100a00 */
[----:B------:R-:W2:Y:S02]  /*24ee0*/  LDC R10, c[0x0][0x230] ;  /* 0x00008c00ff0a7b82 */ /* 0x000ea40000000800 */
[----:B------:R-:W-:Y:S01]  /*24ef0*/  LDGSTS.E [R249+-0x33ffc], desc[UR52][R24.64], !P6 ;  /* 0xcc00400018f97fae */ /* 0x000fe2000f121874 */
[----:B------:R-:W-:Y:S01]  /*24f00*/  ISETP.GE.U32.AND P6, PT, R5, 0x7ffffe69, PT ;  /* 0x7ffffe690500780c */ /* 0x000fe20003fc6070 */
[----:B------:R-:W-:Y:S02]  /*24f10*/  VIADD R5, R11, 0xfffffee6 ;  /* 0xfffffee60b057836 */ /* 0x000fe40000000000 */
[----:B------:R4:W-:Y:S01]  /*24f20*/  STL.64 [R1+0x4b0], R24 ;  /* 0x0004b01801007387 */ /* 0x0009e20000100a00 */
[----:B------:R-:W-:-:S03]  /*24f30*/  IMAD.WIDE R22, R2, 0x4, R22 ;  /* 0x0000000402167825 */ /* 0x000fc600078e0216 */
[----:B----4-:R-:W4:Y:S01]  /*24f40*/  LDL.LU.64 R26, [R1+0xb20] ;  /* 0x000b2000011a7983 */ /* 0x010f220000300a00 */
[----:B------:R-:W4:Y:S03]  /*24f50*/  LDC R8, c[0x0][0x230] ;  /* 0x00008c00ff087b82 */ /* 0x000f260000000800 */
[----:B------:R-:W4:Y:S01]  /*24f60*/  LDL.LU.64 R24, [R1+0xb18] ;  /* 0x000b180001187983 */ /* 0x000f220000300a00 */
[----:B------:R-:W-:-:S03]  /*24f70*/  IMAD.WIDE R20, R2, 0x4, R20 ;  /* 0x0000000402147825 */ /* 0x000fc600078e0214 */
[----:B------:R-:W-:Y:S01]  /*24f80*/  LDGSTS.E [R249+-0x33ff8], desc[UR52][R22.64], !P4 ;  /* 0xcc00800016f97fae */ /* 0x000fe2000e121874 */
[----:B------:R-:W4:Y:S03]  /*24f90*/  LDC R11, c[0x0][0x230] ;  /* 0x00008c00ff0b7b82 */ /* 0x000f260000000800 */
[----:B------:R1:W-:Y:S04]  /*24fa0*/  STL.64 [R1+0x4a8], R22 ;  /* 0x0004a81601007387 */ /* 0x0003e80000100a00 */
[----:B------:R1:W-:Y:S01]  /*24fb0*/  LDGSTS.E [R249+-0x33ff4], desc[UR52][R20.64], !P5 ;  /* 0xcc00c00014f97fae */ /* 0x0003e2000e921874 */
[----:B------:R-:W-:Y:S01]  /*24fc0*/  ISETP.GE.U32.AND P5, PT, R5, 0x7ffffe67, PT ;  /* 0x7ffffe670500780c */ /* 0x000fe20003fa6070 */
[----:B------:R-:W-:-:S02]  /*24fd0*/  VIADD R5, R18, 0xfffffecb ;  /* 0xfffffecb12057836 */ /* 0x000fc40000000000 */
[----:B------:R1:W-:Y:S04]  /*24fe0*/  STL.64 [R1+0x490], R20 ;  /* 0x0004901401007387 */ /* 0x0003e80000100a00 */
[----:B-1----:R-:W4:Y:S04]  /*24ff0*/  LDL.LU.64 R22, [R1+0xb10] ;  /* 0x000b100001167983 */ /* 0x002f280000300a00 */
[----:B------:R-:W4:Y:S01]  /*25000*/  LDL.LU.64 R18, [R1+0xb08] ;  /* 0x000b080001127983 */ /* 0x000f220000300a00 */
[----:B------:R-:W-:Y:S02]  /*25010*/  VIADD R7, R7, 0xfffffee9 ;  /* 0xfffffee907077836 */ /* 0x000fe40000000000 */
[----:B------:R-:W-:Y:S01]  /*25020*/  VIADD R9, R9, 0xfffffeca ;  /* 0xfffffeca09097836 */ /* 0x000fe20000000000 */
[----:B------:R-:W1:Y:S02]  /*25030*/  LDC R20, c[0x0][0x230] ;  /* 0x00008c00ff147b82 */ /* 0x000e640000000800 */
[----:B------:R-:W-:Y:S01]  /*25040*/  ISETP.GE.U32.AND P3, PT, R7, 0x7ffffe6a, PT ;  /* 0x7ffffe6a0700780c */ /* 0x000fe20003f66070 */
[----:B------:R-:W-:-:S05]  /*25050*/  VIADD R6, R6, 0xfffffee7 ;  /* 0xfffffee706067836 */ /* 0x000fca0000000000 */
[----:B------:R-:W1:Y:S01]  /*25060*/  LDC R7, c[0x0][0x230] ;  /* 0x00008c00ff077b82 */ /* 0x000e620000000800 */
[----:B---3--:R-:W-:-:S04]  /*25070*/  IMAD.WIDE R16, R2, 0x4, R16 ;  /* 0x0000000402107825 */ /* 0x008fc800078e0210 */
[C---:B------:R-:W-:Y:S01]  /*25080*/  IMAD.WIDE R14, R2.reuse, 0x4, R14 ;  /* 0x00000004020e7825 */ /* 0x040fe200078e020e */
[----:B------:R3:W-:Y:S04]  /*25090*/  STL.64 [R1+0xb38], R16 ;  /* 0x000b381001007387 */ /* 0x0007e80000100a00 */
[----:B------:R1:W-:Y:S04]  /*250a0*/  STL.64 [R1+0xb30], R14 ;  /* 0x000b300e01007387 */ /* 0x0003e80000100a00 */
[----:B------:R4:W-:Y:S04]  /*250b0*/  LDGSTS.E [R248+-0x40000], desc[UR52][R16.64], !P1 ;  /* 0xc000000010f87fae */ /* 0x0009e8000c921874 */
[----:B------:R4:W-:Y:S01]  /*250c0*/  LDGSTS.E [R248+-0x3fffc], desc[UR52][R14.64], !P0 ;  /* 0xc00040000ef87fae */ /* 0x0009e2000c121874 */
[----:B--2---:R-:W-:-:S05]  /*250d0*/  IMAD.WIDE R12, R2, 0x4, R12 ;  /* 0x00000004020c7825 */ /* 0x004fca00078e020c */
[----:B------:R2:W-:Y:S04]  /*250e0*/  STL.64 [R1+0xb28], R12 ;  /* 0x000b280c01007387 */ /* 0x0005e80000100a00 */
[----:B---3--:R-:W3:Y:S04]  /*250f0*/  LDL.LU.64 R16, [R1+0xb00] ;  /* 0x000b000001107983 */ /* 0x008ee80000300a00 */
[----:B------:R3:W-:Y:S04]  /*25100*/  LDGSTS.E [R248+-0x3fff8], desc[UR52][R12.64], !P3 ;  /* 0xc00080000cf87fae */ /* 0x0007e8000d921874 */
[----:B-1----:R-:W3:Y:S01]  /*25110*/  LDL.LU.64 R14, [R1+0xaf8] ;  /* 0x000af800010e7983 */ /* 0x002ee20000300a00 */
[----:B------:R-:W-:-:S03]  /*25120*/  ISETP.GE.U32.AND P1, PT, R5, 0x7ffffe4c, PT ;  /* 0x7ffffe4c0500780c */ /* 0x000fc60003f26070 */
[----:B--2---:R-:W2:Y:S01]  /*25130*/  LDL.LU.64 R12, [R1+0xaf0] ;  /* 0x000af000010c7983 */ /* 0x004ea20000300a00 */
[----:B------:R-:W-:Y:S01]  /*25140*/  VIADD R5, R10, 0xfffffec9 ;  /* 0xfffffec90a057836 */ /* 0x000fe20000000000 */
[----:B------:R-:W-:Y:S01]  /*25150*/  ISETP.GE.U32.AND P0, PT, R9, 0x7ffffe4b, PT ;  /* 0x7ffffe4b0900780c */ /* 0x000fe20003f06070 */
[----:B----4-:R-:W-:-:S04]  /*25160*/  IMAD.WIDE R26, R2, 0x4, R26 ;  /* 0x00000004021a7825 */ /* 0x010fc800078e021a */
[C---:B------:R-:W-:Y:S01]  /*25170*/  IMAD.WIDE R24, R2.reuse, 0x4, R24 ;  /* 0x0000000402187825 */ /* 0x040fe200078e0218 */
[----:B------:R-:W-:Y:S01]  /*25180*/  ISETP.GE.U32.AND P3, PT, R5, 0x7ffffe4a, PT ;  /* 0x7ffffe4a0500780c */ /* 0x000fe20003f66070 */
[----:B------:R1:W-:Y:S02]  /*25190*/  STL.64 [R1+0xb20], R26 ;  /* 0x000b201a01007387 */ /* 0x0003e40000100a00 */
[C---:B------:R-:W-:Y:S02]  /*251a0*/  IMAD.WIDE R22, R2.reuse, 0x4, R22 ;  /* 0x0000000402167825 */ /* 0x040fe400078e0216 */
[----:B------:R-:W-:Y:S02]  /*251b0*/  LDGSTS.E [R248+-0x3fff4], desc[UR52][R26.64], !P6 ;  /* 0xc000c0001af87fae */ /* 0x000fe4000f121874 */
[----:B------:R-:W-:Y:S02]  /*251c0*/  IMAD.WIDE R18, R2, 0x4, R18 ;  /* 0x0000000402127825 */ /* 0x000fe400078e0212 */
[----:B------:R4:W-:Y:S01]  /*251d0*/  STL.64 [R1+0xb18], R24 ;  /* 0x000b181801007387 */ /* 0x0009e20000100a00 */
[----:B------:R-:W-:Y:S01]  /*251e0*/  ISETP.GE.U32.AND P4, PT, R6, 0x7ffffe68, PT ;  /* 0x7ffffe680600780c */ /* 0x000fe20003f86070 */
[----:B------:R-:W4:Y:S02]  /*251f0*/  LDC R9, c[0x0][0x230] ;  /* 0x00008c00ff097b82 */ /* 0x000f240000000800 */
[----:B------:R-:W-:Y:S04]  /*25200*/  LDGSTS.E [R248+-0x3c000], desc[UR52][R24.64], !P1 ;  /* 0xc400000018f87fae */ /* 0x000fe8000c921874 */
[----:B-1----:R-:W2:Y:S02]  /*25210*/  LDL.LU.64 R26, [R1+0xae8] ;  /* 0x000ae800011a7983 */ /* 0x002ea40000300a00 */
[----:B------:R-:W1:Y:S02]  /*25220*/  LDC R6, c[0x0][0x230] ;  /* 0x00008c00ff067b82 */ /* 0x000e640000000800 */
[----:B------:R-:W-:Y:S04]  /*25230*/  LDGSTS.E [R248+-0x3bffc], desc[UR52][R22.64], !P0 ;  /* 0xc400400016f87fae */ /* 0x000fe8000c121874 */
[----:B----4-:R-:W4:Y:S01]  /*25240*/  LDL.LU.64 R24, [R1+0xae0] ;  /* 0x000ae00001187983 */ /* 0x010f220000300a00 */
[----:B------:R-:W-:Y:S01]  /*25250*/  IADD3 R7, R7, -0x138, RZ ;  /* 0xfffffec807077810 */ /* 0x000fe20007ffe0ff */
[----:B------:R-:W2:Y:S02]  /*25260*/  LDC R10, c[0x0][0x230] ;  /* 0x00008c00ff0a7b82 */ /* 0x000ea40000000800 */
[----:B------:R1:W-:Y:S04]  /*25270*/  STL.64 [R1+0xb10], R22 ;  /* 0x000b101601007387 */ /* 0x0003e80000100a00 */
[----:B------:R1:W-:Y:S04]  /*25280*/  STL.64 [R1+0xb08], R18 ;  /* 0x000b081201007387 */ /* 0x0003e80000100a00 */
[----:B------:R-:W-:Y:S04]  /*25290*/  LDGSTS.E [R248+-0x3bff8], desc[UR52][R18.64], !P3 ;  /* 0xc400800012f87fae */ /* 0x000fe8000d921874 */
[----:B-1----:R-:W4:Y:S04]  /*252a0*/  LDL.LU.64 R22, [R1+0xad8] ;  /* 0x000ad80001167983 */ /* 0x002f280000300a00 */
[----:B------:R-:W4:Y:S01]  /*252b0*/  LDL.LU.64 R18, [R1+0xad0] ;  /* 0x000ad00001127983 */ /* 0x000f220000300a00 */
[----:B------:R-:W-:-:S02]  /*252c0*/  VIADD R5, R8, 0xfffffeab ;  /* 0xfffffeab08057836 */ /* 0x000fc40000000000 */
        /* <DEDUP_REMOVED lines=11> */
[----:B------:R-:W4:Y:S01]  /*25380*/  LDC R7, c[0x0][0x230] ;  /* 0x00008c00ff077b82 */ /* 0x000f220000000800 */
[----:B---3--:R-:W-:-:S04]  /*25390*/  IMAD.WIDE R16, R2, 0x4, R16 ;  /* 0x0000000402107825 */ /* 0x008fc800078e0210 */
[C---:B------:R-:W-:Y:S01]  /*253a0*/  IMAD.WIDE R14, R2.reuse, 0x4, R14 ;  /* 0x00000004020e7825 */ /* 0x040fe200078e020e */
[----:B------:R3:W-:Y:S03]  /*253b0*/  STL.64 [R1+0xb00], R16 ;  /* 0x000b001001007387 */ /* 0x0007e60000100a00 */
[----:B--2---:R-:W-:Y:S01]  /*253c0*/  IMAD.WIDE R12, R2, 0x4, R12 ;  /* 0x00000004020c7825 */ /* 0x004fe200078e020c */
[----:B------:R2:W-:Y:S04]  /*253d0*/  STL.64 [R1+0x6b0], R14 ;  /* 0x0006b00e01007387 */ /* 0x0005e80000100a00 */
[----:B------:R3:W-:Y:S04]  /*253e0*/  LDGSTS.E [R248+-0x3bff4], desc[UR52][R16.64], !P6 ;  /* 0xc400c00010f87fae */ /* 0x0007e8000f121874 */
[----:B------:R1:W-:Y:S04]  /*253f0*/  STL.64 [R1+0x698], R12 ;  /* 0x0006980c01007387 */ /* 0x0003e80000100a00 */
[----:B------:R4:W-:Y:S04]  /*25400*/  LDGSTS.E [R248+-0x38000], desc[UR52][R14.64], !P1 ;  /* 0xc80000000ef87fae */ /* 0x0009e8000c921874 */
[----:B------:R-:W4:Y:S01]  /*25410*/  LDL.LU.64 R20, [R1+0xac8] ;  /* 0x000ac80001147983 */ /* 0x000f220000300a00 */
[----:B---3--:R-:W3:Y:S03]  /*25420*/  LDC R16, c[0x0][0x230] ;  /* 0x00008c00ff107b82 */ /* 0x008ee60000000800 */
[----:B------:R3:W-:Y:S04]  /*25430*/  LDGSTS.E [R248+-0x37ffc], desc[UR52][R12.64], !P0 ;  /* 0xc80040000cf87fae */ /* 0x0007e8000c121874 */
[----:B--2---:R-:W2:Y:S01]  /*25440*/  LDL.LU.64 R14, [R1+0xac0] ;  /* 0x000ac000010e7983 */ /* 0x004ea20000300a00 */
[----:B------:R-:W-:Y:S01]  /*25450*/  ISETP.GE.U32.AND P6, PT, R5, 0x7ffffe29, PT ;  /* 0x7ffffe290500780c */ /* 0x000fe20003fc6070 */
[----:B------:R-:W-:Y:S01]  /*25460*/  VIADD R5, R10, 0xfffffe8a ;  /* 0xfffffe8a0a057836 */ /* 0x000fe20000000000 */
[----:B------:R-:W-:Y:S01]  /*25470*/  ISETP.GE.U32.AND P1, PT, R9, 0x7ffffe0c, PT ;  /* 0x7ffffe0c0900780c */ /* 0x000fe20003f26070 */
[----:B------:R-:W2:Y:S01]  /*25480*/  LDC R10, c[0x0][0x230] ;  /* 0x00008c00ff0a7b82 */ /* 0x000ea20000000800 */
[----:B-1----:R-:W2:Y:S02]  /*25490*/  LDL.LU.64 R12, [R1+0xab8] ;  /* 0x000ab800010c7983 */ /* 0x002ea40000300a00 */
[----:B------:R-:W-:Y:S01]  /*254a0*/  ISETP.GE.U32.AND P0, PT, R5, 0x7ffffe0b, PT ;  /* 0x7ffffe0b0500780c */ /* 0x000fe20003f06070 */
[----:B------:R-:W-:Y:S01]  /*254b0*/  IMAD.WIDE R26, R2, 0x4, R26 ;  /* 0x00000004021a7825 */ /* 0x000fe200078e021a */
[----:B------:R-:W-:-:S03]  /*254c0*/  IADD3 R5, R8, -0x177, RZ ;  /* 0xfffffe8908057810 */ /* 0x000fc60007ffe0ff */
[----:B------:R-:W1:Y:S01]  /*254d0*/  LDC R9, c[0x0][0x230] ;  /* 0x00008c00ff097b82 */ /* 0x000e620000000800 */
[C---:B----4-:R-:W-:Y:S01]  /*254e0*/  IMAD.WIDE R24, R2.reuse, 0x4, R24 ;  /* 0x0000000402187825 */ /* 0x050fe200078e0218 */
[----:B------:R4:W-:Y:S06]  /*254f0*/  STL.64 [R1+0x690], R26 ;  /* 0x0006901a01007387 */ /* 0x0009ec0000100a00 */
[----:B------:R-:W1:Y:S01]  /*25500*/  LDC R8, c[0x0][0x230] ;  /* 0x00008c00ff087b82 */ /* 0x000e620000000800 */
[----:B------:R1:W-:Y:S04]  /*25510*/  LDGSTS.E [R248+-0x37ff8], desc[UR52][R26.64], !P3 ;  /* 0xc80080001af87fae */ /* 0x0003e8000d921874 */
[----:B------:R3:W-:Y:S04]  /*25520*/  STL.64 [R1+0x678], R24 ;  /* 0x0006781801007387 */ /* 0x0007e80000100a00 */
[----:B------:R-:W-:Y:S01]  /*25530*/  LDGSTS.E [R248+-0x37ff4], desc[UR52][R24.64], !P6 ;  /* 0xc800c00018f87fae */ /* 0x000fe2000f121874 */
[----:B------:R-:W-:-:S03]  /*25540*/  IMAD.WIDE R22, R2, 0x4, R22 ;  /* 0x0000000402167825 */ /* 0x000fc600078e0216 */
[----:B----4-:R-:W1:Y:S01]  /*25550*/  LDL.LU.64 R26, [R1+0xab0] ;  /* 0x000ab000011a7983 */ /* 0x010e620000300a00 */
[----:B------:R-:W-:Y:S01]  /*25560*/  ISETP.GE.U32.AND P6, PT, R5, 0x7ffffe0a, PT ;  /* 0x7ffffe0a0500780c */ /* 0x000fe20003fc6070 */
[----:B------:R-:W-:Y:S02]  /*25570*/  VIADD R5, R11, 0xfffffee4 ;  /* 0xfffffee40b057836 */ /* 0x000fe40000000000 */
[----:B------:R-:W-:Y:S01]  /*25580*/  STL.64 [R1+0x4f8], R22 ;  /* 0x0004f81601007387 */ /* 0x000fe20000100a00 */
[----:B------:R-:W-:-:S03]  /*25590*/  IMAD.WIDE R18, R2, 0x4, R18 ;  /* 0x0000000402127825 */ /* 0x000fc600078e0212 */
[----:B---3--:R-:W3:Y:S01]  /*255a0*/  LDL.LU.64 R24, [R1+0xaa8] ;  /* 0x000aa80001187983 */ /* 0x008ee20000300a00 */
[----:B------:R-:W4:Y:S03]  /*255b0*/  LDC R11, c[0x0][0x230] ;  /* 0x00008c00ff0b7b82 */ /* 0x000f260000000800 */
[----:B------:R-:W-:Y:S04]  /*255c0*/  LDGSTS.E [R248+-0x34000], desc[UR52][R22.64], !P1 ;  /* 0xcc00000016f87fae */ /* 0x000fe8000c921874 */
[----:B------:R-:W-:Y:S01]  /*255d0*/  LDGSTS.E [R248+-0x33ffc], desc[UR52][R18.64], !P0 ;  /* 0xcc00400012f87fae */ /* 0x000fe2000c121874 */
[----:B------:R-:W-:Y:S01]  /*255e0*/  ISETP.GE.U32.AND P0, PT, R5, 0x7ffffe65, PT ;  /* 0x7ffffe650500780c */ /* 0x000fe20003f06070 */
[----:B------:R-:W-:-:S02]  /*255f0*/  VIADD R5, R16, 0xfffffee3 ;  /* 0xfffffee310057836 */ /* 0x000fc40000000000 */
[----:B------:R4:W-:Y:S04]  /*25600*/  STL.64 [R1+0x4f0], R18 ;  /* 0x0004f01201007387 */ /* 0x0009e80000100a00 */
[----:B----4-:R-:W4:Y:S04]  /*25610*/  LDL.LU.64 R18, [R1+0xaa0] ;  /* 0x000aa00001127983 */ /* 0x010f280000300a00 */
[----:B------:R-:W4:Y:S01]  /*25620*/  LDL.LU.64 R16, [R1+0xa98] ;  /* 0x000a980001107983 */ /* 0x000f220000300a00 */
[----:B------:R-:W-:-:S05]  /*25630*/  VIADD R6, R6, 0xfffffe88 ;  /* 0xfffffe8806067836 */ /* 0x000fca0000000000 */
[----:B------:R-:W-:Y:S01]  /*25640*/  ISETP.GE.U32.AND P1, PT, R6, 0x7ffffe09, PT ;  /* 0x7ffffe090600780c */ /* 0x000fe20003f26070 */
[----:B------:R-:W-:Y:S01]  /*25650*/  VIADD R7, R7, 0xfffffee5 ;  /* 0xfffffee507077836 */ /* 0x000fe20000000000 */
[----:B------:R-:W4:Y:S04]  /*25660*/  LDC R6, c[0x0][0x230] ;  /* 0x00008c00ff067b82 */ /* 0x000f280000000800 */
[----:B------:R-:W-:-:S04]  /*25670*/  ISETP.GE.U32.AND P3, PT, R7, 0x7ffffe66, PT ;  /* 0x7ffffe660700780c */ /* 0x000fc80003f66070 */
[----:B------:R-:W4:Y:S01]  /*25680*/  LDC R7, c[0x0][0x230] ;  /* 0x00008c00ff077b82 */ /* 0x000f220000000800 */
[----:B------:R-:W-:-:S04]  /*25690*/  IMAD.WIDE R20, R2, 0x4, R20 ;  /* 0x0000000402147825 */ /* 0x000fc800078e0214 */
[C---:B--2---:R-:W-:Y:S01]  /*256a0*/  IMAD.WIDE R14, R2.reuse, 0x4, R14 ;  /* 0x00000004020e7825 */ /* 0x044fe200078e020e */
[----:B------:R2:W-:Y:S03]  /*256b0*/  STL.64 [R1+0x4e0], R20 ;  /* 0x0004e01401007387 */ /* 0x0005e60000100a00 */
[----:B------:R-:W-:Y:S01]  /*256c0*/  IMAD.WIDE R12, R2, 0x4, R12 ;  /* 0x00000004020c7825 */ /* 0x000fe200078e020c */
[----:B------:R2:W-:Y:S04]  /*256d0*/  STL.64 [R1+0x4d0], R14 ;  /* 0x0004d00e01007387 */ /* 0x0005e80000100a00 */
[----:B------:R1:W-:Y:S04]  /*256e0*/  STL.64 [R1+0xab8], R12 ;  /* 0x000ab80c01007387 */ /* 0x0003e80000100a00 */
[----:B------:R-:W-:Y:S04]  /*256f0*/  STL.64 [R1+0x1690], R248 ;  /* 0x001690f801007387 */ /* 0x000fe80000100a00 */
[----:B------:R-:W-:Y:S04]  /*25700*/  LDGSTS.E [R248+-0x33ff8], desc[UR52][R20.64], !P6 ;  /* 0xcc00800014f87fae */ /* 0x000fe8000f121874 */
[----:B------:R-:W4:Y:S04]  /*25710*/  LDL.LU.64 R22, [R1+0xa90] ;  /* 0x000a900001167983 */ /* 0x000f280000300a00 */
[----:B------:R-:W-:Y:S04]  /*25720*/  LDGSTS.E [R248+-0x33ff4], desc[UR52][R14.64], !P1 ;  /* 0xcc00c0000ef87fae */ /* 0x000fe8000c921874 */
[----:B--2---:R-:W2:Y:S04]  /*25730*/  LDL.LU.64 R20, [R1+0xa88] ;  /* 0x000a880001147983 */ /* 0x004ea80000300a00 */
[----:B------:R3:W-:Y:S04]  /*25740*/  LDGSTS.E [R247+-0x40000], desc[UR52][R12.64], !P4 ;  /* 0xc00000000cf77fae */ /* 0x0007e8000e121874 */
[----:B------:R-:W2:Y:S01]  /*25750*/  LDL.LU.64 R14, [R1+0xa80] ;  /* 0x000a8000010e7983 */ /* 0x000ea20000300a00 */
[----:B------:R-:W-:Y:S01]  /*25760*/  ISETP.GE.U32.AND P6, PT, R5, 0x7ffffe64, PT ;  /* 0x7ffffe640500780c */ /* 0x000fe20003fc6070 */
[----:B------:R-:W-:-:S02]  /*25770*/  VIADD R5, R10, 0xfffffec7 ;  /* 0xfffffec70a057836 */ /* 0x000fc40000000000 */
[C---:B-1----:R-:W-:Y:S01]  /*25780*/  IMAD.WIDE R26, R2.reuse, 0x4, R26 ;  /* 0x00000004021a7825 */ /* 0x042fe200078e021a */
[----:B------:R-:W1:Y:S08]  /*25790*/  LDC R10, c[0x0][0x230] ;  /* 0x00008c00ff0a7b82 */ /* 0x000e700000000800 */
[----:B---3--:R-:W3:Y:S01]  /*257a0*/  LDC R12, c[0x0][0x230] ;  /* 0x00008c00ff0c7b82 */ /* 0x008ee20000000800 */
[----:B------:R-:W-:Y:S01]  /*257b0*/  ISETP.GE.U32.AND P4, PT, R5, 0x7ffffe48, PT ;  /* 0x7ffffe480500780c */ /* 0x000fe20003f86070 */
[----:B------:R-:W-:Y:S01]  /*257c0*/  IMAD.WIDE R24, R2, 0x4, R24 ;  /* 0x0000000402187825 */ /* 0x000fe200078e0218 */
[----:B------:R4:W-:Y:S03]  /*257d0*/  STL.64 [R1+0xab0], R26 ;  /* 0x000ab01a01007387 */ /* 0x0009e60000100a00 */
[----:B------:R-:W-:Y:S01]  /*257e0*/  VIADD R5, R8, 0xfffffec5 ;  /* 0xfffffec508057836 */ /* 0x000fe20000000000 */
[----:B------:R4:W-:Y:S02]  /*257f0*/  LDGSTS.E [R247+-0x3fffc], desc[UR52][R26.64], !P5 ;  /* 0xc00040001af77fae */ /* 0x0009e4000e921874 */
[----:B----4-:R-:W-:-:S02]  /*25800*/  IMAD.WIDE R16, R2, 0x4, R16 ;  /* 0x0000000402107825 */ /* 0x010fc400078e0210 */
[----:B------:R4:W-:Y:S02]  /*25810*/  STL.64 [R1+0xaa8], R24 ;  /* 0x000aa81801007387 */ /* 0x0009e40000100a00 */
[----:B------:R-:W-:Y:S02]  /*25820*/  VIADD R9, R9, 0xfffffee2 ;  /* 0xfffffee209097836 */ /* 0x000fe40000000000 */
[----:B------:R-:W-:Y:S01]  /*25830*/  LDGSTS.E [R247+-0x3fff8], desc[UR52][R24.64], !P3 ;  /* 0xc000800018f77fae */ /* 0x000fe2000d921874 */
[----:B------:R-:W-:Y:S01]  /*25840*/  IMAD.WIDE R26, R2, 0x4, R18 ;  /* 0x00000004021a7825 */ /* 0x000fe200078e0212 */
[----:B------:R-:W-:Y:S01]  /*25850*/  ISETP.GE.U32.AND P3, PT, R5, 0x7ffffe46, PT ;  /* 0x7ffffe460500780c */ /* 0x000fe20003f66070 */
[----:B------:R-:W1:Y:S02]  /*25860*/  LDC R8, c[0x0][0x230] ;  /* 0x00008c00ff087b82 */ /* 0x000e640000000800 */
[----:B------:R-:W-:Y:S01]  /*25870*/  VIADD R5, R11, 0xfffffea7 ;  /* 0xfffffea70b057836 */ /* 0x000fe20000000000 */
[----:B------:R3:W-:Y:S04]  /*25880*/  LDGSTS.E [R247+-0x3fff4], desc[UR52][R26.64], !P0 ;  /* 0xc000c0001af77fae */ /* 0x0007e8000c121874 */
[----:B------:R-:W-:Y:S04]  /*25890*/  LDGSTS.E [R247+-0x3c000], desc[UR52][R16.64], !P4 ;  /* 0xc400000010f77fae */ /* 0x000fe8000e121874 */
[----:B----4-:R-:W4:Y:S01]  /*258a0*/  LDL.LU.64 R24, [R1+0xa78] ;  /* 0x000a780001187983 */ /* 0x010f220000300a00 */
[----:B------:R-:W-:Y:S01]  /*258b0*/  ISETP.GE.U32.AND P1, PT, R9, 0x7ffffe63, PT ;  /* 0x7ffffe630900780c */ /* 0x000fe20003f26070 */
[----:B------:R-:W-:Y:S01]  /*258c0*/  VIADD R7, R7, 0xfffffec6 ;  /* 0xfffffec607077836 */ /* 0x000fe20000000000 */
[----:B------:R-:W-:Y:S01]  /*258d0*/  ISETP.GE.U32.AND P4, PT, R5, 0x7ffffe28, PT ;  /* 0x7ffffe280500780c */ /* 0x000fe20003f86070 */
[----:B------:R-:W4:Y:S01]  /*258e0*/  LDL.LU.64 R18, [R1+0xa70] ;  /* 0x000a700001127983 */ /* 0x000f220000300a00 */
[----:B---3--:R-:W-:Y:S01]  /*258f0*/  VIADD R5, R12, 0xfffffea6 ;  /* 0xfffffea60c057836 */ /* 0x008fe20000000000 */
[----:B------:R-:W3:Y:S02]  /*25900*/  LDC R9, c[0x0][0x230] ;  /* 0x00008c00ff097b82 */ /* 0x000ee40000000800 */
[----:B------:R1:W-:Y:S04]  /*25910*/  STL.64 [R1+0xaa0], R26 ;  /* 0x000aa01a01007387 */ /* 0x0003e80000100a00 */
[----:B------:R1:W-:Y:S01]  /*25920*/  STL.64 [R1+0xa98], R16 ;  /* 0x000a981001007387 */ /* 0x0003e20000100a00 */
[----:B------:R-:W-:Y:S01]  /*25930*/  IADD3 R6, R6, -0x13c, RZ ;  /* 0xfffffec406067810 */ /* 0x000fe20007ffe0ff */
[----:B------:R-:W4:Y:S01]  /*25940*/  LDC R11, c[0x0][0x230] ;  /* 0x00008c00ff0b7b82 */ /* 0x000f220000000800 */
[----:B------:R-:W-:-:S07]  /*25950*/  ISETP.GE.U32.AND P5, PT, R7, 0x7ffffe47, PT ;  /* 0x7ffffe470700780c */ /* 0x000fce0003fa6070 */
[----:B-1----:R-:W1:Y:S01]  /*25960*/  LDC R26, c[0x0][0x230] ;  /* 0x00008c00ff1a7b82 */ /* 0x002e620000000800 */
[----:B------:R-:W4:Y:S04]  /*25970*/  LDL.LU.64 R16, [R1+0xa68] ;  /* 0x000a680001107983 */ /* 0x000f280000300a00 */
[----:B------:R-:W4:Y:S01]  /*25980*/  LDL.LU.64 R12, [R1+0xa60] ;  /* 0x000a6000010c7983 */ /* 0x000f220000300a00 */
[----:B------:R-:W-:Y:S01]  /*25990*/  ISETP.GE.U32.AND P0, PT, R6, 0x7ffffe45, PT ;  /* 0x7ffffe450600780c */ /* 0x000fe20003f06070 */
[----:B---3--:R-:W-:Y:S01]  /*259a0*/  VIADD R9, R9, 0xfffffea5 ;  /* 0xfffffea509097836 */ /* 0x008fe20000000000 */
[----:B------:R-:W3:Y:S08]  /*259b0*/  LDC R6, c[0x0][0x230] ;  /* 0x00008c00ff067b82 */ /* 0x000ef00000000800 */
[----:B------:R-:W1:Y:S01]  /*259c0*/  LDC R7, c[0x0][0x230] ;  /* 0x00008c00ff077b82 */ /* 0x000e620000000800 */
[----:B------:R-:W-:-:S04]  /*259d0*/  IMAD.WIDE R22, R2, 0x4, R22 ;  /* 0x0000000402167825 */ /* 0x000fc800078e0216 */
[C---:B--2---:R-:W-:Y:S01]  /*259e0*/  IMAD.WIDE R20, R2.reuse, 0x4, R20 ;  /* 0x0000000402147825 */ /* 0x044fe200078e0214 */
[----:B------:R2:W-:Y:S03]  /*259f0*/  STL.64 [R1+0xa90], R22 ;  /* 0x000a901601007387 */ /* 0x0005e60000100a00 */
[----:B------:R-:W-:Y:S01]  /*25a00*/  IMAD.WIDE R14, R2, 0x4, R14 ;  /* 0x00000004020e7825 */ /* 0x000fe200078e020e */
[----:B------:R3:W-:Y:S04]  /*25a10*/  STL.64 [R1+0xa88], R20 ;  /* 0x000a881401007387 */ /* 0x0007e80000100a00 */
[----:B------:R-:W-:Y:S04]  /*25a20*/  LDGSTS.E [R247+-0x3bffc], desc[UR52][R22.64], !P5 ;  /* 0xc400400016f77fae */ /* 0x000fe8000e921874 */
[----:B------:R1:W-:Y:S04]  /*25a30*/  STL.64 [R1+0xa80], R14 ;  /* 0x000a800e01007387 */ /* 0x0003e80000100a00 */
[----:B------:R-:W-:Y:S04]  /*25a40*/  LDGSTS.E [R247+-0x3bff8], desc[UR52][R20.64], !P3 ;  /* 0xc400800014f77fae */ /* 0x000fe8000d921874 */
[----:B--2---:R-:W2:Y:S01]  /*25a50*/  LDL.LU.64 R22, [R1+0xa58] ;  /* 0x000a580001167983 */ /* 0x004ea20000300a00 */
[----:B------:R-:W-:-:S03]  /*25a60*/  ISETP.GE.U32.AND P5, PT, R5, 0x7ffffe27, PT ;  /* 0x7ffffe270500780c */ /* 0x000fc60003fa6070 */
[----:B------:R-:W-:Y:S04]  /*25a70*/  LDGSTS.E [R247+-0x3bff4], desc[UR52][R14.64], !P0 ;  /* 0xc400c0000ef77fae */ /* 0x000fe8000c121874 */
[----:B---3--:R-:W3:Y:S01]  /*25a80*/  LDL.LU.64 R20, [R1+0xa50] ;  /* 0x000a500001147983 */ /* 0x008ee20000300a00 */
[----:B------:R-:W-:Y:S01]  /*25a90*/  VIADD R5, R10, 0xfffffea4 ;  /* 0xfffffea40a057836 */ /* 0x000fe20000000000 */
[----:B------:R-:W-:Y:S01]  /*25aa0*/  ISETP.GE.U32.AND P3, PT, R9, 0x7ffffe26, PT ;  /* 0x7ffffe260900780c */ /* 0x000fe20003f66070 */
[C---:B----4-:R-:W-:Y:S01]  /*25ab0*/  IMAD.WIDE R24, R2.reuse, 0x4, R24 ;  /* 0x0000000402187825 */ /* 0x050fe200078e0218 */
[----:B-1----:R-:W4:Y:S02]  /*25ac0*/  LDL.LU.64 R14, [R1+0xa48] ;  /* 0x000a4800010e7983 */ /* 0x002f240000300a00 */
[----:B------:R-:W-:Y:S01]  /*25ad0*/  ISETP.GE.U32.AND P0, PT, R5, 0x7ffffe25, PT ;  /* 0x7ffffe250500780c */ /* 0x000fe20003f06070 */
[----:B------:R-:W1:Y:S01]  /*25ae0*/  LDC R10, c[0x0][0x230] ;  /* 0x00008c00ff0a7b82 */ /* 0x000e620000000800 */
[C---:B------:R-:W-:Y:S01]  /*25af0*/  IMAD.WIDE R18, R2.reuse, 0x4, R18 ;  /* 0x0000000402127825 */ /* 0x040fe200078e0212 */
[----:B------:R1:W-:Y:S04]  /*25b00*/  STL.64 [R1+0xa78], R24 ;  /* 0x000a781801007387 */ /* 0x0003e80000100a00 */
[----:B------:R1:W-:Y:S01]  /*25b10*/  LDGSTS.E [R247+-0x38000], desc[UR52][R24.64], !P4 ;  /* 0xc800000018f77fae */ /* 0x0003e2000e121874 */
[----:B------:R-:W-:-:S03]  /*25b20*/  IMAD.WIDE R12, R2, 0x4, R12 ;  /* 0x00000004020c7825 */ /* 0x000fc600078e020c */
[----:B------:R1:W-:Y:S01]  /*25b30*/  STL.64 [R1+0xa70], R18 ;  /* 0x000a701201007387 */ /* 0x0003e20000100a00 */
[----:B------:R-:W4:Y:S01]  /*25b40*/  LDC R9, c[0x0][0x230] ;  /* 0x00008c00ff097b82 */ /* 0x000f220000000800 */
[----:B-1----:R-:W-:Y:S02]  /*25b50*/  IMAD.WIDE R24, R2, 0x4, R16 ;  /* 0x0000000402187825 */ /* 0x002fe400078e0210 */
[----:B------:R-:W-:Y:S04]  /*25b60*/  LDGSTS.E [R247+-0x37ffc], desc[UR52][R18.64], !P5 ;  /* 0xc800400012f77fae */ /* 0x000fe8000e921874 */
[----:B------:R2:W-:Y:S04]  /*25b70*/  LDGSTS.E [R247+-0x37ff8], desc[UR52][R24.64], !P3 ;  /* 0xc800800018f77fae */ /* 0x0005e8000d921874 */
[----:B------:R-:W-:Y:S04]  /*25b80*/  LDGSTS.E [R247+-0x37ff4], desc[UR52][R12.64], !P0 ;  /* 0xc800c0000cf77fae */ /* 0x000fe8000c121874 */
[----:B------:R-:W4:Y:S04]  /*25b90*/  LDL.LU.64 R18, [R1+0xa40] ;  /* 0x000a400001127983 */ /* 0x000f280000300a00 */
[----:B------:R-:W4:Y:S04]  /*25ba0*/  LDL.LU.64 R16, [R1+0xa38] ;  /* 0x000a380001107983 */ /* 0x000f280000300a00 */
[----:B------:R-:W-:Y:S04]  /*25bb0*/  STL.64 [R1+0xa68], R24 ;  /* 0x000a681801007387 */ /* 0x000fe80000100a00 */
[----:B------:R1:W-:Y:S04]  /*25bc0*/  STL.64 [R1+0xa60], R12 ;  /* 0x000a600c01007387 */ /* 0x0003e80000100a00 */
[----:B-1----:R-:W4:Y:S01]  /*25bd0*/  LDL.LU.64 R12, [R1+0xa30] ;  /* 0x000a3000010c7983 */ /* 0x002f220000300a00 */
[----:B------:R-:W-:-:S02]  /*25be0*/  VIADD R5, R8, 0xfffffe87 ;  /* 0xfffffe8708057836 */ /* 0x000fc40000000000 */
[----:B------:R-:W-:Y:S01]  /*25bf0*/  VIADD R6, R6, 0xfffffe86 ;  /* 0xfffffe8606067836 */ /* 0x000fe20000000000 */
[----:B------:R-:W1:Y:S02]  /*25c00*/  LDC R8, c[0x0][0x230] ;  /* 0x00008c00ff087b82 */ /* 0x000e640000000800 */
[----:B------:R-:W-:Y:S02]  /*25c10*/  ISETP.GE.U32.AND P5, PT, R5, 0x7ffffe08, PT ;  /* 0x7ffffe080500780c */ /* 0x000fe40003fa6070 */
[----:B------:R-:W-:Y:S02]  /*25c20*/  ISETP.GE.U32.AND P3, PT, R6, 0x7ffffe07, PT ;  /* 0x7ffffe070600780c */ /* 0x000fe40003f66070 */
[----:B------:R-:W-:Y:S01]  /*25c30*/  IADD3 R5, R11, -0x17b, RZ ;  /* 0xfffffe850b057810 */ /* 0x000fe20007ffe0ff */
[----:B------:R-:W-:Y:S01]  /*25c40*/  VIADD R7, R7, 0xfffffee1 ;  /* 0xfffffee107077836 */ /* 0x000fe20000000000 */
[----:B------:R-:W1:Y:S02]  /*25c50*/  LDC R11, c[0x0][0x230] ;  /* 0x00008c00ff0b7b82 */ /* 0x000e640000000800 */
[----:B------:R-:W-:Y:S01]  /*25c60*/  ISETP.GE.U32.AND P0, PT, R5, 0x7ffffe06, PT ;  /* 0x7ffffe060500780c */ /* 0x000fe20003f06070 */
[----:B------:R-:W-:-:S05]  /*25c70*/  VIADD R5, R26, 0xfffffe84 ;  /* 0xfffffe841a057836 */ /* 0x000fca0000000000 */
[----:B------:R-:W1:Y:S01]  /*25c80*/  LDC R6, c[0x0][0x230] ;  /* 0x00008c00ff067b82 */ /* 0x000e620000000800 */
[C---:B--2---:R-:W-:Y:S02]  /*25c90*/  IMAD.WIDE R24, R2.reuse, 0x4, R22 ;  /* 0x0000000402187825 */ /* 0x044fe400078e0216 */
[----:B------:R-:W2:Y:S02]  /*25ca0*/  LDL.LU.64 R22, [R1+0xa28] ;  /* 0x000a280001167983 */ /* 0x000ea40000300a00 */
[----:B---3--:R-:W-:Y:S02]  /*25cb0*/  IMAD.WIDE R20, R2, 0x4, R20 ;  /* 0x0000000402147825 */ /* 0x008fe400078e0214 */
[----:B------:R-:W-:Y:S04]  /*25cc0*/  STL.64 [R1+0x6b8], R24 ;  /* 0x0006b81801007387 */ /* 0x000fe80000100a00 */
[----:B------:R-:W-:Y:S04]  /*25cd0*/  LDGSTS.E [R247+-0x34000], desc[UR52][R24.64], !P5 ;  /* 0xcc00000018f77fae */ /* 0x000fe8000e921874 */
[----:B------:R3:W-:Y:S01]  /*25ce0*/  STL.64 [R1+0x6c8], R20 ;  /* 0x0006c81401007387 */ /* 0x0007e20000100a00 */
[----:B------:R-:W-:-:S03]  /*25cf0*/  ISETP.GE.U32.AND P5, PT, R5, 0x7ffffe05, PT ;  /* 0x7ffffe050500780c */ /* 0x000fc60003fa6070 */
[----:B------:R-:W-:Y:S01]  /*25d00*/  LDGSTS.E [R247+-0x33ffc], desc[UR52][R20.64], !P3 ;  /* 0xcc00400014f77fae */ /* 0x000fe2000d921874 */
[----:B----4-:R-:W-:-:S05]  /*25d10*/  IMAD.WIDE R14, R2, 0x4, R14 ;  /* 0x00000004020e7825 */ /* 0x010fca00078e020e */
[----:B------:R4:W-:Y:S04]  /*25d20*/  STL.64 [R1+0xa48], R14 ;  /* 0x000a480e01007387 */ /* 0x0009e80000100a00 */
[----:B---3--:R-:W3:Y:S04]  /*25d30*/  LDL.LU.64 R20, [R1+0xa20] ;  /* 0x000a200001147983 */ /* 0x008ee80000300a00 */
[----:B------:R-:W-:Y:S04]  /*25d40*/  LDGSTS.E [R247+-0x33ff8], desc[UR52][R14.64], !P0 ;  /* 0xcc0080000ef77fae */ /* 0x000fe8000c121874 */
[----:B----4-:R-:W4:Y:S04]  /*25d50*/  LDL.LU.64 R14, [R1+0xa18] ;  /* 0x000a1800010e7983 */ /* 0x010f280000300a00 */
[----:B------:R-:W4:Y:S01]  /*25d60*/  LDL.LU.64 R24, [R1+0xa10] ;  /* 0x000a100001187983 */ /* 0x000f220000300a00 */
[----:B------:R-:W-:-:S04]  /*25d70*/  IMAD.WIDE R26, R2, 0x4, R18 ;  /* 0x00000004021a7825 */ /* 0x000fc800078e0212 */
[----:B------:R-:W-:Y:S01]  /*25d80*/  IMAD.WIDE R16, R2, 0x4, R16 ;  /* 0x0000000402107825 */ /* 0x000fe200078e0210 */
[----:B------:R1:W-:Y:S01]  /*25d90*/  STL.64 [R1+0xa40], R26 ;  /* 0x000a401a01007387 */ /* 0x0003e20000100a00 */
[----:B------:R-:W-:Y:S01]  /*25da0*/  ISETP.GE.U32.AND P4, PT, R7, 0x7ffffe62, PT ;  /* 0x7ffffe620700780c */ /* 0x000fe20003f86070 */
[----:B------:R-:W4:Y:S02]  /*25db0*/  LDC R18, c[0x0][0x230] ;  /* 0x00008c00ff127b82 */ /* 0x000f240000000800 */
[----:B------:R1:W-:Y:S04]  /*25dc0*/  LDGSTS.E [R247+-0x33ff4], desc[UR52][R26.64], !P5 ;  /* 0xcc00c0001af77fae */ /* 0x0003e8000e921874 */
[----:B------:R1:W-:Y:S01]  /*25dd0*/  STL.64 [R1+0x740], R16 ;  /* 0x0007401001007387 */ /* 0x0003e20000100a00 */
[----:B------:R-:W-:Y:S01]  /*25de0*/  VIADD R5, R10, 0xfffffec3 ;  /* 0xfffffec30a057836 */ /* 0x000fe20000000000 */
[----:B------:R-:W1:Y:S02]  /*25df0*/  LDC R7, c[0x0][0x230] ;  /* 0x00008c00ff077b82 */ /* 0x000e640000000800 */
[----:B------:R-:W-:Y:S06]  /*25e00*/  LDGSTS.E [R246+-0x40000], desc[UR52][R16.64], !P6 ;  /* 0xc000000010f67fae */ /* 0x000fec000f121874 */
[----:B------:R-:W2:Y:S01]  /*25e10*/  LDC R10, c[0x0][0x230] ;  /* 0x00008c00ff0a7b82 */ /* 0x000ea20000000800 */
[----:B-1----:R-:W-:Y:S01]  /*25e20*/  IMAD.WIDE R26, R2, 0x4, R12 ;  /* 0x00000004021a7825 */ /* 0x002fe200078e020c */
[----:B------:R-:W4:Y:S04]  /*25e30*/  LDL.LU.64 R16, [R1+0xa08] ;  /* 0x000a080001107983 */ /* 0x000f280000300a00 */
[----:B------:R-:W4:Y:S01]  /*25e40*/  LDL.LU.64 R12, [R1+0xa00] ;  /* 0x000a0000010c7983 */ /* 0x000f220000300a00 */
[----:B------:R-:W-:Y:S01]  /*25e50*/  ISETP.GE.U32.AND P0, PT, R5, 0x7ffffe44, PT ;  /* 0x7ffffe440500780c */ /* 0x000fe20003f06070 */
[----:B------:R-:W-:-:S02]  /*25e60*/  VIADD R9, R9, 0xfffffee0 ;  /* 0xfffffee009097836 */ /* 0x000fc40000000000 */
[----:B------:R-:W-:Y:S01]  /*25e70*/  VIADD R5, R8, 0xfffffec1 ;  /* 0xfffffec108057836 */ /* 0x000fe20000000000 */
[----:B------:R1:W-:Y:S01]  /*25e80*/  STL.64 [R1+0x728], R26 ;  /* 0x0007281a01007387 */ /* 0x0003e20000100a00 */
[----:B------:R-:W-:Y:S01]  /*25e90*/  VIADD R7, R7, 0xfffffec2 ;  /* 0xfffffec207077836 */ /* 0x000fe20000000000 */
[----:B------:R-:W-:Y:S01]  /*25ea0*/  ISETP.GE.U32.AND P3, PT, R9, 0x7ffffe61, PT ;  /* 0x7ffffe610900780c */ /* 0x000fe20003f66070 */
[----:B------:R-:W-:Y:S01]  /*25eb0*/  VIADD R6, R6, 0xfffffec0 ;  /* 0xfffffec006067836 */ /* 0x000fe20000000000 */
[----:B------:R-:W-:Y:S01]  /*25ec0*/  ISETP.GE.U32.AND P6, PT, R5, 0x7ffffe42, PT ;  /* 0x7ffffe420500780c */ /* 0x000fe20003fc6070 */
[----:B------:R-:W-:Y:S01]  /*25ed0*/  VIADD R5, R11, 0xfffffea3 ;  /* 0xfffffea30b057836 */ /* 0x000fe20000000000 */
[----:B------:R1:W-:Y:S01]  /*25ee0*/  LDGSTS.E [R246+-0x3fffc], desc[UR52][R26.64], !P1 ;  /* 0xc00040001af67fae */ /* 0x0003e2000c921874 */
[----:B------:R-:W-:Y:S01]  /*25ef0*/  ISETP.GE.U32.AND P5, PT, R7, 0x7ffffe43, PT ;  /* 0x7ffffe430700780c */ /* 0x000fe20003fa6070 */
[----:B------:R-:W4:Y:S01]  /*25f00*/  LDC R9, c[0x0][0x230] ;  /* 0x00008c00ff097b82 */ /* 0x000f220000000800 */
[----:B------:R-:W-:-:S07]  /*25f10*/  ISETP.GE.U32.AND P1, PT, R6, 0x7ffffe41, PT ;  /* 0x7ffffe410600780c */ /* 0x000fce0003f26070 */
[----:B------:R-:W4:Y:S08]  /*25f20*/  LDC R8, c[0x0][0x230] ;  /* 0x00008c00ff087b82 */ /* 0x000f300000000800 */
[----:B------:R-:W4:Y:S08]  /*25f30*/  LDC R7, c[0x0][0x230] ;  /* 0x00008c00ff077b82 */ /* 0x000f300000000800 */
[----:B-1----:R-:W1:Y:S01]  /*25f40*/  LDC R27, c[0x0][0x230] ;  /* 0x00008c00ff1b7b82 */ /* 0x002e620000000800 */
[----:B--2---:R-:W-:-:S07]  /*25f50*/  IMAD.WIDE R22, R2, 0x4, R22 ;  /* 0x0000000402167825 */ /* 0x004fce00078e0216 */
[----:B------:R-:W2:Y:S01]  /*25f60*/  LDC R6, c[0x0][0x230] ;  /* 0x00008c00ff067b82 */ /* 0x000ea20000000800 */
[----:B------:R1:W-:Y:S04]  /*25f70*/  STL.64 [R1+0x720], R22 ;  /* 0x0007201601007387 */ /* 0x0003e80000100a00 */
[----:B------:R-:W-:Y:S01]  /*25f80*/  LDGSTS.E [R246+-0x3fff8], desc[UR52][R22.64], !P4 ;  /* 0xc000800016f67fae */ /* 0x000fe2000e121874 */
[----:B------:R-:W-:Y:S02]  /*25f90*/  ISETP.GE.U32.AND P4, PT, R5, 0x7ffffe24, PT ;  /* 0x7ffffe240500780c */ /* 0x000fe40003f86070 */
[----:B------:R-:W-:Y:S01]  /*25fa0*/  IADD3 R5, R10, -0x15e, RZ ;  /* 0xfffffea20a057810 */ /* 0x000fe20007ffe0ff */
[----:B------:R-:W2:Y:S01]  /*25fb0*/  LDL.LU.64 R28, [R1+0x9f8] ;  /* 0x0009f800011c7983 */ /* 0x000ea20000300a00 */
[----:B---3--:R-:W-:-:S05]  /*25fc0*/  IMAD.WIDE R20, R2, 0x4, R20 ;  /* 0x0000000402147825 */ /* 0x008fca00078e0214 */
[----:B------:R3:W-:Y:S04]  /*25fd0*/  STL.64 [R1+0x718], R20 ;  /* 0x0007181401007387 */ /* 0x0007e80000100a00 */
[----:B-1----:R-:W2:Y:S04]  /*25fe0*/  LDL.LU.64 R22, [R1+0x9f0] ;  /* 0x0009f00001167983 */ /* 0x002ea80000300a00 */
[----:B------:R-:W-:Y:S01]  /*25ff0*/  LDGSTS.E [R246+-0x3fff4], desc[UR52][R20.64], !P3 ;  /* 0xc000c00014f67fae */ /* 0x000fe2000d921874 */
[----:B----4-:R-:W-:-:S04]  /*26000*/  IMAD.WIDE R14, R2, 0x4, R14 ;  /* 0x00000004020e7825 */ /* 0x010fc800078e020e */
[----:B------:R-:W-:Y:S01]  /*26010*/  IMAD.WIDE R10, R2, 0x4, R24 ;  /* 0x00000004020a7825 */ /* 0x000fe200078e0218 */
[----:B------:R1:W-:Y:S04]  /*26020*/  STL.64 [R1+0x708], R14 ;  /* 0x0007080e01007387 */ /* 0x0003e80000100a00 */
[----:B------:R4:W-:Y:S01]  /*26030*/  STL.64 [R1+0x6f8], R10 ;  /* 0x0006f80a01007387 */ /* 0x0009e20000100a00 */
[----:B------:R-:W-:-:S03]  /*26040*/  ISETP.GE.U32.AND P3, PT, R5, 0x7ffffe23, PT ;  /* 0x7ffffe230500780c */ /* 0x000fc60003f66070 */
[----:B------:R-:W-:Y:S04]  /*26050*/  LDGSTS.E [R246+-0x3c000], desc[UR52][R14.64], !P0 ;  /* 0xc40000000ef67fae */ /* 0x000fe8000c121874 */
[----:B---3--:R-:W3:Y:S01]  /*26060*/  LDL.LU.64 R20, [R1+0x9e8] ;  /* 0x0009e80001147983 */ /* 0x008ee20000300a00 */
[----:B------:R-:W-:-:S03]  /*26070*/  VIADD R5, R18, 0xfffffea0 ;  /* 0xfffffea012057836 */ /* 0x000fc60000000000 */
[----:B------:R4:W-:Y:S04]  /*26080*/  LDGSTS.E [R246+-0x3bffc], desc[UR52][R10.64], !P5 ;  /* 0xc40040000af67fae */ /* 0x0009e8000e921874 */
[----:B-1----:R-:W3:Y:S04]  /*26090*/  LDL.LU.64 R14, [R1+0x9e0] ;  /* 0x0009e000010e7983 */ /* 0x002ee80000300a00 */
[----:B------:R-:W3:Y:S01]  /*260a0*/  LDL.LU.64 R24, [R1+0x9d8] ;  /* 0x0009d80001187983 */ /* 0x000ee20000300a00 */
[----:B------:R-:W-:Y:S01]  /*260b0*/  VIADD R9, R9, 0xfffffea1 ;  /* 0xfffffea109097836 */ /* 0x000fe20000000000 */
[----:B----4-:R-:W1:Y:S01]  /*260c0*/  LDC R10, c[0x0][0x230] ;  /* 0x00008c00ff0a7b82 */ /* 0x010e620000000800 */
[----:B------:R-:W-:-:S07]  /*260d0*/  IMAD.WIDE R18, R2, 0x4, R16 ;  /* 0x0000000402127825 */ /* 0x000fce00078e0210 */
[----:B------:R-:W4:Y:S01]  /*260e0*/  LDC R11, c[0x0][0x230] ;  /* 0x00008c00ff0b7b82 */ /* 0x000f220000000800 */
[----:B------:R-:W-:Y:S01]  /*260f0*/  IMAD.WIDE R16, R2, 0x4, R12 ;  /* 0x0000000402107825 */ /* 0x000fe200078e020c */
[----:B------:R1:W-:Y:S04]  /*26100*/  STL.64 [R1+0x6e8], R18 ;  /* 0x0006e81201007387 */ /* 0x0003e80000100a00 */
[----:B------:R-:W4:Y:S04]  /*26110*/  LDL.LU.64 R12, [R1+0x9d0] ;  /* 0x0009d000010c7983 */ /* 0x000f280000300a00 */
[----:B------:R1:W-:Y:S04]  /*26120*/  STL.64 [R1+0x6d8], R16 ;  /* 0x0006d81001007387 */ /* 0x0003e80000100a00 */
[----:B------:R-:W-:Y:S04]  /*26130*/  LDGSTS.E [R246+-0x3bff8], desc[UR52][R18.64], !P6 ;  /* 0xc400800012f67fae */ /* 0x000fe8000f121874 */
[----:B------:R-:W-:Y:S04]  /*26140*/  LDGSTS.E [R246+-0x3bff4], desc[UR52][R16.64], !P1 ;  /* 0xc400c00010f67fae */ /* 0x000fe8000c921874 */
[----:B-1----:R-:W4:Y:S04]  /*26150*/  LDL.LU.64 R18, [R1+0x9c8] ;  /* 0x0009c80001127983 */ /* 0x002f280000300a00 */
[----:B------:R-:W4:Y:S01]  /*26160*/  LDL.LU.64 R16, [R1+0x9c0] ;  /* 0x0009c00001107983 */ /* 0x000f220000300a00 */
[----:B------:R-:W-:-:S02]  /*26170*/  ISETP.GE.U32.AND P0, PT, R9, 0x7ffffe22, PT ;  /* 0x7ffffe220900780c */ /* 0x000fc40003f06070 */
[----:B------:R-:W1:Y:S01]  /*26180*/  LDC R9, c[0x0][0x230] ;  /* 0x00008c00ff097b82 */ /* 0x000e620000000800 */
[----:B------:R-:W-:Y:S01]  /*26190*/  ISETP.GE.U32.AND P5, PT, R5, 0x7ffffe21, PT ;  /* 0x7ffffe210500780c */ /* 0x000fe20003fa6070 */
[----:B------:R-:W-:-:S06]  /*261a0*/  VIADD R5, R8, 0xfffffe82 ;  /* 0xfffffe8208057836 */ /* 0x000fcc0000000000 */
[----:B------:R-:W4:Y:S01]  /*261b0*/  LDC R8, c[0x0][0x230] ;  /* 0x00008c00ff087b82 */ /* 0x000f220000000800 */
[----:B------:R-:W-:Y:S01]  /*261c0*/  VIADD R7, R7, 0xfffffe83 ;  /* 0xfffffe8307077836 */ /* 0x000fe20000000000 */
[----:B------:R-:W-:Y:S01]  /*261d0*/  ISETP.GE.U32.AND P1, PT, R5, 0x7ffffe03, PT ;  /* 0x7ffffe030500780c */ /* 0x000fe20003f26070 */
[----:B------:R-:W-:Y:S02]  /*261e0*/  VIADD R5, R27, 0xfffffe7f ;  /* 0xfffffe7f1b057836 */ /* 0x000fe40000000000 */
[----:B--2---:R-:W-:Y:S01]  /*261f0*/  VIADD R26, R6, 0xfffffe81 ;  /* 0xfffffe81061a7836 */ /* 0x004fe20000000000 */
[----:B------:R-:W-:Y:S02]  /*26200*/  ISETP.GE.U32.AND P6, PT, R7, 0x7ffffe04, PT ;  /* 0x7ffffe040700780c */ /* 0x000fe40003fc6070 */
[----:B------:R-:W2:Y:S08]  /*26210*/  LDC R7, c[0x0][0x230] ;  /* 0x00008c00ff077b82 */ /* 0x000eb00000000800 */
[----:B------:R-:W2:Y:S01]  /*26220*/  LDC R6, c[0x0][0x230] ;  /* 0x00008c00ff067b82 */ /* 0x000ea20000000800 */
[----:B-1----:R-:W-:-:S02]  /*26230*/  VIADD R9, R9, 0xfffffe7d ;  /* 0xfffffe7d09097836 */ /* 0x002fc40000000000 */
[----:B--2---:R-:W-:Y:S02]  /*26240*/  VIADD R7, R7, 0xfffffe7b ;  /* 0xfffffe7b07077836 */ /* 0x004fe40000000000 */
[----:B------:R-:W-:Y:S02]  /*26250*/  VIADD R6, R6, 0xfffffe7a ;  /* 0xfffffe7a06067836 */ /* 0x000fe40000000000 */
[----:B------:R-:W-:-:S05]  /*26260*/  IMAD.WIDE R28, R2, 0x4, R28 ;  /* 0x00000004021c7825 */ /* 0x000fca00078e021c */
[----:B------:R-:W-:Y:S04]  /*26270*/  STL.64 [R1+0x500], R28 ;  /* 0x0005001c01007387 */ /* 0x000fe80000100a00 */
[----:B------:R-:W-:Y:S01]  /*26280*/  LDGSTS.E [R246+-0x38000], desc[UR52][R28.64], !P4 ;  /* 0xc80000001cf67fae */ /* 0x000fe2000e121874 */
[----:B------:R-:W-:Y:S01]  /*26290*/  ISETP.GE.U32.AND P4, PT, R26, 0x7ffffe02, PT ;  /* 0x7ffffe021a00780c */ /* 0x000fe20003f86070 */
[----:B------:R-:W-:-:S05]  /*262a0*/  IMAD.WIDE R22, R2, 0x4, R22 ;  /* 0x0000000402167825 */ /* 0x000fca00078e0216 */
[----:B------:R3:W-:Y:S04]  /*262b0*/  STL.64 [R1+0x508], R22 ;  /* 0x0005081601007387 */ /* 0x0007e80000100a00 */
[----:B------:R3:W-:Y:S01]  /*262c0*/  LDGSTS.E [R246+-0x37ffc], desc[UR52][R22.64], !P3 ;  /* 0xc800400016f67fae */ /* 0x0007e2000d921874 */
[----:B------:R-:W-:Y:S02]  /*262d0*/  ISETP.GE.U32.AND P3, PT, R5, 0x7ffffe00, PT ;  /* 0x7ffffe000500780c */ /* 0x000fe40003f66070 */
[----:B------:R-:W-:Y:S01]  /*262e0*/  IADD3 R5, R10, -0x180, RZ ;  /* 0xfffffe800a057810 */ /* 0x000fe20007ffe0ff */
[----:B---3--:R-:W-:-:S04]  /*262f0*/  IMAD.WIDE R22, R2, 0x4, R20 ;  /* 0x0000000402167825 */ /* 0x008fc800078e0214 */
[C---:B------:R-:W-:Y:S01]  /*26300*/  IMAD.WIDE R14, R2.reuse, 0x4, R14 ;  /* 0x00000004020e7825 */ /* 0x040fe200078e020e */
[----:B------:R-:W-:Y:S03]  /*26310*/  LDGSTS.E [R246+-0x37ff8], desc[UR52][R22.64], !P0 ;  /* 0xc800800016f67fae */ /* 0x000fe6000c121874 */
[----:B----4-:R-:W-:Y:S01]  /*26320*/  VIADD R20, R11, 0xfffffe7e ;  /* 0xfffffe7e0b147836 */ /* 0x010fe20000000000 */
[----:B------:R1:W-:Y:S01]  /*26330*/  LDGSTS.E [R246+-0x37ff4], desc[UR52][R14.64], !P5 ;  /* 0xc800c0000ef67fae */ /* 0x0003e2000e921874 */
[C---:B------:R-:W-:Y:S01]  /*26340*/  IMAD.WIDE R10, R2.reuse, 0x4, R24 ;  /* 0x00000004020a7825 */ /* 0x040fe200078e0218 */
[----:B------:R-:W-:Y:S02]  /*26350*/  ISETP.GE.U32.AND P5, PT, R5, 0x7ffffe01, PT ;  /* 0x7ffffe010500780c */ /* 0x000fe40003fa6070 */
[----:B------:R-:W-:Y:S04]  /*26360*/  STL.64 [R1+0x518], R22 ;  /* 0x0005181601007387 */ /* 0x000fe80000100a00 */
[----:B------:R1:W-:Y:S04]  /*26370*/  STL.64 [R1+0x528], R14 ;  /* 0x0005280e01007387 */ /* 0x0003e80000100a00 */
[----:B------:R2:W-:Y:S04]  /*26380*/  STL.64 [R1+0xa30], R10 ;  /* 0x000a300a01007387 */ /* 0x0005e80000100a00 */
[----:B------:R2:W-:Y:S01]  /*26390*/  LDGSTS.E [R246+-0x34000], desc[UR52][R10.64], !P6 ;  /* 0xcc0000000af67fae */ /* 0x0005e2000f121874 */
[----:B------:R-:W-:Y:S01]  /*263a0*/  ISETP.GE.U32.AND P6, PT, R9, 0x7ffffdfe, PT ;  /* 0x7ffffdfe0900780c */ /* 0x000fe20003fc6070 */
[----:B-1----:R-:W-:-:S04]  /*263b0*/  IMAD.WIDE R14, R2, 0x4, R12 ;  /* 0x00000004020e7825 */ /* 0x002fc800078e020c */
[----:B------:R-:W-:Y:S01]  /*263c0*/  VIADD R12, R8, 0xfffffe7c ;  /* 0xfffffe7c080c7836 */ /* 0x000fe20000000000 */
[----:B------:R-:W-:Y:S04]  /*263d0*/  STL.64 [R1+0xa28], R14 ;  /* 0x000a280e01007387 */ /* 0x000fe80000100a00 */
[----:B------:R-:W-:Y:S01]  /*263e0*/  LDGSTS.E [R246+-0x33ffc], desc[UR52][R14.64], !P1 ;  /* 0xcc0040000ef67fae */ /* 0x000fe2000c921874 */
[----:B--2---:R-:W-:-:S04]  /*263f0*/  IMAD.WIDE R10, R2, 0x4, R18 ;  /* 0x00000004020a7825 */ /* 0x004fc800078e0212 */
[----:B------:R-:W-:Y:S01]  /*26400*/  IMAD.WIDE R8, R2, 0x4, R16 ;  /* 0x0000000402087825 */ /* 0x000fe200078e0210 */
[----:B------:R-:W-:Y:S04]  /*26410*/  STL.64 [R1+0xa20], R10 ;  /* 0x000a200a01007387 */ /* 0x000fe80000100a00 */
[----:B------:R-:W-:Y:S04]  /*26420*/  STL.64 [R1+0xa18], R8 ;  /* 0x000a180801007387 */ /* 0x000fe80000100a00 */
[----:B------:R-:W-:Y:S04]  /*26430*/  LDGSTS.E [R246+-0x33ff8], desc[UR52][R10.64], !P4 ;  /* 0xcc0080000af67fae */ /* 0x000fe8000e121874 */
[----:B------:R1:W-:Y:S04]  /*26440*/  LDGSTS.E [R246+-0x33ff4], desc[UR52][R8.64], !P5 ;  /* 0xcc00c00008f67fae */ /* 0x0003e8000e921874 */
[----:B------:R2:W-:Y:S01]  /*26450*/  STL.64 [R1+0x1698], R246 ;  /* 0x001698f601007387 */ /* 0x0005e20000100a00 */
[----:B------:R-:W-:-:S02]  /*26460*/  ISETP.GE.U32.AND P4, PT, R7, 0x7ffffdfc, PT ;  /* 0x7ffffdfc0700780c */ /* 0x000fc40003f86070 */
[----:B------:R-:W-:Y:S01]  /*26470*/  ISETP.GE.U32.AND P5, PT, R6, 0x7ffffdfb, PT ;  /* 0x7ffffdfb0600780c */ /* 0x000fe20003fa6070 */
[----:B------:R-:W-:Y:S01]  /*26480*/  IMAD.WIDE R250, R2, 0x4, R214 ;  /* 0x0000000402fa7825 */ /* 0x000fe200078e02d6 */
[----:B------:R-:W-:Y:S01]  /*26490*/  ISETP.GE.U32.AND P0, PT, R20, 0x7ffffdff, PT ;  /* 0x7ffffdff1400780c */ /* 0x000fe20003f06070 */
[----:B------:R-:W0:Y:S04]  /*264a0*/  LDGDEPBAR ;  /* 0x00000000000079af */ /* 0x000e280000000000 */
[----:B--2---:R-:W1:Y:S04]  /*264b0*/  LDL.LU.64 R246, [R1+0x9b8] ;  /* 0x0009b80001f67983 */ /* 0x004e680000300a00 */
[----:B------:R-:W2:Y:S04]  /*264c0*/  LDL.LU.64 R248, [R1+0x9b0] ;  /* 0x0009b00001f87983 */ /* 0x000ea80000300a00 */
[----:B------:R-:W3:Y:S04]  /*264d0*/  LDL.LU.64 R244, [R1+0x9a8] ;  /* 0x0009a80001f47983 */ /* 0x000ee80000300a00 */
        /* <DEDUP_REMOVED lines=22> */
[----:B------:R-:W-:-:S03]  /*26640*/  ISETP.GE.U32.AND P1, PT, R12, 0x7ffffdfd, PT ;  /* 0x7ffffdfd0c00780c */ /* 0x000fc60003f26070 */
[----:B------:R-:W4:Y:S04]  /*26650*/  LDL.LU.64 R16, [R1+0x8f0] ;  /* 0x0008f00001107983 */ /* 0x000f280000300a00 */
[----:B------:R-:W4:Y:S04]  /*26660*/  LDL.LU.64 R14, [R1+0x8e8] ;  /* 0x0008e800010e7983 */ /* 0x000f280000300a00 */
[----:B------:R-:W4:Y:S04]  /*26670*/  LDL.LU.64 R12, [R1+0x8e0] ;  /* 0x0008e000010c7983 */ /* 0x000f280000300a00 */
[----:B------:R3:W-:Y:S01]  /*26680*/  STL.64 [R1+0x16a0], R2 ;  /* 0x0016a00201007387 */ /* 0x0007e20000100a00 */
[----:B-1----:R-:W-:-:S04]  /*26690*/  IMAD.WIDE R246, R4, 0x4, R246 ;  /* 0x0000000404f67825 */ /* 0x002fc800078e02f6 */
[C---:B--2---:R-:W-:Y:S01]  /*266a0*/  IMAD.WIDE R214, R4.reuse, 0x4, R248 ;  /* 0x0000000404d67825 */ /* 0x044fe200078e02f8 */
[----:B------:R-:W-:Y:S03]  /*266b0*/  STL.64 [R1+0xa10], R246 ;  /* 0x000a10f601007387 */ /* 0x000fe60000100a00 */
[C---:B---3--:R-:W-:Y:S01]  /*266c0*/  IMAD.WIDE R2, R4.reuse, 0x4, R244 ;  /* 0x0000000404027825 */ /* 0x048fe200078e02f4 */
[----:B------:R-:W-:Y:S04]  /*266d0*/  STL.64 [R1+0xb48], R250 ;  /* 0x000b48fa01007387 */ /* 0x000fe80000100a00 */
[----:B------:R-:W-:Y:S04]  /*266e0*/  STL.64 [R1+0xa08], R214 ;  /* 0x000a08d601007387 */ /* 0x000fe80000100a00 */
[----:B------:R-:W-:Y:S04]  /*266f0*/  STL.64 [R1+0x16a8], R250 ;  /* 0x0016a8fa01007387 */ /* 0x000fe80000100a00 */
[----:B------:R1:W-:Y:S01]  /*26700*/  STL.64 [R1+0x748], R2 ;  /* 0x0007480201007387 */ /* 0x0003e20000100a00 */
[----:B----4-:R-:W-:-:S04]  /*26710*/  IMAD.WIDE R10, R4, 0x4, R10 ;  /* 0x00000004040a7825 */ /* 0x010fc800078e020a */
[----:B-1----:R-:W-:-:S04]  /*26720*/  IMAD.WIDE R2, R4, 0x4, R6 ;  /* 0x0000000404027825 */ /* 0x002fc800078e0206 */
[C---:B------:R-:W-:Y:S01]  /*26730*/  IMAD.WIDE R6, R4.reuse, 0x4, R242 ;  /* 0x0000000404067825 */ /* 0x040fe200078e02f2 */
[----:B------:R1:W-:Y:S04]  /*26740*/  STL.64 [R1+0x760], R2 ;  /* 0x0007600201007387 */ /* 0x0003e80000100a00 */
[----:B------:R-:W-:Y:S04]  /*26750*/  STL.64 [R1+0x768], R10 ;  /* 0x0007680a01007387 */ /* 0x000fe80000100a00 */
[----:B------:R2:W-:Y:S01]  /*26760*/  STL.64 [R1+0x780], R6 ;  /* 0x0007800601007387 */ /* 0x0005e20000100a00 */
[----:B-1----:R-:W-:-:S04]  /*26770*/  IMAD.WIDE R2, R4, 0x4, R8 ;  /* 0x0000000404027825 */ /* 0x002fc800078e0208 */
[C---:B------:R-:W-:Y:S01]  /*26780*/  IMAD.WIDE R8, R4.reuse, 0x4, R238 ;  /* 0x0000000404087825 */ /* 0x040fe200078e02ee */
[----:B------:R1:W-:Y:S03]  /*26790*/  STL.64 [R1+0x788], R2 ;  /* 0x0007880201007387 */ /* 0x0003e60000100a00 */
[C---:B--2---:R-:W-:Y:S01]  /*267a0*/  IMAD.WIDE R6, R4.reuse, 0x4, R234 ;  /* 0x0000000404067825 */ /* 0x044fe200078e02ea */
        /* <DEDUP_REMOVED lines=36> */
[----:B------:R2:W-:Y:S03]  /*269f0*/  STL.64 [R1+0x9d0], R8 ;  /* 0x0009d00801007387 */ /* 0x0005e60000100a00 */
[C---:B-1----:R-:W-:Y:S02]  /*26a00*/  IMAD.WIDE R2, R4.reuse, 0x4, R12 ;  /* 0x0000000404027825 */ /* 0x042fe400078e020c */
[----:B------:R-:W3:Y:S04]  /*26a10*/  LDL.LU.64 R12, [R1+0x8d8] ;  /* 0x0008d800010c7983 */ /* 0x000ee80000300a00 */
[----:B------:R-:W-:Y:S04]  /*26a20*/  STL.64 [R1+0x9c8], R6 ;  /* 0x0009c80601007387 */ /* 0x000fe80000100a00 */
[----:B------:R-:W4:Y:S04]  /*26a30*/  LDL.LU.64 R14, [R1+0x8d0] ;  /* 0x0008d000010e7983 */ /* 0x000f280000300a00 */
[----:B------:R1:W-:Y:S04]  /*26a40*/  STL.64 [R1+0x8e0], R2 ;  /* 0x0008e00201007387 */ /* 0x0003e80000100a00 */
[----:B------:R-:W4:Y:S04]  /*26a50*/  LDL.LU.64 R16, [R1+0x8c8] ;  /* 0x0008c80001107983 */ /* 0x000f280000300a00 */
[----:B------:R-:W4:Y:S04]  /*26a60*/  LDL.LU.64 R18, [R1+0x8c0] ;  /* 0x0008c00001127983 */ /* 0x000f280000300a00 */
[----:B------:R-:W4:Y:S04]  /*26a70*/  LDL.LU.64 R20, [R1+0x8b8] ;  /* 0x0008b80001147983 */ /* 0x000f280000300a00 */
[----:B------:R-:W4:Y:S04]  /*26a80*/  LDL.LU.64 R22, [R1+0x8b0] ;  /* 0x0008b00001167983 */ /* 0x000f280000300a00 */
[----:B------:R-:W4:Y:S04]  /*26a90*/  LDL.LU.64 R24, [R1+0x8a8] ;  /* 0x0008a80001187983 */ /* 0x000f280000300a00 */
        /* <DEDUP_REMOVED lines=14> */
[----:B--2---:R-:W2:Y:S04]  /*26b80*/  LDL.LU.64 R8, [R1+0x98] ;  /* 0x0000980001087983 */ /* 0x004ea80000300a00 */
[----:B------:R-:W2:Y:S04]  /*26b90*/  LDL.LU.64 R250, [R1+0x88] ;  /* 0x0000880001fa7983 */ /* 0x000ea80000300a00 */
[----:B-1----:R-:W2:Y:S04]  /*26ba0*/  LDL.LU.64 R2, [R1+0x78] ;  /* 0x0000780001027983 */ /* 0x002ea80000300a00 */
[----:B------:R-:W2:Y:S04]  /*26bb0*/  LDL.LU.64 R214, [R1+0x68] ;  /* 0x0000680001d67983 */ /* 0x000ea80000300a00 */
[----:B------:R-:W2:Y:S04]  /*26bc0*/  LDL.LU.64 R246, [R1+0x58] ;  /* 0x0000580001f67983 */ /* 0x000ea80000300a00 */
[----:B------:R-:W2:Y:S04]  /*26bd0*/  LDL.LU.64 R248, [R1+0x48] ;  /* 0x0000480001f87983 */ /* 0x000ea80000300a00 */
[----:B------:R-:W2:Y:S04]  /*26be0*/  LDL.LU.64 R244, [R1+0x38] ;  /* 0x0000380001f47983 */ /* 0x000ea80000300a00 */
[----:B------:R-:W2:Y:S04]  /*26bf0*/  LDL.LU.64 R6, [R1+0x28] ;  /* 0x0000280001067983 */ /* 0x000ea80000300a00 */
[----:B------:R-:W2:Y:S04]  /*26c00*/  LDL.LU.64 R10, [R1+0x18] ;  /* 0x00001800010a7983 */ /* 0x000ea80000300a00 */
[----:B------:R-:W2:Y:S01]  /*26c10*/  LDL.LU.64 R242, [R1+0x8] ;  /* 0x0000080001f27983 */ /* 0x000ea20000300a00 */
[----:B---3--:R-:W-:-:S05]  /*26c20*/  IMAD.WIDE R12, R4, 0x4, R12 ;  /* 0x00000004040c7825 */ /* 0x008fca00078e020c */
[----:B------:R1:W-:Y:S01]  /*26c30*/  STL.64 [R1+0x8e8], R12 ;  /* 0x0008e80c01007387 */ /* 0x0003e20000100a00 */
[----:B----4-:R-:W-:-:S04]  /*26c40*/  IMAD.WIDE R14, R4, 0x4, R14 ;  /* 0x00000004040e7825 */ /* 0x010fc800078e020e */
[C---:B------:R-:W-:Y:S01]  /*26c50*/  IMAD.WIDE R16, R4.reuse, 0x4, R16 ;  /* 0x0000000404107825 */ /* 0x040fe200078e0210 */
[----:B-1----:R-:W3:Y:S03]  /*26c60*/  LDL.LU.64 R12, [R1+0x1800] ;  /* 0x00180000010c7983 */ /* 0x002ee60000300a00 */
[C---:B------:R-:W-:Y:S01]  /*26c70*/  IMAD.WIDE R18, R4.reuse, 0x4, R18 ;  /* 0x0000000404127825 */ /* 0x040fe200078e0212 */
[----:B------:R1:W-:Y:S03]  /*26c80*/  STL.64 [R1+0x900], R14 ;  /* 0x0009000e01007387 */ /* 0x0003e60000100a00 */
[----:B------:R-:W-:-:S04]  /*26c90*/  IMAD.WIDE R20, R4, 0x4, R20 ;  /* 0x0000000404147825 */ /* 0x000fc800078e0214 */
[C---:B------:R-:W-:Y:S01]  /*26ca0*/  IMAD.WIDE R22, R4.reuse, 0x4, R22 ;  /* 0x0000000404167825 */ /* 0x040fe200078e0216 */
[----:B-1----:R-:W4:Y:S03]  /*26cb0*/  LDL.LU.64 R14, [R1+0x17f8] ;  /* 0x0017f800010e7983 */ /* 0x002f260000300a00 */
[C---:B------:R-:W-:Y:S01]  /*26cc0*/  IMAD.WIDE R24, R4.reuse, 0x4, R24 ;  /* 0x0000000404187825 */ /* 0x040fe200078e0218 */
[----:B------:R1:W-:Y:S03]  /*26cd0*/  STL.64 [R1+0x908], R16 ;  /* 0x0009081001007387 */ /* 0x0003e60000100a00 */
[----:B------:R-:W-:-:S04]  /*26ce0*/  IMAD.WIDE R26, R4, 0x4, R26 ;  /* 0x00000004041a7825 */ /* 0x000fc800078e021a */
[C---:B------:R-:W-:Y:S01]  /*26cf0*/  IMAD.WIDE R28, R4.reuse, 0x4, R28 ;  /* 0x00000004041c7825 */ /* 0x040fe200078e021c */
[----:B-1----:R-:W4:Y:S04]  /*26d00*/  LDL.LU.64 R16, [R1+0x17f0] ;  /* 0x0017f00001107983 */ /* 0x002f280000300a00 */
[----:B------:R1:W-:Y:S01]  /*26d10*/  STL.64 [R1+0x920], R18 ;  /* 0x0009201201007387 */ /* 0x0003e20000100a00 */
[----:B------:R-:W-:-:S03]  /*26d20*/  IMAD.WIDE R30, R4, 0x4, R30 ;  /* 0x00000004041e7825 */ /* 0x000fc600078e021e */
        /* <DEDUP_REMOVED lines=35> */
[----:B--2---:R-:W-:-:S03]  /*26f60*/  IMAD.WIDE R8, R4, 0x4, R8 ;  /* 0x0000000404087825 */ /* 0x004fc600078e0208 */
[----:B-1----:R-:W2:Y:S04]  /*26f70*/  LDL.LU.64 R216, [R1+0x1788] ;  /* 0x0017880001d87983 */ /* 0x002ea80000300a00 */
[----:B------:R1:W-:Y:S01]  /*26f80*/  STL.64 [R1+0x9b0], R218 ;  /* 0x0009b0da01007387 */ /* 0x0003e20000100a00 */
[----:B------:R-:W-:-:S03]  /*26f90*/  IMAD.WIDE R250, R4, 0x4, R250 ;  /* 0x0000000404fa7825 */ /* 0x000fc600078e02fa */
[----:B-1----:R-:W3:Y:S04]  /*26fa0*/  LDL.LU.64 R218, [R1+0x1780] ;  /* 0x0017800001da7983 */ /* 0x002ee80000300a00 */
[----:B------:R1:W-:Y:S01]  /*26fb0*/  STL.64 [R1+0x9b8], R226 ;  /* 0x0009b8e201007387 */ /* 0x0003e20000100a00 */
[----:B------:R-:W-:-:S03]  /*26fc0*/  IMAD.WIDE R214, R4, 0x4, R214 ;  /* 0x0000000404d67825 */ /* 0x000fc600078e02d6 */
[----:B-1----:R-:W4:Y:S04]  /*26fd0*/  LDL.LU.64 R226, [R1+0x1778] ;  /* 0x0017780001e27983 */ /* 0x002f280000300a00 */
[----:B------:R1:W-:Y:S04]  /*26fe0*/  STL.64 [R1+0x9c0], R230 ;  /* 0x0009c0e601007387 */ /* 0x0003e80000100a00 */
[----:B-1----:R-:W4:Y:S04]  /*26ff0*/  LDL.LU.64 R230, [R1+0x1770] ;  /* 0x0017700001e67983 */ /* 0x002f280000300a00 */
[----:B------:R1:W-:Y:S04]  /*27000*/  STL.64 [R1+0x970], R234 ;  /* 0x000970ea01007387 */ /* 0x0003e80000100a00 */
[----:B-1----:R-:W4:Y:S04]  /*27010*/  LDL.LU.64 R234, [R1+0x1768] ;  /* 0x0017680001ea7983 */ /* 0x002f280000300a00 */
[----:B------:R1:W-:Y:S04]  /*27020*/  STL.64 [R1+0x958], R238 ;  /* 0x000958ee01007387 */ /* 0x0003e80000100a00 */
[----:B-1----:R-:W4:Y:S04]  /*27030*/  LDL.LU.64 R238, [R1+0x1760] ;  /* 0x0017600001ee7983 */ /* 0x002f280000300a00 */
[----:B------:R1:W-:Y:S04]  /*27040*/  STL.64 [R1+0x950], R8 ;  /* 0x0009500801007387 */ /* 0x0003e80000100a00 */
[----:B-1----:R-:W4:Y:S04]  /*27050*/  LDL.LU.64 R8, [R1+0x1758] ;  /* 0x0017580001087983 */ /* 0x002f280000300a00 */
[----:B------:R1:W-:Y:S01]  /*27060*/  STL.64 [R1+0x938], R250 ;  /* 0x000938fa01007387 */ /* 0x0003e20000100a00 */
[----:B------:R-:W-:-:S04]  /*27070*/  IMAD.WIDE R10, R4, 0x4, R10 ;  /* 0x00000004040a7825 */ /* 0x000fc800078e020a */
[----:B-1----:R-:W-:-:S04]  /*27080*/  IMAD.WIDE R250, R4, 0x4, R2 ;  /* 0x0000000404fa7825 */ /* 0x002fc800078e0202 */
[C---:B------:R-:W-:Y:S01]  /*27090*/  IMAD.WIDE R2, R4.reuse, 0x4, R246 ;  /* 0x0000000404027825 */ /* 0x040fe200078e02f6 */
[----:B------:R-:W-:Y:S03]  /*270a0*/  STL.64 [R1+0x930], R250 ;  /* 0x000930fa01007387 */ /* 0x000fe60000100a00 */
[C---:B------:R-:W-:Y:S01]  /*270b0*/  IMAD.WIDE R246, R4.reuse, 0x4, R248 ;  /* 0x0000000404f67825 */ /* 0x040fe200078e02f8 */
[----:B------:R1:W-:Y:S04]  /*270c0*/  STL.64 [R1+0x918], R214 ;  /* 0x000918d601007387 */ /* 0x0003e80000100a00 */
[----:B------:R1:W-:Y:S04]  /*270d0*/  STL.64 [R1+0x910], R2 ;  /* 0x0009100201007387 */ /* 0x0003e80000100a00 */
[----:B------:R-:W-:Y:S01]  /*270e0*/  STL.64 [R1+0x8f8], R246 ;  /* 0x0008f8f601007387 */ /* 0x000fe20000100a00 */
[----:B-1----:R-:W-:-:S04]  /*270f0*/  IMAD.WIDE R214, R4, 0x4, R244 ;  /* 0x0000000404d67825 */ /* 0x002fc800078e02f4 */
[C---:B------:R-:W-:Y:S01]  /*27100*/  IMAD.WIDE R2, R4.reuse, 0x4, R6 ;  /* 0x0000000404027825 */ /* 0x040fe200078e0206 */
[----:B------:R-:W-:Y:S03]  /*27110*/  STL.64 [R1+0x8f0], R214 ;  /* 0x0008f0d601007387 */ /* 0x000fe60000100a00 */
[C---:B------:R-:W-:Y:S01]  /*27120*/  IMAD.WIDE R6, R4.reuse, 0x4, R242 ;  /* 0x0000000404067825 */ /* 0x040fe200078e02f2 */
[----:B------:R1:W-:Y:S04]  /*27130*/  STL.64 [R1+0x8d8], R2 ;  /* 0x0008d80201007387 */ /* 0x0003e80000100a00 */
[----:B------:R1:W-:Y:S04]  /*27140*/  STL.64 [R1+0x8d0], R10 ;  /* 0x0008d00a01007387 */ /* 0x0003e80000100a00 */
[----:B------:R1:W-:Y:S02]  /*27150*/  STL.64 [R1+0x8b8], R6 ;  /* 0x0008b80601007387 */ /* 0x0003e40000100a00 */
[----:B-1----:R-:W-:-:S04]  /*27160*/  IMAD.WIDE R2, R4, 0x4, R228 ;  /* 0x0000000404027825 */ /* 0x002fc800078e02e4 */
[C---:B------:R-:W-:Y:S01]  /*27170*/  IMAD.WIDE R10, R4.reuse, 0x4, R232 ;  /* 0x00000004040a7825 */ /* 0x040fe200078e02e8 */
[----:B------:R1:W-:Y:S03]  /*27180*/  STL.64 [R1+0x8b0], R2 ;  /* 0x0008b00201007387 */ /* 0x0003e60000100a00 */
[C---:B------:R-:W-:Y:S01]  /*27190*/  IMAD.WIDE R6, R4.reuse, 0x4, R224 ;  /* 0x0000000404067825 */ /* 0x040fe200078e02e0 */
        /* <DEDUP_REMOVED lines=97> */
[C---:B------:R-:W-:Y:S01]  /*277b0*/  IMAD.WIDE R250, R4.reuse, 0x4, R120 ;  /* 0x0000000404fa7825 */ /* 0x040fe200078e0278 */
[----:B------:R3:W-:Y:S03]  /*277c0*/  STL.64 [R1+0x558], R6 ;  /* 0x0005580601007387 */ /* 0x0007e60000100a00 */
[----:B-1----:R-:W-:-:S04]  /*277d0*/  IMAD.WIDE R2, R4, 0x4, R122 ;  /* 0x0000000404027825 */ /* 0x002fc800078e027a */
[C---:B--2---:R-:W-:Y:S01]  /*277e0*/  IMAD.WIDE R10, R4.reuse, 0x4, R118 ;  /* 0x00000004040a7825 */ /* 0x044fe200078e0276 */
[----:B------:R1:W-:Y:S03]  /*277f0*/  STL.64 [R1+0x550], R2 ;  /* 0x0005500201007387 */ /* 0x0003e60000100a00 */
[C---:B---3--:R-:W-:Y:S01]  /*27800*/  IMAD.WIDE R6, R4.reuse, 0x4, R116 ;  /* 0x0000000404067825 */ /* 0x048fe200078e0274 */
[----:B------:R2:W-:Y:S04]  /*27810*/  STL.64 [R1+0x540], R10 ;  /* 0x0005400a01007387 */ /* 0x0005e80000100a00 */
[----:B------:R-:W-:Y:S01]  /*27820*/  STL.64 [R1+0x548], R250 ;  /* 0x000548fa01007387 */ /* 0x000fe20000100a00 */
[----:B-1----:R-:W-:-:S03]  /*27830*/  IMAD.WIDE R2, R4, 0x4, R114 ;  /* 0x0000000404027825 */ /* 0x002fc600078e0272 */
[----:B------:R1:W-:Y:S04]  /*27840*/  STL.64 [R1+0x538], R6 ;  /* 0x0005380601007387 */ /* 0x0003e80000100a00 */
[----:B------:R-:W-:Y:S01]  /*27850*/  STL.64 [R1+0x16b0], R250 ;  /* 0x0016b0fa01007387 */ /* 0x000fe20000100a00 */
[----:B--2---:R-:W-:-:S03]  /*27860*/  IMAD.WIDE R10, R4, 0x4, R108 ;  /* 0x00000004040a7825 */ /* 0x004fc600078e026c */
[----:B------:R2:W-:Y:S01]  /*27870*/  STL.64 [R1+0x530], R2 ;  /* 0x0005300201007387 */ /* 0x0005e20000100a00 */
[----:B-1----:R-:W-:-:S04]  /*27880*/  IMAD.WIDE R6, R4, 0x4, R112 ;  /* 0x0000000404067825 */ /* 0x002fc800078e0270 */
[C---:B--2---:R-:W-:Y:S01]  /*27890*/  IMAD.WIDE R2, R4.reuse, 0x4, R110 ;  /* 0x0000000404027825 */ /* 0x044fe200078e026e */
[----:B------:R1:W-:Y:S04]  /*278a0*/  STL.64 [R1+0x520], R6 ;  /* 0x0005200601007387 */ /* 0x0003e80000100a00 */
[----:B------:R2:W-:Y:S04]  /*278b0*/  STL.64 [R1+0x510], R2 ;  /* 0x0005100201007387 */ /* 0x0005e80000100a00 */
[----:B------:R3:W-:Y:S01]  /*278c0*/  STL.64 [R1+0x4e8], R10 ;  /* 0x0004e80a01007387 */ /* 0x0007e20000100a00 */
[----:B-1----:R-:W-:-:S04]  /*278d0*/  IMAD.WIDE R6, R4, 0x4, R106 ;  /* 0x0000000404067825 */ /* 0x002fc800078e026a */
[----:B--2---:R-:W-:-:S04]  /*278e0*/  IMAD.WIDE R2, R4, 0x4, R104 ;  /* 0x0000000404027825 */ /* 0x004fc800078e0268 */
[C---:B---3--:R-:W-:Y:S01]  /*278f0*/  IMAD.WIDE R10, R4.reuse, 0x4, R102 ;  /* 0x00000004040a7825 */ /* 0x048fe200078e0266 */
[----:B------:R1:W-:Y:S03]  /*27900*/  STL.64 [R1+0x4d8], R6 ;  /* 0x0004d80601007387 */ /* 0x0003e60000100a00 */
[C---:B------:R-:W-:Y:S01]  /*27910*/  IMAD.WIDE R242, R4.reuse, 0x4, R100 ;  /* 0x0000000404f27825 */ /* 0x040fe200078e0264 */
[----:B------:R2:W-:Y:S04]  /*27920*/  STL.64 [R1+0x4b8], R10 ;  /* 0x0004b80a01007387 */ /* 0x0005e80000100a00 */
[----:B------:R-:W-:Y:S01]  /*27930*/  STL.64 [R1+0x4c0], R2 ;  /* 0x0004c00201007387 */ /* 0x000fe20000100a00 */
[----:B-1----:R-:W-:-:S03]  /*27940*/  IMAD.WIDE R6, R4, 0x4, R98 ;  /* 0x0000000404067825 */ /* 0x002fc600078e0262 */
[----:B------:R1:W-:Y:S01]  /*27950*/  STL.64 [R1+0x16b8], R2 ;  /* 0x0016b80201007387 */ /* 0x0003e20000100a00 */
[----:B--2---:R-:W-:-:S03]  /*27960*/  IMAD.WIDE R10, R4, 0x4, R94 ;  /* 0x00000004040a7825 */ /* 0x004fc600078e025e */
[----:B------:R2:W-:Y:S04]  /*27970*/  STL.64 [R1+0x498], R6 ;  /* 0x0004980601007387 */ /* 0x0005e80000100a00 */
[----:B------:R-:W-:Y:S01]  /*27980*/  STL.64 [R1+0x4a0], R242 ;  /* 0x0004a0f201007387 */ /* 0x000fe20000100a00 */
[----:B-1----:R-:W-:-:S03]  /*27990*/  IMAD.WIDE R2, R4, 0x4, R96 ;  /* 0x0000000404027825 */ /* 0x002fc600078e0260 */
[----:B------:R-:W-:Y:S01]  /*279a0*/  STL.64 [R1+0x16e0], R242 ;  /* 0x0016e0f201007387 */ /* 0x000fe20000100a00 */
[----:B--2---:R-:W-:-:S03]  /*279b0*/  IMAD.WIDE R6, R4, 0x4, R92 ;  /* 0x0000000404067825 */ /* 0x004fc600078e025c */
[----:B------:R1:W-:Y:S04]  /*279c0*/  STL.64 [R1+0x3e8], R2 ;  /* 0x0003e80201007387 */ /* 0x0003e80000100a00 */
[----:B------:R2:W-:Y:S01]  /*279d0*/  STL.64 [R1+0x3d0], R10 ;  /* 0x0003d00a01007387 */ /* 0x0005e20000100a00 */
[----:B------:R-:W-:-:S03]  /*279e0*/  IMAD.WIDE R246, R4, 0x4, R88 ;  /* 0x0000000404f67825 */ /* 0x000fc600078e0258 */
[----:B------:R3:W-:Y:S01]  /*279f0*/  STL.64 [R1+0x2e0], R6 ;  /* 0x0002e00601007387 */ /* 0x0007e20000100a00 */
        /* <DEDUP_REMOVED lines=12> */
[----:B--2---:R-:W-:-:S05]  /*27ac0*/  IMAD.WIDE R2, R4, 0x4, R80 ;  /* 0x0000000404027825 */ /* 0x004fca00078e0250 */
[----:B------:R1:W-:Y:S01]  /*27ad0*/  STL.64 [R1+0xd8], R2 ;  /* 0x0000d80201007387 */ /* 0x0003e20000100a00 */
[----:B------:R-:W-:-:S03]  /*27ae0*/  IMAD.WIDE R244, R4, 0x4, R70 ;  /* 0x0000000404f47825 */ /* 0x000fc600078e0246 */
[----:B------:R-:W-:Y:S04]  /*27af0*/  STL.64 [R1+0xc8], R10 ;  /* 0x0000c80a01007387 */ /* 0x000fe80000100a00 */
[----:B------:R2:W-:Y:S01]  /*27b00*/  STL.64 [R1+0xb8], R6 ;  /* 0x0000b80601007387 */ /* 0x0005e20000100a00 */
[----:B-1----:R-:W-:-:S05]  /*27b10*/  IMAD.WIDE R2, R4, 0x4, R74 ;  /* 0x0000000404027825 */ /* 0x002fca00078e024a */
[----:B------:R-:W-:Y:S01]  /*27b20*/  STL.64 [R1+0xa8], R2 ;  /* 0x0000a80201007387 */ /* 0x000fe20000100a00 */
[----:B--2---:R-:W-:-:S03]  /*27b30*/  IMAD.WIDE R6, R4, 0x4, R68 ;  /* 0x0000000404067825 */ /* 0x004fc600078e0244 */
[----:B------:R1:W-:Y:S04]  /*27b40*/  STL.64 [R1+0x16c8], R2 ;  /* 0x0016c80201007387 */ /* 0x0003e80000100a00 */
[----:B------:R2:W-:Y:S04]  /*27b50*/  STL.64 [R1+0x78], R6 ;  /* 0x0000780601007387 */ /* 0x0005e80000100a00 */
[----:B------:R-:W-:Y:S01]  /*27b60*/  STL.64 [R1+0x88], R244 ;  /* 0x000088f401007387 */ /* 0x000fe20000100a00 */
[----:B-1----:R-:W-:-:S03]  /*27b70*/  IMAD.WIDE R2, R4, 0x4, R66 ;  /* 0x0000000404027825 */ /* 0x002fc600078e0242 */
[----:B------:R-:W-:Y:S04]  /*27b80*/  STL.64 [R1+0x1708], R244 ;  /* 0x001708f401007387 */ /* 0x000fe80000100a00 */
[----:B------:R-:W3:Y:S04]  /*27b90*/  LDL.LU.64 R200, [R1] ;  /* 0x0000000001c87983 */ /* 0x000ee80000300a00 */
[----:B------:R-:W4:Y:S04]  /*27ba0*/  LDL.LU.64 R202, [R1+0x10] ;  /* 0x0000100001ca7983 */ /* 0x000f280000300a00 */
[----:B------:R1:W-:Y:S04]  /*27bb0*/  STL.64 [R1+0x68], R2 ;  /* 0x0000680201007387 */ /* 0x0003e80000100a00 */
[----:B------:R-:W4:Y:S04]  /*27bc0*/  LDL.LU.64 R204, [R1+0x20] ;  /* 0x0000200001cc7983 */ /* 0x000f280000300a00 */
[----:B------:R-:W4:Y:S04]  /*27bd0*/  LDL.LU.64 R206, [R1+0x30] ;  /* 0x0000300001ce7983 */ /* 0x000f280000300a00 */
[----:B------:R-:W4:Y:S04]  /*27be0*/  LDL.LU.64 R208, [R1+0x40] ;  /* 0x0000400001d07983 */ /* 0x000f280000300a00 */
[----:B------:R-:W4:Y:S04]  /*27bf0*/  LDL.LU.64 R210, [R1+0x50] ;  /* 0x0000500001d27983 */ /* 0x000f280000300a00 */
[----:B------:R-:W3:Y:S01]  /*27c00*/  LDL.LU.64 R214, [R1+0x60] ;  /* 0x0000600001d67983 */ /* 0x000ee20000300a00 */
[----:B------:R-:W-:-:S03]  /*27c10*/  IMAD.WIDE R248, R4, 0x4, R72 ;  /* 0x0000000404f87825 */ /* 0x000fc600078e0248 */
[----:B------:R-:W4:Y:S01]  /*27c20*/  LDL.LU.64 R212, [R1+0x70] ;  /* 0x0000700001d47983 */ /* 0x000f220000300a00 */
[----:B------:R-:W-:-:S03]  /*27c30*/  IMAD.WIDE R10, R4, 0x4, R64 ;  /* 0x00000004040a7825 */ /* 0x000fc600078e0240 */
[----:B------:R-:W-:Y:S01]  /*27c40*/  STL.64 [R1+0x98], R248 ;  /* 0x000098f801007387 */ /* 0x000fe20000100a00 */
[----:B--2---:R-:W-:-:S03]  /*27c50*/  IMAD.WIDE R6, R4, 0x4, R56 ;  /* 0x0000000404067825 */ /* 0x004fc600078e0238 */
[----:B------:R-:W-:Y:S01]  /*27c60*/  STL.64 [R1+0x16e8], R248 ;  /* 0x0016e8f801007387 */ /* 0x000fe20000100a00 */
[----:B-1----:R-:W-:-:S03]  /*27c70*/  IMAD.WIDE R2, R4, 0x4, R62 ;  /* 0x0000000404027825 */ /* 0x002fc600078e023e */
        /* <DEDUP_REMOVED lines=24> */
[----:B------:R-:W2:Y:S04]  /*27e00*/  LDL.LU.64 R156, [R1+0x80] ;  /* 0x00008000019c7983 */ /* 0x000ea80000300a00 */
        /* <DEDUP_REMOVED lines=10> */
[----:B------:R-:W2:Y:S01]  /*27eb0*/  LDL.LU.64 R178, [R1+0x118] ;  /* 0x0001180001b27983 */ /* 0x000ea20000300a00 */
[----:B---3--:R-:W-:-:S03]  /*27ec0*/  IMAD.WIDE R66, R4, 0x4, R214 ;  /* 0x0000000404427825 */ /* 0x008fc600078e02d6 */
[----:B------:R-:W3:Y:S04]  /*27ed0*/  LDL.LU.64 R214, [R1+0x120] ;  /* 0x0001200001d67983 */ /* 0x000ee80000300a00 */
[----:B------:R-:W2:Y:S04]  /*27ee0*/  LDL.LU.64 R180, [R1+0x128] ;  /* 0x0001280001b47983 */ /* 0x000ea80000300a00 */
[----:B------:R-:W2:Y:S04]  /*27ef0*/  LDL.LU.64 R182, [R1+0x130] ;  /* 0x0001300001b67983 */ /* 0x000ea80000300a00 */
[----:B------:R-:W2:Y:S04]  /*27f00*/  LDL.LU.64 R184, [R1+0x138] ;  /* 0x0001380001b87983 */ /* 0x000ea80000300a00 */
[----:B------:R-:W2:Y:S04]  /*27f10*/  LDL.LU.64 R186, [R1+0x140] ;  /* 0x0001400001ba7983 */ /* 0x000ea80000300a00 */
[----:B------:R-:W2:Y:S04]  /*27f20*/  LDL.LU.64 R188, [R1+0x148] ;  /* 0x0001480001bc7983 */ /* 0x000ea80000300a00 */
[----:B------:R-:W2:Y:S04]  /*27f30*/  LDL.LU.64 R190, [R1+0x150] ;  /* 0x0001500001be7983 */ /* 0x000ea80000300a00 */
[----:B------:R-:W2:Y:S01]  /*27f40*/  LDL.LU.64 R192, [R1+0x158] ;  /* 0x0001580001c07983 */ /* 0x000ea20000300a00 */
[----:B------:R-:W-:-:S03]  /*27f50*/  IMAD.WIDE R54, R4, 0x4, R200 ;  /* 0x0000000404367825 */ /* 0x000fc600078e02c8 */
[----:B------:R-:W2:Y:S01]  /*27f60*/  LDL.LU.64 R194, [R1+0x160] ;  /* 0x0001600001c27983 */ /* 0x000ea20000300a00 */
[----:B----4-:R-:W-:-:S03]  /*27f70*/  IMAD.WIDE R56, R4, 0x4, R202 ;  /* 0x0000000404387825 */ /* 0x010fc600078e02ca */
[----:B------:R-:W4:Y:S01]  /*27f80*/  LDL.LU.64 R196, [R1+0x168] ;  /* 0x0001680001c47983 */ /* 0x000f220000300a00 */
[----:B------:R-:W-:-:S03]  /*27f90*/  IMAD.WIDE R58, R4, 0x4, R204 ;  /* 0x00000004043a7825 */ /* 0x000fc600078e02cc */
        /* <DEDUP_REMOVED lines=8> */
[----:B------:R-:W4:Y:S04]  /*28020*/  LDL.LU.64 R206, [R1+0x190] ;  /* 0x0001900001ce7983 */ /* 0x000f280000300a00 */
[----:B------:R-:W4:Y:S04]  /*28030*/  LDL.LU.64 R208, [R1+0x198] ;  /* 0x0001980001d07983 */ /* 0x000f280000300a00 */
[----:B------:R-:W4:Y:S04]  /*28040*/  LDL.LU.64 R210, [R1+0x1a0] ;  /* 0x0001a00001d27983 */ /* 0x000f280000300a00 */
[----:B------:R-:W4:Y:S01]  /*28050*/  LDL.LU.64 R212, [R1+0x1a8] ;  /* 0x0001a80001d47983 */ /* 0x000f220000300a00 */
[----:B---3--:R-:W-:-:S03]  /*28060*/  IMAD.WIDE R94, R4, 0x4, R214 ;  /* 0x00000004045e7825 */ /* 0x008fc600078e02d6 */
[----:B------:R-:W3:Y:S01]  /*28070*/  LDL.LU.64 R214, [R1+0x1b0] ;  /* 0x0001b00001d67983 */ /* 0x000ee20000300a00 */
[----:B--2---:R-:W-:-:S03]  /*28080*/  IMAD.WIDE R70, R4, 0x4, R156 ;  /* 0x0000000404467825 */ /* 0x004fc600078e029c */
[----:B------:R-:W2:Y:S01]  /*28090*/  LDL.LU.64 R156, [R1+0x1b8] ;  /* 0x0001b800019c7983 */ /* 0x000ea20000300a00 */
[----:B------:R-:W-:-:S03]  /*280a0*/  IMAD.WIDE R72, R4, 0x4, R158 ;  /* 0x0000000404487825 */ /* 0x000fc600078e029e */
        /* <DEDUP_REMOVED lines=55> */
[----:B---3--:R-:W-:-:S03]  /*28420*/  IMAD.WIDE R130, R4, 0x4, R214 ;  /* 0x0000000404827825 */ /* 0x008fc600078e02d6 */
[----:B------:R-:W3:Y:S01]  /*28430*/  LDL.LU.64 R214, [R1+0x2a8] ;  /* 0x0002a80001d67983 */ /* 0x000ee20000300a00 */
[----:B--2---:R-:W-:-:S04]  /*28440*/  IMAD.WIDE R132, R4, 0x4, R156 ;  /* 0x0000000404847825 */ /* 0x004fc800078e029c */
[----:B------:R-:W-:-:S04]  /*28450*/  IMAD.WIDE R134, R4, 0x4, R158 ;  /* 0x0000000404867825 */ /* 0x000fc800078e029e */
        /* <DEDUP_REMOVED lines=9> */
[C---:B------:R-:W-:Y:S02]  /*284f0*/  IMAD.WIDE R156, R4.reuse, 0x4, R192 ;  /* 0x00000004049c7825 */ /* 0x040fe400078e02c0 */
[----:B------:R-:W2:Y:S02]  /*28500*/  LDL.LU.64 R192, [R1+0x2b0] ;  /* 0x0002b00001c07983 */ /* 0x000ea40000300a00 */
[----:B------:R-:W-:-:S04]  /*28510*/  IMAD.WIDE R158, R4, 0x4, R180 ;  /* 0x00000004049e7825 */ /* 0x000fc800078e02b4 */
[----:B------:R-:W-:-:S04]  /*28520*/  IMAD.WIDE R160, R4, 0x4, R182 ;  /* 0x0000000404a07825 */ /* 0x000fc800078e02b6 */
[----:B------:R-:W-:-:S04]  /*28530*/  IMAD.WIDE R162, R4, 0x4, R184 ;  /* 0x0000000404a27825 */ /* 0x000fc800078e02b8 */
[----:B------:R-:W-:-:S04]  /*28540*/  IMAD.WIDE R164, R4, 0x4, R186 ;  /* 0x0000000404a47825 */ /* 0x000fc800078e02ba */
[----:B------:R-:W-:-:S04]  /*28550*/  IMAD.WIDE R144, R4, 0x4, R168 ;  /* 0x0000000404907825 */ /* 0x000fc800078e02a8 */
[C---:B------:R-:W-:Y:S02]  /*28560*/  IMAD.WIDE R170, R4.reuse, 0x4, R194 ;  /* 0x0000000404aa7825 */ /* 0x040fe400078e02c2 */
[----:B------:R-:W2:Y:S02]  /*28570*/  LDL.LU.64 R194, [R1+0x2b8] ;  /* 0x0002b80001c27983 */ /* 0x000ea40000300a00 */
[C---:B----4-:R-:W-:Y:S02]  /*28580*/  IMAD.WIDE R172, R4.reuse, 0x4, R196 ;  /* 0x0000000404ac7825 */ /* 0x050fe400078e02c4 */
[----:B------:R-:W4:Y:S02]  /*28590*/  LDL.LU.64 R196, [R1+0x2c0] ;  /* 0x0002c00001c47983 */ /* 0x000f240000300a00 */
[C---:B------:R-:W-:Y:S02]  /*285a0*/  IMAD.WIDE R174, R4.reuse, 0x4, R198 ;  /* 0x0000000404ae7825 */ /* 0x040fe400078e02c6 */
[----:B------:R-:W4:Y:S02]  /*285b0*/  LDL.LU.64 R198, [R1+0x2d8] ;  /* 0x0002d80001c67983 */ /* 0x000f240000300a00 */
[----:B------:R-:W-:-:S02]  /*285c0*/  IMAD.WIDE R176, R4, 0x4, R200 ;  /* 0x0000000404b07825 */ /* 0x000fc400078e02c8 */
[----:B------:R-:W4:Y:S02]  /*285d0*/  LDL.LU.64 R200, [R1+0x2e8] ;  /* 0x0002e80001c87983 */ /* 0x000f240000300a00 */
[C---:B------:R-:W-:Y:S02]  /*285e0*/  IMAD.WIDE R178, R4.reuse, 0x4, R202 ;  /* 0x0000000404b27825 */ /* 0x040fe400078e02ca */
[----:B------:R-:W4:Y:S02]  /*285f0*/  LDL.LU.64 R202, [R1+0x2f0] ;  /* 0x0002f00001ca7983 */ /* 0x000f240000300a00 */
[C---:B------:R-:W-:Y:S02]  /*28600*/  IMAD.WIDE R180, R4.reuse, 0x4, R204 ;  /* 0x0000000404b47825 */ /* 0x040fe400078e02cc */
[----:B------:R-:W2:Y:S02]  /*28610*/  LDL.LU.64 R204, [R1+0x2f8] ;  /* 0x0002f80001cc7983 */ /* 0x000ea40000300a00 */
[----:B------:R-:W-:-:S02]  /*28620*/  IMAD.WIDE R182, R4, 0x4, R206 ;  /* 0x0000000404b67825 */ /* 0x000fc400078e02ce */
[----:B------:R-:W4:Y:S02]  /*28630*/  LDL.LU.64 R206, [R1+0x300] ;  /* 0x0003000001ce7983 */ /* 0x000f240000300a00 */
[C---:B------:R-:W-:Y:S02]  /*28640*/  IMAD.WIDE R184, R4.reuse, 0x4, R208 ;  /* 0x0000000404b87825 */ /* 0x040fe400078e02d0 */
[----:B------:R-:W4:Y:S02]  /*28650*/  LDL.LU.64 R208, [R1+0x308] ;  /* 0x0003080001d07983 */ /* 0x000f240000300a00 */
[----:B------:R-:W-:-:S04]  /*28660*/  IMAD.WIDE R166, R4, 0x4, R188 ;  /* 0x0000000404a67825 */ /* 0x000fc800078e02bc */
[C---:B------:R-:W-:Y:S02]  /*28670*/  IMAD.WIDE R186, R4.reuse, 0x4, R210 ;  /* 0x0000000404ba7825 */ /* 0x040fe400078e02d2 */
[----:B------:R-:W4:Y:S02]  /*28680*/  LDL.LU.64 R210, [R1+0x310] ;  /* 0x0003100001d27983 */ /* 0x000f240000300a00 */
[----:B------:R-:W-:-:S04]  /*28690*/  IMAD.WIDE R168, R4, 0x4, R190 ;  /* 0x0000000404a87825 */ /* 0x000fc800078e02be */
[C---:B------:R-:W-:Y:S02]  /*286a0*/  IMAD.WIDE R188, R4.reuse, 0x4, R212 ;  /* 0x0000000404bc7825 */ /* 0x040fe400078e02d4 */
[----:B------:R-:W4:Y:S02]  /*286b0*/  LDL.LU.64 R212, [R1+0x318] ;  /* 0x0003180001d47983 */ /* 0x000f240000300a00 */
[----:B------:R-:W-:-:S04]  /*286c0*/  IMAD.WIDE R222, R4, 0x4, R42 ;  /* 0x0000000404de7825 */ /* 0x000fc800078e022a */
[----:B------:R-:W-:-:S04]  /*286d0*/  IMAD.WIDE R42, R4, 0x4, R216 ;  /* 0x00000004042a7825 */ /* 0x000fc800078e02d8 */
[----:B------:R-:W-:-:S04]  /*286e0*/  IMAD.WIDE R44, R4, 0x4, R218 ;  /* 0x00000004042c7825 */ /* 0x000fc800078e02da */
[C---:B---3--:R-:W-:Y:S02]  /*286f0*/  IMAD.WIDE R190, R4.reuse, 0x4, R214 ;  /* 0x0000000404be7825 */ /* 0x048fe400078e02d6 */
[----:B------:R-:W3:Y:S04]  /*28700*/  LDL.LU.64 R214, [R1+0x320] ;  /* 0x0003200001d67983 */ /* 0x000ee80000300a00 */
[----:B------:R-:W3:Y:S04]  /*28710*/  LDL.LU.64 R216, [R1+0x328] ;  /* 0x0003280001d87983 */ /* 0x000ee80000300a00 */
[----:B------:R-:W3:Y:S04]  /*28720*/  LDL.LU.64 R218, [R1+0x330] ;  /* 0x0003300001da7983 */ /* 0x000ee80000300a00 */
[----:B-1----:R-:W2:Y:S04]  /*28730*/  LDL.64 R224, [R1+0xa10] ;  /* 0x000a100001e07983 */ /* 0x002ea80000100a00 */
[----:B------:R-:W4:Y:S04]  /*28740*/  LDL.64 R228, [R1+0x7a8] ;  /* 0x0007a80001e47983 */ /* 0x000f280000100a00 */
[----:B------:R-:W3:Y:S04]  /*28750*/  LDL.64 R232, [R1+0x828] ;  /* 0x0008280001e87983 */ /* 0x000ee80000100a00 */
[----:B------:R-:W3:Y:S04]  /*28760*/  LDL.64 R236, [R1+0x9d8] ;  /* 0x0009d80001ec7983 */ /* 0x000ee80000100a00 */
[----:B------:R-:W3:Y:S04]  /*28770*/  LDL.64 R242, [R1+0x928] ;  /* 0x0009280001f27983 */ /* 0x000ee80000100a00 */
[----:B------:R-:W3:Y:S04]  /*28780*/  LDL.64 R250, [R1+0x990] ;  /* 0x0009900001fa7983 */ /* 0x000ee80000100a00 */
[----:B------:R-:W3:Y:S04]  /*28790*/  LDL.64 R240, [R1+0x958] ;  /* 0x0009580001f07983 */ /* 0x000ee80000100a00 */
[----:B------:R-:W3:Y:S04]  /*287a0*/  LDL.64 R246, [R1+0x8d8] ;  /* 0x0008d80001f67983 */ /* 0x000ee80000100a00 */
[----:B------:R-:W3:Y:S04]  /*287b0*/  LDL.64 R2, [R1+0x858] ;  /* 0x0008580001027983 */ /* 0x000ee80000100a00 */
[----:B------:R-:W3:Y:S01]  /*287c0*/  LDL.64 R244, [R1+0x7d8] ;  /* 0x0007d80001f47983 */ /* 0x000ee20000100a00 */
[----:B------:R-:W-:-:S03]  /*287d0*/  IMAD.WIDE R46, R4, 0x4, R226 ;  /* 0x00000004042e7825 */ /* 0x000fc600078e02e2 */
[----:B------:R-:W3:Y:S01]  /*287e0*/  LDL.64 R226, [R1+0x580] ;  /* 0x0005800001e27983 */ /* 0x000ee20000100a00 */
[----:B------:R-:W-:-:S03]  /*287f0*/  IMAD.WIDE R48, R4, 0x4, R230 ;  /* 0x0000000404307825 */ /* 0x000fc600078e02e6 */
[----:B------:R-:W3:Y:S01]  /*28800*/  LDL.64 R230, [R1+0x648] ;  /* 0x0006480001e67983 */ /* 0x000ee20000100a00 */
[----:B------:R-:W-:-:S03]  /*28810*/  IMAD.WIDE R50, R4, 0x4, R234 ;  /* 0x0000000404327825 */ /* 0x000fc600078e02ea */
[----:B------:R-:W3:Y:S01]  /*28820*/  LDL.64 R234, [R1+0x6d0] ;  /* 0x0006d00001ea7983 */ /* 0x000ee20000100a00 */
[----:B------:R-:W-:-:S03]  /*28830*/  IMAD.WIDE R52, R4, 0x4, R238 ;  /* 0x0000000404347825 */ /* 0x000fc600078e02ee */
[----:B------:R-:W3:Y:S04]  /*28840*/  LDL.64 R238, [R1+0x758] ;  /* 0x0007580001ee7983 */ /* 0x000ee80000100a00 */
[----:B------:R-:W3:Y:S04]  /*28850*/  LDL.64 R6, [R1+0x540] ;  /* 0x0005400001067983 */ /* 0x000ee80000100a00 */
[----:B------:R-:W3:Y:S04]  /*28860*/  LDL.64 R10, [R1+0x4b8] ;  /* 0x0004b800010a7983 */ /* 0x000ee80000100a00 */
[----:B------:R-:W3:Y:S04]  /*28870*/  LDL.64 R248, [R1+0x1d0] ;  /* 0x0001d00001f87983 */ /* 0x000ee80000100a00 */
[----:B--2---:R-:W-:Y:S04]  /*28880*/  LDGSTS.E [R8+0x40000], desc[UR52][R224.64], P2 ;  /* 0x40000000e0087fae */ /* 0x004fe80009121874 */
[----:B----4-:R-:W-:Y:S04]  /*28890*/  LDGSTS.E [R8+0x40400], desc[UR52][R228.64], P2 ;  /* 0x40400000e4087fae */ /* 0x010fe80009121874 */
[----:B---3--:R-:W-:Y:S04]  /*288a0*/  LDGSTS.E [R8+0x40800], desc[UR52][R232.64], P2 ;  /* 0x40800000e8087fae */ /* 0x008fe80009121874 */
[----:B------:R-:W2:Y:S04]  /*288b0*/  LDL.LU.64 R224, [R1+0x1750] ;  /* 0x0017500001e07983 */ /* 0x000ea80000300a00 */
[----:B------:R-:W3:Y:S04]  /*288c0*/  LDL.LU.64 R228, [R1+0x1748] ;  /* 0x0017480001e47983 */ /* 0x000ee80000300a00 */
[----:B------:R-:W4:Y:S04]  /*288d0*/  LDL.LU.64 R232, [R1+0x1740] ;  /* 0x0017400001e87983 */ /* 0x000f280000300a00 */
        /* <DEDUP_REMOVED lines=8> */
[----:B------:R-:W-:Y:S04]  /*28960*/  LDGSTS.E [R8+0x42000], desc[UR52][R2.64], P2 ;  /* 0x4200000002087fae */ /* 0x000fe80009121874 */
[----:B------:R-:W2:Y:S04]  /*28970*/  LDL.LU.64 R240, [R1+0x1720] ;  /* 0x0017200001f07983 */ /* 0x000ea80000300a00 */
[----:B------:R-:W4:Y:S04]  /*28980*/  LDL.LU.64 R246, [R1+0x1718] ;  /* 0x0017180001f67983 */ /* 0x000f280000300a00 */
[----:B------:R-:W4:Y:S04]  /*28990*/  LDL.LU.64 R2, [R1+0x1710] ;  /* 0x0017100001027983 */ /* 0x000f280000300a00 */
[----:B------:R-:W-:Y:S04]  /*289a0*/  LDGSTS.E [R8+0x42400], desc[UR52][R244.64], P2 ;  /* 0x42400000f4087fae */ /* 0x000fe80009121874 */
[----:B------:R-:W-:Y:S04]  /*289b0*/  LDGSTS.E [R8+0x42800], desc[UR52][R238.64], P2 ;  /* 0x42800000ee087fae */ /* 0x000fe80009121874 */
[----:B------:R-:W-:Y:S04]  /*289c0*/  LDGSTS.E [R8+0x42c00], desc[UR52][R234.64], P2 ;  /* 0x42c00000ea087fae */ /* 0x000fe80009121874 */
[----:B------:R-:W3:Y:S04]  /*289d0*/  LDL.LU.64 R244, [R1+0x1708] ;  /* 0x0017080001f47983 */ /* 0x000ee80000300a00 */
[----:B------:R-:W-:Y:S04]  /*289e0*/  LDGSTS.E [R8+0x43000], desc[UR52][R230.64], P2 ;  /* 0x43000000e6087fae */ /* 0x000fe80009121874 */
[----:B------:R-:W-:Y:S04]  /*289f0*/  LDGSTS.E [R8+0x43400], desc[UR52][R226.64], P2 ;  /* 0x43400000e2087fae */ /* 0x000fe80009121874 */
[----:B------:R-:W-:Y:S04]  /*28a00*/  LDGSTS.E [R8+0x43800], desc[UR52][R6.64], P2 ;  /* 0x4380000006087fae */ /* 0x000fe80009121874 */
[----:B------:R-:W-:Y:S04]  /*28a10*/  LDGSTS.E [R8+0x43c00], desc[UR52][R10.64], P2 ;  /* 0x43c000000a087fae */ /* 0x000fe80009121874 */
[----:B------:R-:W-:Y:S01]  /*28a20*/  LDGSTS.E [R8+0x44000], desc[UR52][R248.64], P2 ;  /* 0x44000000f8087fae */ /* 0x000fe20009121874 */
[----:B------:R-:W-:-:S04]  /*28a30*/  IMAD.WIDE R12, R4, 0x4, R12 ;  /* 0x00000004040c7825 */ /* 0x000fc800078e020c */
[C---:B------:R-:W-:Y:S01]  /*28a40*/  IMAD.WIDE R28, R4.reuse, 0x4, R28 ;  /* 0x00000004041c7825 */ /* 0x040fe200078e021c */
[----:B---3--:R-:W-:Y:S04]  /*28a50*/  LDGSTS.E [R8+0x44400], desc[UR52][R244.64], P2 ;  /* 0x44400000f4087fae */ /* 0x008fe80009121874 */
[----:B------:R-:W-:Y:S04]  /*28a60*/  LDGSTS.E [R8+0x44800], desc[UR52][R242.64], P2 ;  /* 0x44800000f2087fae */ /* 0x000fe80009121874 */
[----:B------:R-:W-:Y:S04]  /*28a70*/  LDGSTS.E [R8+0x44c00], desc[UR52][R12.64], P2 ;  /* 0x44c000000c087fae */ /* 0x000fe80009121874 */
[----:B------:R-:W3:Y:S04]  /*28a80*/  LDL.LU.64 R244, [R1+0x1700] ;  /* 0x0017000001f47983 */ /* 0x000ee80000300a00 */
        /* <DEDUP_REMOVED lines=8> */
[----:B------:R1:W-:Y:S04]  /*28b10*/  STL.64 [R1+0x1470], R12 ;  /* 0x0014700c01007387 */ /* 0x0003e80000100a00 */
[----:B------:R-:W-:Y:S04]  /*28b20*/  LDGSTS.E [R8+0x45000], desc[UR52][R28.64], P2 ;  /* 0x450000001c087fae */ /* 0x000fe80009121874 */
[----:B------:R-:W-:Y:S04]  /*28b30*/  LDGSTS.E [R8+0x45400], desc[UR52][R44.64], P2 ;  /* 0x454000002c087fae */ /* 0x000fe80009121874 */
[----:B-1----:R-:W4:Y:S04]  /*28b40*/  LDL.64 R12, [R1+0x750] ;  /* 0x00075000010c7983 */ /* 0x002f280000100a00 */
[----:B------:R1:W-:Y:S04]  /*28b50*/  STL.64 [R1+0x1478], R28 ;  /* 0x0014781c01007387 */ /* 0x0003e80000100a00 */
[----:B------:R-:W-:Y:S04]  /*28b60*/  LDGSTS.E [R8+0x45800], desc[UR52][R60.64], P2 ;  /* 0x458000003c087fae */ /* 0x000fe80009121874 */
[----:B------:R-:W-:Y:S04]  /*28b70*/  LDGSTS.E [R8+0x45c00], desc[UR52][R76.64], P2 ;  /* 0x45c000004c087fae */ /* 0x000fe80009121874 */
[----:B-1----:R-:W4:Y:S04]  /*28b80*/  LDL.64 R28, [R1+0x7d0] ;  /* 0x0007d000011c7983 */ /* 0x002f280000100a00 */
[----:B------:R1:W-:Y:S04]  /*28b90*/  STL.64 [R1+0x1480], R44 ;  /* 0x0014802c01007387 */ /* 0x0003e80000100a00 */
[----:B------:R-:W-:Y:S04]  /*28ba0*/  LDGSTS.E [R8+0x46000], desc[UR52][R92.64], P2 ;  /* 0x460000005c087fae */ /* 0x000fe80009121874 */
[----:B------:R-:W-:Y:S04]  /*28bb0*/  LDGSTS.E [R8+0x46400], desc[UR52][R108.64], P2 ;  /* 0x464000006c087fae */ /* 0x000fe80009121874 */
[----:B-1----:R-:W4:Y:S04]  /*28bc0*/  LDL.LU.64 R44, [R1+0x68] ;  /* 0x00006800012c7983 */ /* 0x002f280000300a00 */
[----:B------:R1:W-:Y:S04]  /*28bd0*/  STL.64 [R1+0x1488], R60 ;  /* 0x0014883c01007387 */ /* 0x0003e80000100a00 */
[----:B------:R-:W-:Y:S01]  /*28be0*/  LDGSTS.E [R8+0x46800], desc[UR52][R124.64], P2 ;  /* 0x468000007c087fae */ /* 0x000fe20009121874 */
[----:B------:R-:W-:-:S03]  /*28bf0*/  IMAD.WIDE R204, R4, 0x4, R204 ;  /* 0x0000000404cc7825 */ /* 0x000fc600078e02cc */
[----:B------:R-:W-:Y:S04]  /*28c00*/  LDGSTS.E [R8+0x46c00], desc[UR52][R140.64], P2 ;  /* 0x46c000008c087fae */ /* 0x000fe80009121874 */
[----:B-1----:R-:W4:Y:S04]  /*28c10*/  LDL.LU.64 R60, [R1+0x78] ;  /* 0x00007800013c7983 */ /* 0x002f280000300a00 */
        /* <DEDUP_REMOVED lines=9> */
[----:B-1----:R-:W4:Y:S04]  /*28cb0*/  LDL.LU.64 R108, [R1+0xd8] ;  /* 0x0000d800016c7983 */ /* 0x002f280000300a00 */
[----:B------:R1:W-:Y:S04]  /*28cc0*/  STL.64 [R1+0x14a8], R124 ;  /* 0x0014a87c01007387 */ /* 0x0003e80000100a00 */
[----:B-1----:R-:W4:Y:S04]  /*28cd0*/  LDL.LU.64 R124, [R1+0xe8] ;  /* 0x0000e800017c7983 */ /* 0x002f280000300a00 */
[----:B------:R1:W-:Y:S04]  /*28ce0*/  STL.64 [R1+0x14b0], R140 ;  /* 0x0014b08c01007387 */ /* 0x0003e80000100a00 */
[----:B-1----:R-:W4:Y:S04]  /*28cf0*/  LDL.LU.64 R140, [R1+0xf8] ;  /* 0x0000f800018c7983 */ /* 0x002f280000300a00 */
[----:B------:R1:W-:Y:S04]  /*28d00*/  STL.64 [R1+0x14b8], R156 ;  /* 0x0014b89c01007387 */ /* 0x0003e80000100a00 */
[----:B-1----:R-:W4:Y:S04]  /*28d10*/  LDL.64 R156, [R1+0x950] ;  /* 0x00095000019c7983 */ /* 0x002f280000100a00 */
[----:B------:R1:W-:Y:S04]  /*28d20*/  STL.64 [R1+0x14c0], R172 ;  /* 0x0014c0ac01007387 */ /* 0x0003e80000100a00 */
[----:B-1----:R-:W4:Y:S04]  /*28d30*/  LDL.64 R172, [R1+0x998] ;  /* 0x0009980001ac7983 */ /* 0x002f280000100a00 */
[----:B------:R1:W-:Y:S04]  /*28d40*/  STL.64 [R1+0x14c8], R188 ;  /* 0x0014c8bc01007387 */ /* 0x0003e80000100a00 */
[----:B-1----:R-:W4:Y:S04]  /*28d50*/  LDL.LU.64 R188, [R1+0x498] ;  /* 0x0004980001bc7983 */ /* 0x002f280000300a00 */
[----:B------:R1:W-:Y:S04]  /*28d60*/  STL.64 [R1+0x14d0], R204 ;  /* 0x0014d0cc01007387 */ /* 0x0003e80000100a00 */
[----:B-1----:R-:W4:Y:S04]  /*28d70*/  LDL.64 R204, [R1+0x940] ;  /* 0x0009400001cc7983 */ /* 0x002f280000100a00 */
[----:B---3--:R-:W-:Y:S04]  /*28d80*/  LDGSTS.E [R244+0x40080], desc[UR52][R6.64], P2 ;  /* 0x4008000006f47fae */ /* 0x008fe80009121874 */
[----:B--2---:R-:W-:Y:S04]  /*28d90*/  LDGSTS.E [R244+0x40480], desc[UR52][R10.64], P2 ;  /* 0x404800000af47fae */ /* 0x004fe80009121874 */
[----:B----4-:R-:W-:Y:S04]  /*28da0*/  LDGSTS.E [R244+0x40880], desc[UR52][R248.64], P2 ;  /* 0x40880000f8f47fae */ /* 0x010fe80009121874 */
[----:B------:R-:W2:Y:S04]  /*28db0*/  LDL.LU.64 R6, [R1+0x16f8] ;  /* 0x0016f80001067983 */ /* 0x000ea80000300a00 */
[----:B------:R-:W3:Y:S04]  /*28dc0*/  LDL.LU.64 R10, [R1+0x16f0] ;  /* 0x0016f000010a7983 */ /* 0x000ee80000300a00 */
[----:B------:R-:W4:Y:S04]  /*28dd0*/  LDL.LU.64 R248, [R1+0x16e8] ;  /* 0x0016e80001f87983 */ /* 0x000f280000300a00 */
[----:B------:R-:W-:Y:S04]  /*28de0*/  LDGSTS.E [R244+0x40c80], desc[UR52][R242.64], P2 ;  /* 0x40c80000f2f47fae */ /* 0x000fe80009121874 */
[----:B------:R-:W2:Y:S01]  /*28df0*/  LDL.LU.64 R242, [R1+0x16e0] ;  /* 0x0016e00001f27983 */ /* 0x000ea20000300a00 */
[----:B------:R-:W-:-:S03]  /*28e00*/  IMAD.WIDE R14, R4, 0x4, R14 ;  /* 0x00000004040e7825 */ /* 0x000fc600078e020e */
        /* <DEDUP_REMOVED lines=11> */
[----:B--2---:R-:W-:Y:S04]  /*28ec0*/  LDGSTS.E [R244+0x43c80], desc[UR52][R242.64], P2 ;  /* 0x43c80000f2f47fae */ /* 0x004fe80009121874 */
[----:B------:R-:W-:Y:S04]  /*28ed0*/  LDGSTS.E [R244+0x44080], desc[UR52][R140.64], P2 ;  /* 0x440800008cf47fae */ /* 0x000fe80009121874 */
[----:B------:R-:W-:Y:S04]  /*28ee0*/  LDGSTS.E [R244+0x44480], desc[UR52][R60.64], P2 ;  /* 0x444800003cf47fae */ /* 0x000fe80009121874 */
[----:B------:R-:W2:Y:S04]  /*28ef0*/  LDL.LU.64 R242, [R1+0x16d8] ;  /* 0x0016d80001f27983 */ /* 0x000ea80000300a00 */
[----:B------:R-:W3:Y:S04]  /*28f00*/  LDL.64 R204, [R1+0x9c8] ;  /* 0x0009c80001cc7983 */ /* 0x000ee80000100a00 */
        /* <DEDUP_REMOVED lines=13> */
[----:B-1----:R-:W3:Y:S04]  /*28fe0*/  LDL.64 R140, [R1+0x848] ;  /* 0x00084800018c7983 */ /* 0x002ee80000100a00 */
[----:B------:R1:W-:Y:S04]  /*28ff0*/  STL.64 [R1+0x14e0], R60 ;  /* 0x0014e03c01007387 */ /* 0x0003e80000100a00 */
[----:B-1----:R-:W4:Y:S04]  /*29000*/  LDL.64 R60, [R1+0x7c8] ;  /* 0x0007c800013c7983 */ /* 0x002f280000100a00 */
[----:B------:R1:W-:Y:S04]  /*29010*/  STL.64 [R1+0x14e8], R240 ;  /* 0x0014e8f001007387 */ /* 0x0003e80000100a00 */
[----:B-1----:R-:W3:Y:S04]  /*29020*/  LDL.LU.64 R240, [R1+0x530] ;  /* 0x0005300001f07983 */ /* 0x002ee80000300a00 */
[----:B------:R1:W-:Y:S04]  /*29030*/  STL.64 [R1+0x14f0], R14 ;  /* 0x0014f00e01007387 */ /* 0x0003e80000100a00 */
[----:B-1----:R-:W2:Y:S01]  /*29040*/  LDL.64 R14, [R1+0x748] ;  /* 0x00074800010e7983 */ /* 0x002ea20000100a00 */
[----:B------:R-:W-:-:S05]  /*29050*/  IMAD.WIDE R30, R4, 0x4, R30 ;  /* 0x00000004041e7825 */ /* 0x000fca00078e021e */
        /* <DEDUP_REMOVED lines=24> */
[----:B------:R-:W-:Y:S01]  /*291e0*/  STL.64 [R1+0x1550], R206 ;  /* 0x001550ce01007387 */ /* 0x000fe20000100a00 */
[----:B------:R-:W-:-:S03]  /*291f0*/  IMAD.WIDE R16, R4, 0x4, R16 ;  /* 0x0000000404107825 */ /* 0x000fc600078e0210 */
[----:B-1----:R-:W3:Y:S04]  /*29200*/  LDL.LU.64 R190, [R1+0x730] ;  /* 0x0007300001be7983 */ /* 0x002ee80000300a00 */
[----:B------:R-:W3:Y:S01]  /*29210*/  LDL.LU.64 R142, [R1+0x6a0] ;  /* 0x0006a000018e7983 */ /* 0x000ee20000300a00 */
[----:B------:R-:W-:-:S04]  /*29220*/  IMAD.WIDE R32, R4, 0x4, R32 ;  /* 0x0000000404207825 */ /* 0x000fc800078e0220 */
[----:B------:R-:W-:-:S04]  /*29230*/  IMAD.WIDE R192, R4, 0x4, R192 ;  /* 0x0000000404c07825 */ /* 0x000fc800078e02c0 */
[C---:B------:R-:W-:Y:S01]  /*29240*/  IMAD.WIDE R208, R4.reuse, 0x4, R208 ;  /* 0x0000000404d07825 */ /* 0x040fe200078e02d0 */
[----:B--2---:R-:W-:Y:S04]  /*29250*/  LDGSTS.E [R243+0x40100], desc[UR52][R14.64], P2 ;  /* 0x401000000ef37fae */ /* 0x004fe80009121874 */
        /* <DEDUP_REMOVED lines=23> */
[----:B------:R-:W-:Y:S04]  /*293d0*/  LDGSTS.E [R243+0x43900], desc[UR52][R240.64], P2 ;  /* 0x43900000f0f37fae */ /* 0x000fe80009121874 */
[----:B------:R-:W-:Y:S04]  /*293e0*/  STL.64 [R1+0x1558], R240 ;  /* 0x001558f001007387 */ /* 0x000fe80000100a00 */
[----:B------:R-:W-:Y:S04]  /*293f0*/  LDGSTS.E [R243+0x43d00], desc[UR52][R188.64], P2 ;  /* 0x43d00000bcf37fae */ /* 0x000fe80009121874 */
[----:B------:R-:W-:Y:S04]  /*29400*/  STL.64 [R1+0x1560], R188 ;  /* 0x001560bc01007387 */ /* 0x000fe80000100a00 */
[----:B------:R-:W-:Y:S04]  /*29410*/  LDGSTS.E [R243+0x44100], desc[UR52][R124.64], P2 ;  /* 0x441000007cf37fae */ /* 0x000fe80009121874 */
[----:B------:R1:W-:Y:S04]  /*29420*/  STL.64 [R1+0x1568], R124 ;  /* 0x0015687c01007387 */ /* 0x0003e80000100a00 */
[----:B------:R-:W-:Y:S04]  /*29430*/  LDGSTS.E [R243+0x44500], desc[UR52][R44.64], P2 ;  /* 0x445000002cf37fae */ /* 0x000fe80009121874 */
[----:B------:R-:W-:Y:S04]  /*29440*/  LDGSTS.E [R243+0x44900], desc[UR52][R236.64], P2 ;  /* 0x44900000ecf37fae */ /* 0x000fe80009121874 */
[----:B-1----:R-:W4:Y:S04]  /*29450*/  LDL.LU.64 R124, [R1+0x7b0] ;  /* 0x0007b000017c7983 */ /* 0x002f280000300a00 */
[----:B------:R-:W-:Y:S04]  /*29460*/  STL.64 [R1+0x1570], R44 ;  /* 0x0015702c01007387 */ /* 0x000fe80000100a00 */
[----:B------:R-:W-:Y:S04]  /*29470*/  STL.64 [R1+0x1578], R236 ;  /* 0x001578ec01007387 */ /* 0x000fe80000100a00 */
[----:B------:R-:W-:Y:S04]  /*29480*/  LDGSTS.E [R243+0x44d00], desc[UR52][R16.64], P2 ;  /* 0x44d0000010f37fae */ /* 0x000fe80009121874 */
        /* <DEDUP_REMOVED lines=21> */
[----:B------:R1:W-:Y:S04]  /*295e0*/  STL.64 [R1+0x15d0], R176 ;  /* 0x0015d0b001007387 */ /* 0x0003e80000100a00 */
[----:B------:R-:W-:Y:S04]  /*295f0*/  LDGSTS.E [R243+0x47900], desc[UR52][R192.64], P2 ;  /* 0x47900000c0f37fae */ /* 0x000fe80009121874 */
[----:B------:R-:W-:Y:S04]  /*29600*/  LDGSTS.E [R243+0x47d00], desc[UR52][R208.64], P2 ;  /* 0x47d00000d0f37fae */ /* 0x000fe80009121874 */
[----:B-1----:R-:W2:Y:S04]  /*29610*/  LDL.LU.64 R176, [R1+0x760] ;  /* 0x0007600001b07983 */ /* 0x002ea80000300a00 */
[----:B------:R-:W-:Y:S04]  /*29620*/  STL.64 [R1+0x15d8], R192 ;  /* 0x0015d8c001007387 */ /* 0x000fe80000100a00 */
[----:B------:R1:W-:Y:S04]  /*29630*/  STL.64 [R1+0x15e0], R208 ;  /* 0x0015e0d001007387 */ /* 0x0003e80000100a00 */
[----:B-1----:R-:W4:Y:S04]  /*29640*/  LDL.LU.64 R208, [R1+0x8e0] ;  /* 0x0008e00001d07983 */ /* 0x002f280000300a00 */
[----:B--2---:R-:W-:Y:S04]  /*29650*/  LDGSTS.E [R242+0x40180], desc[UR52][R176.64], P2 ;  /* 0x40180000b0f27fae */ /* 0x004fe80009121874 */
[----:B------:R-:W-:Y:S04]  /*29660*/  LDGSTS.E [R242+0x40580], desc[UR52][R172.64], P2 ;  /* 0x40580000acf27fae */ /* 0x000fe80009121874 */
[----:B---3--:R-:W-:Y:S04]  /*29670*/  LDGSTS.E [R242+0x40980], desc[UR52][R156.64], P2 ;  /* 0x409800009cf27fae */ /* 0x008fe80009121874 */
[----:B------:R-:W-:Y:S04]  /*29680*/  STL.64 [R1+0x1620], R176 ;  /* 0x001620b001007387 */ /* 0x000fe80000100a00 */
[----:B----4-:R-:W-:Y:S04]  /*29690*/  LDGSTS.E [R242+0x40d80], desc[UR52][R208.64], P2 ;  /* 0x40d80000d0f27fae */ /* 0x010fe80009121874 */
[----:B------:R-:W-:Y:S04]  /*296a0*/  LDGSTS.E [R242+0x41180], desc[UR52][R92.64], P2 ;  /* 0x411800005cf27fae */ /* 0x000fe80009121874 */
[----:B------:R-:W-:Y:S04]  /*296b0*/  STL.64 [R1+0x15e8], R208 ;  /* 0x0015e8d001007387 */ /* 0x000fe80000100a00 */
[----:B------:R-:W-:Y:S04]  /*296c0*/  LDGSTS.E [R242+0x41580], desc[UR52][R76.64], P2 ;  /* 0x415800004cf27fae */ /* 0x000fe80009121874 */
[----:B------:R-:W-:Y:S04]  /*296d0*/  LDGSTS.E [R242+0x41980], desc[UR52][R112.64], P2 ;  /* 0x4198000070f27fae */ /* 0x000fe80009121874 */
[----:B------:R1:W-:Y:S04]  /*296e0*/  STL.64 [R1+0x15f0], R112 ;  /* 0x0015f07001007387 */ /* 0x0003e80000100a00 */
[----:B------:R-:W-:Y:S04]  /*296f0*/  LDGSTS.E [R242+0x41d80], desc[UR52][R28.64], P2 ;  /* 0x41d800001cf27fae */ /* 0x000fe80009121874 */
[----:B------:R-:W2:Y:S04]  /*29700*/  LDL.LU.64 R160, [R1+0x768] ;  /* 0x0007680001a07983 */ /* 0x000ea80000300a00 */
[----:B------:R-:W-:Y:S04]  /*29710*/  LDGSTS.E [R242+0x42180], desc[UR52][R12.64], P2 ;  /* 0x421800000cf27fae */ /* 0x000fe80009121874 */
[----:B-1----:R-:W3:Y:S04]  /*29720*/  LDL.LU.64 R112, [R1+0x7e8] ;  /* 0x0007e80001707983 */ /* 0x002ee80000300a00 */
[----:B------:R-:W4:Y:S04]  /*29730*/  LDL.LU.64 R192, [R1+0x8e8] ;  /* 0x0008e80001c07983 */ /* 0x000f280000300a00 */
[----:B------:R-:W-:Y:S04]  /*29740*/  LDGSTS.E [R242+0x42580], desc[UR52][R124.64], P2 ;  /* 0x425800007cf27fae */ /* 0x000fe80009121874 */
[----:B------:R-:W-:Y:S04]  /*29750*/  STL.64 [R1+0x15f8], R124 ;  /* 0x0015f87c01007387 */ /* 0x000fe80000100a00 */
[----:B------:R-:W-:Y:S04]  /*29760*/  LDGSTS.E [R242+0x42980], desc[UR52][R190.64], P2 ;  /* 0x42980000bef27fae */ /* 0x000fe80009121874 */
[----:B------:R-:W-:Y:S04]  /*29770*/  STL.64 [R1+0x1600], R190 ;  /* 0x001600be01007387 */ /* 0x000fe80000100a00 */
[----:B------:R-:W-:Y:S04]  /*29780*/  LDGSTS.E [R242+0x42d80], desc[UR52][R142.64], P2 ;  /* 0x42d800008ef27fae */ /* 0x000fe80009121874 */
[----:B------:R-:W-:Y:S04]  /*29790*/  STL.64 [R1+0x1608], R142 ;  /* 0x0016088e01007387 */ /* 0x000fe80000100a00 */
[----:B------:R-:W-:Y:S04]  /*297a0*/  LDGSTS.E [R242+0x43180], desc[UR52][R238.64], P2 ;  /* 0x43180000eef27fae */ /* 0x000fe80009121874 */
[----:B------:R-:W-:Y:S04]  /*297b0*/  LDGSTS.E [R242+0x43580], desc[UR52][R234.64], P2 ;  /* 0x43580000eaf27fae */ /* 0x000fe80009121874 */
[----:B------:R-:W4:Y:S04]  /*297c0*/  LDL.LU.64 R240, [R1+0x898] ;  /* 0x0008980001f07983 */ /* 0x000f280000300a00 */
[----:B------:R-:W-:Y:S04]  /*297d0*/  LDGSTS.E [R242+0x43980], desc[UR52][R230.64], P2 ;  /* 0x43980000e6f27fae */ /* 0x000fe80009121874 */
[----:B------:R-:W4:Y:S04]  /*297e0*/  LDL.LU.64 R158, [R1+0x818] ;  /* 0x00081800019e7983 */ /* 0x000f280000300a00 */
[----:B------:R-:W-:Y:S04]  /*297f0*/  LDGSTS.E [R242+0x43d80], desc[UR52][R226.64], P2 ;  /* 0x43d80000e2f27fae */ /* 0x000fe80009121874 */
[----:B------:R-:W4:Y:S04]  /*29800*/  LDL.LU.64 R174, [R1+0x710] ;  /* 0x0007100001ae7983 */ /* 0x000f280000300a00 */
[----:B------:R-:W4:Y:S04]  /*29810*/  LDL.LU.64 R60, [R1+0x5d8] ;  /* 0x0005d800013c7983 */ /* 0x000f280000300a00 */
[----:B------:R-:W-:Y:S04]  /*29820*/  LDGSTS.E [R242+0x44180], desc[UR52][R108.64], P2 ;  /* 0x441800006cf27fae */ /* 0x000fe80009121874 */
[----:B------:R-:W-:Y:S04]  /*29830*/  STL.64 [R1+0x1610], R108 ;  /* 0x0016106c01007387 */ /* 0x000fe80000100a00 */
[----:B------:R-:W-:Y:S01]  /*29840*/  LDGSTS.E [R242+0x44580], desc[UR52][R10.64], P2 ;  /* 0x445800000af27fae */ /* 0x000fe20009121874 */
[----:B------:R-:W-:-:S03]  /*29850*/  IMAD.WIDE R18, R4, 0x4, R18 ;  /* 0x0000000404127825 */ /* 0x000fc600078e0212 */
[----:B------:R-:W-:Y:S01]  /*29860*/  LDGSTS.E [R242+0x44980], desc[UR52][R232.64], P2 ;  /* 0x44980000e8f27fae */ /* 0x000fe20009121874 */
[----:B------:R-:W-:-:S03]  /*29870*/  IMAD.WIDE R34, R4, 0x4, R34 ;  /* 0x0000000404227825 */ /* 0x000fc600078e0222 */
[----:B------:R1:W-:Y:S04]  /*29880*/  LDGSTS.E [R242+0x44d80], desc[UR52][R18.64], P2 ;  /* 0x44d8000012f27fae */ /* 0x0003e80009121874 */
[----:B------:R-:W2:Y:S04]  /*29890*/  LDL.LU.64 R10, [R1+0x16d0] ;  /* 0x0016d000010a7983 */ /* 0x000ea80000300a00 */
        /* <DEDUP_REMOVED lines=11> */
[----:B------:R1:W-:Y:S04]  /*29950*/  LDGSTS.E [R242+0x45180], desc[UR52][R34.64], P2 ;  /* 0x4518000022f27fae */ /* 0x0003e80009121874 */
[----:B------:R-:W-:Y:S01]  /*29960*/  LDGSTS.E [R242+0x45580], desc[UR52][R50.64], P2 ;  /* 0x4558000032f27fae */ /* 0x000fe20009121874 */
[----:B------:R-:W-:-:S03]  /*29970*/  IMAD.WIDE R194, R4, 0x4, R194 ;  /* 0x0000000404c27825 */ /* 0x000fc600078e02c2 */
[----:B------:R-:W-:Y:S01]  /*29980*/  LDGSTS.E [R242+0x45980], desc[UR52][R66.64], P2 ;  /* 0x4598000042f27fae */ /* 0x000fe20009121874 */
[----:B------:R-:W-:-:S03]  /*29990*/  IMAD.WIDE R210, R4, 0x4, R210 ;  /* 0x0000000404d27825 */ /* 0x000fc600078e02d2 */
[----:B------:R-:W-:Y:S04]  /*299a0*/  LDGSTS.E [R242+0x45d80], desc[UR52][R82.64], P2 ;  /* 0x45d8000052f27fae */ /* 0x000fe80009121874 */
[----:B------:R1:W-:Y:S04]  /*299b0*/  LDGSTS.E [R242+0x46180], desc[UR52][R98.64], P2 ;  /* 0x4618000062f27fae */ /* 0x0003e80009121874 */
[----:B------:R-:W-:Y:S04]  /*299c0*/  LDGSTS.E [R242+0x46580], desc[UR52][R114.64], P2 ;  /* 0x4658000072f27fae */ /* 0x000fe80009121874 */
[----:B------:R-:W-:Y:S04]  /*299d0*/  STL.64 [R1+0x1618], R232 ;  /* 0x001618e801007387 */ /* 0x000fe80000100a00 */
[----:B------:R-:W-:Y:S04]  /*299e0*/  LDGSTS.E [R242+0x46980], desc[UR52][R130.64], P2 ;  /* 0x4698000082f27fae */ /* 0x000fe80009121874 */
[----:B------:R1:W-:Y:S04]  /*299f0*/  STL.64 [R1+0x1628], R18 ;  /* 0x0016281201007387 */ /* 0x0003e80000100a00 */
[----:B------:R-:W-:Y:S04]  /*29a00*/  LDGSTS.E [R242+0x46d80], desc[UR52][R146.64], P2 ;  /* 0x46d8000092f27fae */ /* 0x000fe80009121874 */
[----:B------:R1:W-:Y:S04]  /*29a10*/  STL.64 [R1+0x1630], R34 ;  /* 0x0016302201007387 */ /* 0x0003e80000100a00 */
[----:B------:R-:W-:Y:S01]  /*29a20*/  LDGSTS.E [R242+0x47180], desc[UR52][R162.64], P2 ;  /* 0x47180000a2f27fae */ /* 0x000fe20009121874 */
[C---:B------:R-:W-:Y:S01]  /*29a30*/  IMAD.WIDE R20, R4.reuse, 0x4, R20 ;  /* 0x0000000404147825 */ /* 0x040fe200078e0214 */
[----:B-1----:R-:W1:Y:S02]  /*29a40*/  LDC R19, c[0x0][0x230] ;  /* 0x00008c00ff137b82 */ /* 0x002e640000000800 */
[----:B------:R-:W-:Y:S04]  /*29a50*/  STL.64 [R1+0x1638], R50 ;  /* 0x0016383201007387 */ /* 0x000fe80000100a00 */
[----:B------:R-:W-:Y:S01]  /*29a60*/  LDGSTS.E [R242+0x47580], desc[UR52][R178.64], P2 ;  /* 0x47580000b2f27fae */ /* 0x000fe20009121874 */
[C---:B------:R-:W-:Y:S01]  /*29a70*/  IMAD.WIDE R36, R4.reuse, 0x4, R36 ;  /* 0x0000000404247825 */ /* 0x040fe200078e0224 */
[----:B------:R-:W1:Y:S02]  /*29a80*/  LDC R35, c[0x0][0x230] ;  /* 0x00008c00ff237b82 */ /* 0x000e640000000800 */
        /* <DEDUP_REMOVED lines=8> */
[----:B------:R1:W-:Y:S04]  /*29b10*/  STL.64 [R1+0x1650], R98 ;  /* 0x0016506201007387 */ /* 0x0003e80000100a00 */
[----:B------:R-:W-:Y:S04]  /*29b20*/  STL.64 [R1+0x1658], R114 ;  /* 0x0016587201007387 */ /* 0x000fe80000100a00 */
[----:B------:R-:W-:Y:S04]  /*29b30*/  STL.64 [R1+0x1660], R130 ;  /* 0x0016608201007387 */ /* 0x000fe80000100a00 */
[----:B------:R-:W-:Y:S01]  /*29b40*/  STL.64 [R1+0x1668], R146 ;  /* 0x0016689201007387 */ /* 0x000fe20000100a00 */
[C---:B------:R-:W-:Y:S01]  /*29b50*/  IMAD.WIDE R22, R4.reuse, 0x4, R22 ;  /* 0x0000000404167825 */ /* 0x040fe200078e0216 */
[----:B-1----:R-:W1:Y:S02]  /*29b60*/  LDC R98, c[0x0][0x230] ;  /* 0x00008c00ff627b82 */ /* 0x002e640000000800 */
[----:B------:R-:W-:Y:S04]  /*29b70*/  STL.64 [R1+0x1670], R162 ;  /* 0x001670a201007387 */ /* 0x000fe80000100a00 */
[----:B------:R-:W-:Y:S04]  /*29b80*/  STL.64 [R1+0x1678], R178 ;  /* 0x001678b201007387 */ /* 0x000fe80000100a00 */
[----:B------:R-:W-:Y:S04]  /*29b90*/  STL.64 [R1+0x1680], R194 ;  /* 0x001680c201007387 */ /* 0x000fe80000100a00 */
[----:B------:R-:W-:Y:S04]  /*29ba0*/  STL.64 [R1+0x13d0], R242 ;  /* 0x0013d0f201007387 */ /* 0x000fe80000100a00 */
[----:B------:R-:W4:Y:S04]  /*29bb0*/  LDL.LU.64 R232, [R1+0x780] ;  /* 0x0007800001e87983 */ /* 0x000f280000300a00 */
[----:B------:R-:W4:Y:S04]  /*29bc0*/  LDL.LU.64 R144, [R1+0x800] ;  /* 0x0008000001907983 */ /* 0x000f280000300a00 */
[----:B------:R-:W4:Y:S04]  /*29bd0*/  LDL.LU.64 R96, [R1+0x978] ;  /* 0x0009780001607983 */ /* 0x000f280000300a00 */
        /* <DEDUP_REMOVED lines=16> */
[----:B------:R-:W-:Y:S04]  /*29ce0*/  LDGSTS.E [R11+0x43a00], desc[UR52][R230.64], P2 ;  /* 0x43a00000e60b7fae */ /* 0x000fe80009121874 */
[----:B------:R-:W4:Y:S04]  /*29cf0*/  LDL.64 R12, [R1+0x9b8] ;  /* 0x0009b800010c7983 */ /* 0x000f280000100a00 */
[----:B------:R-:W4:Y:S04]  /*29d00*/  LDL.64 R238, [R1+0x910] ;  /* 0x0009100001ee7983 */ /* 0x000f280000100a00 */
[----:B------:R-:W4:Y:S04]  /*29d10*/  LDL.64 R234, [R1+0x700] ;  /* 0x0007000001ea7983 */ /* 0x000f280000100a00 */
[----:B------:R-:W4:Y:S04]  /*29d20*/  LDL.64 R230, [R1+0x680] ;  /* 0x0006800001e67983 */ /* 0x000f280000100a00 */
[----:B------:R-:W4:Y:S04]  /*29d30*/  LDL.LU.64 R206, [R1+0x890] ;  /* 0x0008900001ce7983 */ /* 0x000f280000300a00 */
[----:B------:R-:W4:Y:S04]  /*29d40*/  LDL.LU.64 R32, [R1+0x810] ;  /* 0x0008100001207983 */ /* 0x000f280000300a00 */
[----:B------:R-:W4:Y:S04]  /*29d50*/  LDL.LU.64 R126, [R1+0x790] ;  /* 0x00079000017e7983 */ /* 0x000f280000300a00 */
[----:B------:R-:W-:Y:S04]  /*29d60*/  LDGSTS.E [R11+0x43e00], desc[UR52][R226.64], P2 ;  /* 0x43e00000e20b7fae */ /* 0x000fe80009121874 */
[----:B------:R-:W4:Y:S04]  /*29d70*/  LDL.LU.64 R140, [R1+0x5b0] ;  /* 0x0005b000018c7983 */ /* 0x000f280000300a00 */
[----:B------:R-:W4:Y:S04]  /*29d80*/  LDL.LU.64 R156, [R1+0x558] ;  /* 0x00055800019c7983 */ /* 0x000f280000300a00 */
[----:B------:R-:W-:Y:S04]  /*29d90*/  LDGSTS.E [R11+0x44200], desc[UR52][R92.64], P2 ;  /* 0x442000005c0b7fae */ /* 0x000fe80009121874 */
[----:B------:R-:W4:Y:S04]  /*29da0*/  LDL.LU.64 R76, [R1+0x4e8] ;  /* 0x0004e800014c7983 */ /* 0x000f280000300a00 */
[----:B------:R-:W-:Y:S04]  /*29db0*/  LDGSTS.E [R11+0x44600], desc[UR52][R2.64], P2 ;  /* 0x44600000020b7fae */ /* 0x000fe80009121874 */
[----:B------:R-:W-:Y:S04]  /*29dc0*/  LDGSTS.E [R11+0x44a00], desc[UR52][R228.64], P2 ;  /* 0x44a00000e40b7fae */ /* 0x000fe80009121874 */
[----:B------:R-:W-:Y:S04]  /*29dd0*/  LDGSTS.E [R11+0x44e00], desc[UR52][R20.64], P2 ;  /* 0x44e00000140b7fae */ /* 0x000fe80009121874 */
[----:B------:R-:W4:Y:S04]  /*29de0*/  LDL.LU.64 R2, [R1+0x16c8] ;  /* 0x0016c80001027983 */ /* 0x000f280000300a00 */
        /* <DEDUP_REMOVED lines=16> */
[----:B------:R-:W4:Y:S04]  /*29ef0*/  LDL.LU.64 R30, [R1+0x668] ;  /* 0x00066800011e7983 */ /* 0x000f280000300a00 */
[----:B------:R-:W4:Y:S04]  /*29f00*/  LDL.LU.64 R94, [R1+0x590] ;  /* 0x00059000015e7983 */ /* 0x000f280000300a00 */
[----:B------:R-:W4:Y:S01]  /*29f10*/  LDL.LU.64 R46, [R1+0x550] ;  /* 0x00055000012e7983 */ /* 0x000f220000300a00 */
[----:B------:R-:W-:-:S04]  /*29f20*/  IMAD.WIDE R198, R4, 0x4, R198 ;  /* 0x0000000404c67825 */ /* 0x000fc800078e02c6 */
[C---:B------:R-:W-:Y:S01]  /*29f30*/  IMAD.WIDE R214, R4.reuse, 0x4, R214 ;  /* 0x0000000404d67825 */ /* 0x040fe200078e02d6 */
[----:B--2---:R-:W-:Y:S04]  /*29f40*/  LDGSTS.E [R10+0x40a80], desc[UR52][R204.64], P2 ;  /* 0x40a80000cc0a7fae */ /* 0x004fe80009121874 */
[----:B---3--:R-:W-:Y:S04]  /*29f50*/  LDGSTS.E [R10+0x40e80], desc[UR52][R28.64], P2 ;  /* 0x40e800001c0a7fae */ /* 0x008fe80009121874 */
[----:B------:R-:W-:Y:S04]  /*29f60*/  LDGSTS.E [R10+0x41280], desc[UR52][R96.64], P2 ;  /* 0x41280000600a7fae */ /* 0x000fe80009121874 */
[----:B----4-:R-:W-:Y:S04]  /*29f70*/  LDGSTS.E [R10+0x41680], desc[UR52][R12.64], P2 ;  /* 0x416800000c0a7fae */ /* 0x010fe80009121874 */
[----:B------:R-:W-:Y:S04]  /*29f80*/  LDGSTS.E [R10+0x41a80], desc[UR52][R238.64], P2 ;  /* 0x41a80000ee0a7fae */ /* 0x000fe80009121874 */
[----:B------:R-:W2:Y:S04]  /*29f90*/  LDL.64 R12, [R1+0x9e8] ;  /* 0x0009e800010c7983 */ /* 0x000ea80000100a00 */
        /* <DEDUP_REMOVED lines=10> */
[----:B------:R-:W4:Y:S04]  /*2a040*/  LDL.LU.64 R108, [R1+0x788] ;  /* 0x00078800016c7983 */ /* 0x000f280000300a00 */
[----:B------:R-:W2:Y:S04]  /*2a050*/  LDL.LU.64 R128, [R1+0x808] ;  /* 0x0008080001807983 */ /* 0x000ea80000300a00 */
[----:B------:R-:W-:Y:S04]  /*2a060*/  LDGSTS.E [R10+0x44280], desc[UR52][R226.64], P2 ;  /* 0x44280000e20a7fae */ /* 0x000fe80009121874 */
[----:B------:R-:W-:Y:S04]  /*2a070*/  LDGSTS.E [R10+0x44680], desc[UR52][R246.64], P2 ;  /* 0x44680000f60a7fae */ /* 0x000fe80009121874 */
[----:B------:R-:W-:Y:S04]  /*2a080*/  LDGSTS.E [R10+0x44a80], desc[UR52][R224.64], P2 ;  /* 0x44a80000e00a7fae */ /* 0x000fe80009121874 */
[----:B------:R-:W-:Y:S04]  /*2a090*/  LDGSTS.E [R10+0x44e80], desc[UR52][R22.64], P2 ;  /* 0x44e80000160a7fae */ /* 0x000fe80009121874 */
[----:B------:R-:W-:Y:S04]  /*2a0a0*/  LDGSTS.E [R10+0x45280], desc[UR52][R38.64], P2 ;  /* 0x45280000260a7fae */ /* 0x000fe80009121874 */
[----:B------:R-:W-:Y:S04]  /*2a0b0*/  LDGSTS.E [R10+0x45680], desc[UR52][R54.64], P2 ;  /* 0x45680000360a7fae */ /* 0x000fe80009121874 */
[----:B------:R-:W3:Y:S04]  /*2a0c0*/  LDL.LU.64 R48, [R1+0x908] ;  /* 0x0009080001307983 */ /* 0x000ee80000300a00 */
        /* <DEDUP_REMOVED lines=11> */
[----:B------:R-:W3:Y:S04]  /*2a180*/  LDL.64 R230, [R1+0x6f0] ;  /* 0x0006f00001e67983 */ /* 0x000ee80000100a00 */
[----:B------:R-:W3:Y:S04]  /*2a190*/  LDL.64 R226, [R1+0x4d8] ;  /* 0x0004d80001e27983 */ /* 0x000ee80000100a00 */
[----:B------:R-:W3:Y:S04]  /*2a1a0*/  LDL.64 R238, [R1+0x2d0] ;  /* 0x0002d00001ee7983 */ /* 0x000ee80000100a00 */
[----:B------:R-:W-:Y:S04]  /*2a1b0*/  LDGSTS.E [R10+0x47280], desc[UR52][R166.64], P2 ;  /* 0x47280000a60a7fae */ /* 0x000fe80009121874 */
[----:B------:R-:W3:Y:S04]  /*2a1c0*/  LDL.LU.64 R78, [R1+0x6e0] ;  /* 0x0006e000014e7983 */ /* 0x000ee80000300a00 */
[----:B------:R-:W-:Y:S04]  /*2a1d0*/  LDGSTS.E [R10+0x47680], desc[UR52][R182.64], P2 ;  /* 0x47680000b60a7fae */ /* 0x000fe80009121874 */
[----:B------:R-:W3:Y:S04]  /*2a1e0*/  LDL.LU.64 R14, [R1+0x658] ;  /* 0x00065800010e7983 */ /* 0x000ee80000300a00 */
[----:B------:R-:W-:Y:S04]  /*2a1f0*/  LDGSTS.E [R10+0x47a80], desc[UR52][R198.64], P2 ;  /* 0x47a80000c60a7fae */ /* 0x000fe80009121874 */
[----:B------:R-:W-:Y:S04]  /*2a200*/  LDGSTS.E [R10+0x47e80], desc[UR52][R214.64], P2 ;  /* 0x47e80000d60a7fae */ /* 0x000fe80009121874 */
[----:B------:R1:W-:Y:S04]  /*2a210*/  STL.64 [R1+0x13a0], R10 ;  /* 0x0013a00a01007387 */ /* 0x0003e80000100a00 */
[----:B-1----:R-:W3:Y:S04]  /*2a220*/  LDL.LU.64 R10, [R1+0x9c0] ;  /* 0x0009c000010a7983 */ /* 0x002ee80000300a00 */
[----:B------:R-:W3:Y:S04]  /*2a230*/  LDL.64 R242, [R1+0x7a0] ;  /* 0x0007a00001f27983 */ /* 0x000ee80000100a00 */
[----:B------:R-:W3:Y:S04]  /*2a240*/  LDL.64 R28, [R1+0x820] ;  /* 0x00082000011c7983 */ /* 0x000ee80000100a00 */
[----:B------:R-:W3:Y:S04]  /*2a250*/  LDL.64 R204, [R1+0x988] ;  /* 0x0009880001cc7983 */ /* 0x000ee80000100a00 */
[----:B------:R-:W3:Y:S04]  /*2a260*/  LDL.64 R62, [R1+0x970] ;  /* 0x00097000013e7983 */ /* 0x000ee80000100a00 */
[----:B------:R-:W3:Y:S04]  /*2a270*/  LDL.64 R44, [R1+0x8f0] ;  /* 0x0008f000012c7983 */ /* 0x000ee80000100a00 */
[----:B----4-:R-:W-:Y:S04]  /*2a280*/  LDGSTS.E [R9+0x40300], desc[UR52][R108.64], P2 ;  /* 0x403000006c097fae */ /* 0x010fe80009121874 */
[----:B--2---:R-:W-:Y:S04]  /*2a290*/  LDGSTS.E [R9+0x40700], desc[UR52][R128.64], P2 ;  /* 0x4070000080097fae */ /* 0x004fe80009121874 */
[----:B------:R-:W-:Y:S04]  /*2a2a0*/  LDGSTS.E [R9+0x40b00], desc[UR52][R12.64], P2 ;  /* 0x40b000000c097fae */ /* 0x000fe80009121874 */
[----:B------:R-:W2:Y:S04]  /*2a2b0*/  LDL.64 R12, [R1+0x920] ;  /* 0x00092000010c7983 */ /* 0x000ea80000100a00 */
[----:B---3--:R-:W-:Y:S04]  /*2a2c0*/  LDGSTS.E [R9+0x40f00], desc[UR52][R48.64], P2 ;  /* 0x40f0000030097fae */ /* 0x008fe80009121874 */
[----:B------:R-:W-:Y:S04]  /*2a2d0*/  LDGSTS.E [R9+0x41300], desc[UR52][R80.64], P2 ;  /* 0x4130000050097fae */ /* 0x000fe80009121874 */
[----:B------:R-:W-:Y:S04]  /*2a2e0*/  LDGSTS.E [R9+0x41700], desc[UR52][R10.64], P2 ;  /* 0x417000000a097fae */ /* 0x000fe80009121874 */
[----:B------:R-:W-:Y:S04]  /*2a2f0*/  LDGSTS.E [R9+0x41b00], desc[UR52][R234.64], P2 ;  /* 0x41b00000ea097fae */ /* 0x000fe80009121874 */
[----:B------:R-:W-:Y:S04]  /*2a300*/  LDGSTS.E [R9+0x41f00], desc[UR52][R64.64], P2 ;  /* 0x41f0000040097fae */ /* 0x000fe80009121874 */
[----:B------:R-:W-:Y:S04]  /*2a310*/  LDGSTS.E [R9+0x42300], desc[UR52][R16.64], P2 ;  /* 0x4230000010097fae */ /* 0x000fe80009121874 */
[----:B------:R-:W3:Y:S04]  /*2a320*/  LDL.64 R234, [R1+0x9e0] ;  /* 0x0009e00001ea7983 */ /* 0x000ee80000100a00 */
[----:B------:R-:W-:Y:S04]  /*2a330*/  LDGSTS.E [R9+0x42700], desc[UR52][R110.64], P2 ;  /* 0x427000006e097fae */ /* 0x000fe80009121874 */
[----:B------:R-:W-:Y:S04]  /*2a340*/  LDGSTS.E [R9+0x42b00], desc[UR52][R230.64], P2 ;  /* 0x42b00000e6097fae */ /* 0x000fe80009121874 */
[----:B------:R-:W-:Y:S04]  /*2a350*/  LDGSTS.E [R9+0x42f00], desc[UR52][R30.64], P2 ;  /* 0x42f000001e097fae */ /* 0x000fe80009121874 */
[----:B------:R-:W-:Y:S04]  /*2a360*/  LDGSTS.E [R9+0x43300], desc[UR52][R94.64], P2 ;  /* 0x433000005e097fae */ /* 0x000fe80009121874 */
[----:B------:R-:W4:Y:S04]  /*2a370*/  LDL.64 R230, [R1+0x870] ;  /* 0x0008700001e67983 */ /* 0x000f280000100a00 */
[----:B------:R-:W4:Y:S04]  /*2a380*/  LDL.LU.64 R236, [R1+0x7f0] ;  /* 0x0007f00001ec7983 */ /* 0x000f280000300a00 */
[----:B------:R-:W-:Y:S04]  /*2a390*/  LDGSTS.E [R9+0x43700], desc[UR52][R46.64], P2 ;  /* 0x437000002e097fae */ /* 0x000fe80009121874 */
[----:B------:R-:W4:Y:S04]  /*2a3a0*/  LDL.LU.64 R188, [R1+0x770] ;  /* 0x0007700001bc7983 */ /* 0x000f280000300a00 */
[----:B------:R-:W-:Y:S04]  /*2a3b0*/  LDGSTS.E [R9+0x43b00], desc[UR52][R226.64], P2 ;  /* 0x43b00000e2097fae */ /* 0x000fe80009121874 */
[----:B------:R-:W-:Y:S04]  /*2a3c0*/  LDGSTS.E [R9+0x43f00], desc[UR52][R238.64], P2 ;  /* 0x43f00000ee097fae */ /* 0x000fe80009121874 */
[----:B------:R-:W-:Y:S04]  /*2a3d0*/  LDGSTS.E [R9+0x44300], desc[UR52][R2.64], P2 ;  /* 0x4430000002097fae */ /* 0x000fe80009121874 */
[----:B------:R-:W4:Y:S04]  /*2a3e0*/  LDL.64 R226, [R1+0x588] ;  /* 0x0005880001e27983 */ /* 0x000f280000100a00 */
[----:B------:R-:W-:Y:S04]  /*2a3f0*/  LDGSTS.E [R9+0x44700], desc[UR52][R250.64], P2 ;  /* 0x44700000fa097fae */ /* 0x000fe80009121874 */
[----:B------:R-:W4:Y:S01]  /*2a400*/  LDL.LU.64 R2, [R1+0x16b8] ;  /* 0x0016b80001027983 */ /* 0x000f220000300a00 */
[----:B------:R-:W-:-:S03]  /*2a410*/  IMAD.WIDE R24, R4, 0x4, R24 ;  /* 0x0000000404187825 */ /* 0x000fc600078e0218 */
[----:B------:R-:W-:Y:S04]  /*2a420*/  LDGSTS.E [R9+0x44b00], desc[UR52][R222.64], P2 ;  /* 0x44b00000de097fae */ /* 0x000fe80009121874 */
[----:B------:R-:W4:Y:S01]  /*2a430*/  LDL.LU.64 R250, [R1+0x16b0] ;  /* 0x0016b00001fa7983 */ /* 0x000f220000300a00 */
[----:B------:R-:W-:-:S03]  /*2a440*/  IMAD.WIDE R40, R4, 0x4, R40 ;  /* 0x0000000404287825 */ /* 0x000fc600078e0228 */
[----:B------:R-:W-:Y:S04]  /*2a450*/  LDGSTS.E [R9+0x44f00], desc[UR52][R24.64], P2 ;  /* 0x44f0000018097fae */ /* 0x000fe80009121874 */
[----:B------:R-:W-:Y:S04]  /*2a460*/  LDGSTS.E [R9+0x45300], desc[UR52][R40.64], P2 ;  /* 0x4530000028097fae */ /* 0x000fe80009121874 */
[----:B------:R-:W-:Y:S01]  /*2a470*/  LDGSTS.E [R9+0x45700], desc[UR52][R56.64], P2 ;  /* 0x4570000038097fae */ /* 0x000fe20009121874 */
[----:B------:R-:W-:-:S03]  /*2a480*/  IMAD.WIDE R200, R4, 0x4, R200 ;  /* 0x0000000404c87825 */ /* 0x000fc600078e02c8 */
        /* <DEDUP_REMOVED lines=13> */
[----:B------:R1:W-:Y:S04]  /*2a560*/  STL.64 [R1+0x1450], R8 ;  /* 0x0014500801007387 */ /* 0x0003e80000100a00 */
[----:B---3--:R3:W-:Y:S04]  /*2a570*/  LDGSTS.E [R0+0x40b80], desc[UR52][R234.64], P2 ;  /* 0x40b80000ea007fae */ /* 0x0087e80009121874 */
[----:B--2---:R-:W-:Y:S04]  /*2a580*/  LDGSTS.E [R0+0x40f80], desc[UR52][R12.64], P2 ;  /* 0x40f800000c007fae */ /* 0x004fe80009121874 */
[----:B------:R-:W-:Y:S04]  /*2a590*/  LDGSTS.E [R0+0x41380], desc[UR52][R204.64], P2 ;  /* 0x41380000cc007fae */ /* 0x000fe80009121874 */
[----:B------:R-:W-:Y:S01]  /*2a5a0*/  LDGSTS.E [R0+0x41780], desc[UR52][R62.64], P2 ;  /* 0x417800003e007fae */ /* 0x000fe20009121874 */
[C---:B------:R-:W-:Y:S01]  /*2a5b0*/  IMAD.WIDE R220, R4.reuse, 0x4, R220 ;  /* 0x0000000404dc7825 */ /* 0x040fe200078e02dc */
[----:B---3--:R-:W2:Y:S02]  /*2a5c0*/  LDC R235, c[0x0][0x230] ;  /* 0x00008c00ffeb7b82 */ /* 0x008ea40000000800 */
[----:B------:R-:W-:Y:S04]  /*2a5d0*/  LDGSTS.E [R0+0x41b80], desc[UR52][R44.64], P2 ;  /* 0x41b800002c007fae */ /* 0x000fe80009121874 */
[----:B----4-:R-:W-:Y:S01]  /*2a5e0*/  LDGSTS.E [R0+0x41f80], desc[UR52][R230.64], P2 ;  /* 0x41f80000e6007fae */ /* 0x010fe20009121874 */
[C---:B------:R-:W-:Y:S01]  /*2a5f0*/  IMAD.WIDE R26, R4.reuse, 0x4, R26 ;  /* 0x00000004041a7825 */ /* 0x040fe200078e021a */
[----:B------:R-:W3:Y:S02]  /*2a600*/  LDC R234, c[0x0][0x230] ;  /* 0x00008c00ffea7b82 */ /* 0x000ee40000000800 */
[----:B------:R-:W-:Y:S04]  /*2a610*/  LDGSTS.E [R0+0x42380], desc[UR52][R236.64], P2 ;  /* 0x42380000ec007fae */ /* 0x000fe80009121874 */
[----:B------:R-:W-:Y:S04]  /*2a620*/  LDGSTS.E [R0+0x42780], desc[UR52][R188.64], P2 ;  /* 0x42780000bc007fae */ /* 0x000fe80009121874 */
[----:B------:R-:W-:Y:S04]  /*2a630*/  LDGSTS.E [R0+0x42b80], desc[UR52][R78.64], P2 ;  /* 0x42b800004e007fae */ /* 0x000fe80009121874 */
[----:B------:R-:W-:Y:S04]  /*2a640*/  LDGSTS.E [R0+0x42f80], desc[UR52][R14.64], P2 ;  /* 0x42f800000e007fae */ /* 0x000fe80009121874 */
[----:B------:R4:W-:Y:S01]  /*2a650*/  LDGSTS.E [R0+0x43380], desc[UR52][R226.64], P2 ;  /* 0x43380000e2007fae */ /* 0x0009e20009121874 */
[----:B------:R-:W-:-:S04]  /*2a660*/  IMAD.WIDE R202, R4, 0x4, R202 ;  /* 0x0000000404ca7825 */ /* 0x000fc800078e02ca */
[----:B------:R-:W-:Y:S01]  /*2a670*/  IMAD.WIDE R218, R4, 0x4, R218 ;  /* 0x0000000404da7825 */ /* 0x000fe200078e02da */
[----:B----4-:R-:W4:Y:S01]  /*2a680*/  LDC R227, c[0x0][0x230] ;  /* 0x00008c00ffe37b82 */ /* 0x010f220000000800 */
[----:B------:R-:W-:Y:S04]  /*2a690*/  LDGSTS.E [R0+0x43780], desc[UR52][R250.64], P2 ;  /* 0x43780000fa007fae */ /* 0x000fe80009121874 */
[----:B------:R-:W-:Y:S04]  /*2a6a0*/  LDGSTS.E [R0+0x43b80], desc[UR52][R2.64], P2 ;  /* 0x43b8000002007fae */ /* 0x000fe80009121874 */
[----:B------:R-:W-:Y:S04]  /*2a6b0*/  LDGSTS.E [R0+0x43f80], desc[UR52][R246.64], P2 ;  /* 0x43f80000f6007fae */ /* 0x000fe80009121874 */
[----:B------:R-:W2:Y:S04]  /*2a6c0*/  LDL.LU.64 R250, [R1+0x16a8] ;  /* 0x0016a80001fa7983 */ /* 0x000ea80000300a00 */
        /* <DEDUP_REMOVED lines=16> */
[----:B------:R-:W-:Y:S04]  /*2a7d0*/  LDGSTS.E [R0+0x47b80], desc[UR52][R202.64], P2 ;  /* 0x47b80000ca007fae */ /* 0x000fe80009121874 */
[----:B------:R-:W-:Y:S04]  /*2a7e0*/  LDGSTS.E [R0+0x47f80], desc[UR52][R218.64], P2 ;  /* 0x47f80000da007fae */ /* 0x000fe80009121874 */
[----:B------:R-:W0:Y:S01]  /*2a7f0*/  LDGDEPBAR ;  /* 0x00000000000079af */ /* 0x000e220000000000 */
[----:B------:R-:W-:Y:S06]  /*2a800*/  BAR.SYNC.DEFER_BLOCKING 0x0 ;  /* 0x0000000000007b1d */ /* 0x000fec0000010000 */
[----:B------:R-:W3:Y:S04]  /*2a810*/  LDL.LU.64 R230, [R1+0x340] ;  /* 0x0003400001e67983 */ /* 0x000ee80000300a00 */
[----:B------:R-:W3:Y:S04]  /*2a820*/  LDL.LU.64 R246, [R1+0x1698] ;  /* 0x0016980001f67983 */ /* 0x000ee80000300a00 */
[----:B------:R-:W3:Y:S04]  /*2a830*/  LDL.LU.64 R248, [R1+0x1690] ;  /* 0x0016900001f87983 */ /* 0x000ee80000300a00 */
[----:B------:R-:W3:Y:S04]  /*2a840*/  LDL.LU.64 R142, [R1+0x3f0] ;  /* 0x0003f000018e7983 */ /* 0x000ee80000300a00 */
[----:B------:R-:W1:Y:S04]  /*2a850*/  LDL.LU.64 R208, [R1+0x348] ;  /* 0x0003480001d07983 */ /* 0x000e680000300a00 */
[----:B------:R-:W-:Y:S01]  /*2a860*/  @!PT LDS RZ, [RZ] ;  /* 0x00000000fffff984 */ /* 0x000fe20000000800 */
[----:B------:R-:W-:Y:S01]  /*2a870*/  @!PT LDS RZ, [RZ] ;  /* 0x00000000fffff984 */ /* 0x000fe20000000800 */
[----:B------:R-:W-:Y:S01]  /*2a880*/  @!PT LDS RZ, [RZ] ;  /* 0x00000000fffff984 */ /* 0x000fe20000000800 */
[----:B--2---:R-:W-:Y:S04]  /*2a890*/  LDGSTS.E [R245+-0x30000], desc[UR52][R250.64], !P3 ;  /* 0xd0000000faf57fae */ /* 0x004fe8000d921874 */
[----:B------:R-:W2:Y:S04]  /*2a8a0*/  LDL.LU.64 R250, [R1+0x1688] ;  /* 0x0016880001fa7983 */ /* 0x000ea80000300a00 */
[----:B------:R-:W2:Y:S04]  /*2a8b0*/  LDL.LU.64 R190, [R1+0x350] ;  /* 0x0003500001be7983 */ /* 0x000ea80000300a00 */
[----:B------:R-:W2:Y:S04]  /*2a8c0*/  LDL.LU.64 R124, [R1+0x358] ;  /* 0x00035800017c7983 */ /* 0x000ea80000300a00 */
[----:B------:R-:W2:Y:S01]  /*2a8d0*/  LDL.LU.64 R176, [R1+0x360] ;  /* 0x0003600001b07983 */ /* 0x000ea20000300a00 */
[----:B----4-:R-:W-:-:S02]  /*2a8e0*/  VIADD R226, R227, 0xfffffe79 ;  /* 0xfffffe79e3e27836 */ /* 0x010fc40000000000 */
[----:B------:R-:W4:Y:S03]  /*2a8f0*/  LDC R227, c[0x0][0x230] ;  /* 0x00008c00ffe37b82 */ /* 0x000f260000000800 */
[----:B------:R-:W-:Y:S01]  /*2a900*/  ISETP.GE.U32.AND P2, PT, R226, 0x7ffffdfa, PT ;  /* 0x7ffffdfae200780c */ /* 0x000fe20003f46070 */
[----:B----4-:R-:W-:-:S05]  /*2a910*/  VIADD R226, R227, 0xfffffe5f ;  /* 0xfffffe5fe3e27836 */ /* 0x010fca0000000000 */
[----:B------:R-:W-:Y:S01]  /*2a920*/  ISETP.GE.U32.AND P3, PT, R226, 0x7ffffde0, PT ;  /* 0x7ffffde0e200780c */ /* 0x000fe20003f66070 */
[----:B---3--:R-:W-:Y:S02]  /*2a930*/  IMAD.WIDE R226, R2, 0x4, R238 ;  /* 0x0000000402e27825 */ /* 0x008fe400078e02ee */
[----:B------:R-:W3:Y:S08]  /*2a940*/  LDC R239, c[0x0][0x230] ;  /* 0x00008c00ffef7b82 */ /* 0x000ef00000000800 */
[----:B------:R-:W4:Y:S01]  /*2a950*/  LDC R238, c[0x0][0x230] ;  /* 0x00008c00ffee7b82 */ /* 0x000f220000000800 */
[----:B------:R-:W-:Y:S01]  /*2a960*/  VIADD R235, R235, 0xfffffe5e ;  /* 0xfffffe5eebeb7836 */ /* 0x000fe20000000000 */
[----:B------:R-:W-:Y:S01]  /*2a970*/  IADD3 R234, R234, -0x1a3, RZ ;  /* 0xfffffe5deaea7810 */ /* 0x000fe20007ffe0ff */
[----:B------:R-:W-:Y:S04]  /*2a980*/  STL.64 [R1+0x1320], R226 ;  /* 0x001320e201007387 */ /* 0x000fe80000100a00 */
[----:B------:R-:W-:Y:S01]  /*2a990*/  LDGSTS.E [R245+-0x2fffc], desc[UR52][R226.64], !P0 ;  /* 0xd0004000e2f57fae */ /* 0x000fe2000c121874 */
[----:B------:R-:W-:Y:S01]  /*2a9a0*/  ISETP.GE.U32.AND P0, PT, R235, 0x7ffffddf, PT ;  /* 0x7ffffddfeb00780c */ /* 0x000fe20003f06070 */
[----:B------:R-:W-:-:S05]  /*2a9b0*/  IMAD.WIDE R230, R2, 0x4, R230 ;  /* 0x0000000402e67825 */ /* 0x000fca00078e02e6 */
[----:B------:R-:W-:Y:S04]  /*2a9c0*/  STL.64 [R1+0x1328], R230 ;  /* 0x001328e601007387 */ /* 0x000fe80000100a00 */
[----:B------:R-:W2:Y:S04]  /*2a9d0*/  LDL.LU.64 R66, [R1+0x368] ;  /* 0x0003680001427983 */ /* 0x000ea80000300a00 */
[----:B------:R-:W-:Y:S01]  /*2a9e0*/  LDGSTS.E [R245+-0x2fff8], desc[UR52][R230.64], !P6 ;  /* 0xd0008000e6f57fae */ /* 0x000fe2000f121874 */
[----:B------:R-:W-:Y:S01]  /*2a9f0*/  ISETP.GE.U32.AND P6, PT, R234, 0x7ffffdde, PT ;  /* 0x7ffffddeea00780c */ /* 0x000fe20003fc6070 */
[----:B-1----:R-:W-:-:S02]  /*2aa00*/  IMAD.WIDE R8, R2, 0x4, R208 ;  /* 0x0000000402087825 */ /* 0x002fc400078e02d0 */
[----:B------:R-:W2:Y:S02]  /*2aa10*/  LDL.LU.64 R208, [R1+0x370] ;  /* 0x0003700001d07983 */ /* 0x000ea40000300a00 */
[----:B------:R-:W-:-:S04]  /*2aa20*/  IMAD.WIDE R234, R2, 0x4, R142 ;  /* 0x0000000402ea7825 */ /* 0x000fc800078e028e */
[----:B---3--:R-:W-:Y:S01]  /*2aa30*/  VIADD R239, R239, 0xfffffe5c ;  /* 0xfffffe5cefef7836 */ /* 0x008fe20000000000 */
[----:B------:R-:W-:Y:S01]  /*2aa40*/  LDGSTS.E [R245+-0x2fff4], desc[UR52][R234.64], !P1 ;  /* 0xd000c000eaf57fae */ /* 0x000fe2000c921874 */
[----:B----4-:R-:W-:-:S03]  /*2aa50*/  VIADD R238, R238, 0xfffffe3f ;  /* 0xfffffe3feeee7836 */ /* 0x010fc60000000000 */
[----:B------:R1:W-:Y:S01]  /*2aa60*/  STL.64 [R1+0x2d8], R8 ;  /* 0x0002d80801007387 */ /* 0x0003e20000100a00 */
[----:B------:R-:W-:Y:S01]  /*2aa70*/  ISETP.GE.U32.AND P1, PT, R239, 0x7ffffddd, PT ;  /* 0x7ffffdddef00780c */ /* 0x000fe20003f26070 */
[----:B------:R-:W-:Y:S02]  /*2aa80*/  VIADD R239, R34, 0xfffffe3d ;  /* 0xfffffe3d22ef7836 */ /* 0x000fe40000000000 */
[----:B------:R1:W-:Y:S01]  /*2aa90*/  LDGSTS.E [R245+-0x2c000], desc[UR52][R8.64], !P3 ;  /* 0xd400000008f57fae */ /* 0x0003e2000d921874 */
[----:B------:R-:W-:Y:S01]  /*2aaa0*/  ISETP.GE.U32.AND P3, PT, R238, 0x7ffffdc0, PT ;  /* 0x7ffffdc0ee00780c */ /* 0x000fe20003f66070 */
[----:B------:R-:W-:Y:S02]  /*2aab0*/  VIADD R238, R35, 0xfffffe3e ;  /* 0xfffffe3e23ee7836 */ /* 0x000fe40000000000 */
[----:B------:R-:W-:Y:S04]  /*2aac0*/  STL.64 [R1+0x1330], R234 ;  /* 0x001330ea01007387 */ /* 0x000fe80000100a00 */
[----:B------:R-:W3:Y:S04]  /*2aad0*/  LDL.LU.64 R50, [R1+0x378] ;  /* 0x0003780001327983 */ /* 0x000ee80000300a00 */
[----:B------:R-:W4:Y:S01]  /*2aae0*/  LDL.LU.64 R142, [R1+0x380] ;  /* 0x00038000018e7983 */ /* 0x000f220000300a00 */
[----:B-1----:R-:W1:Y:S08]  /*2aaf0*/  LDC R9, c[0x0][0x230] ;  /* 0x00008c00ff097b82 */ /* 0x002e700000000800 */
[----:B------:R-:W1:Y:S01]  /*2ab00*/  LDC R8, c[0x0][0x230] ;  /* 0x00008c00ff087b82 */ /* 0x000e620000000800 */
[----:B--2---:R-:W-:-:S04]  /*2ab10*/  IMAD.WIDE R114, R2, 0x4, R190 ;  /* 0x0000000402727825 */ /* 0x004fc800078e02be */
[C---:B------:R-:W-:Y:S01]  /*2ab20*/  IMAD.WIDE R82, R2.reuse, 0x4, R124 ;  /* 0x0000000402527825 */ /* 0x040fe200078e027c */
[----:B------:R-:W-:Y:S03]  /*2ab30*/  STL.64 [R1+0x2e8], R114 ;  /* 0x0002e87201007387 */ /* 0x000fe60000100a00 */
[----:B------:R-:W-:Y:S01]  /*2ab40*/  IMAD.WIDE R34, R2, 0x4, R176 ;  /* 0x0000000402227825 */ /* 0x000fe200078e02b0 */
[----:B------:R2:W-:Y:S04]  /*2ab50*/  STL.64 [R1+0x2f0], R82 ;  /* 0x0002f05201007387 */ /* 0x0005e80000100a00 */
[----:B------:R1:W-:Y:S04]  /*2ab60*/  STL.64 [R1+0x2f8], R34 ;  /* 0x0002f82201007387 */ /* 0x0003e80000100a00 */
[----:B------:R-:W4:Y:S04]  /*2ab70*/  LDL.LU.64 R176, [R1+0x3a0] ;  /* 0x0003a00001b07983 */ /* 0x000f280000300a00 */
[----:B------:R-:W-:Y:S01]  /*2ab80*/  LDGSTS.E [R245+-0x2bffc], desc[UR52][R114.64], !P0 ;  /* 0xd400400072f57fae */ /* 0x000fe2000c121874 */
[----:B------:R-:W-:-:S03]  /*2ab90*/  ISETP.GE.U32.AND P0, PT, R238, 0x7ffffdbf, PT ;  /* 0x7ffffdbfee00780c */ /* 0x000fc60003f06070 */
[----:B------:R2:W-:Y:S04]  /*2aba0*/  LDGSTS.E [R245+-0x2bff8], desc[UR52][R82.64], !P6 ;  /* 0xd400800052f57fae */ /* 0x0005e8000f121874 */
[----:B------:R-:W4:Y:S04]  /*2abb0*/  LDL.LU.64 R190, [R1+0x398] ;  /* 0x0003980001be7983 */ /* 0x000f280000300a00 */
[----:B------:R-:W4:Y:S04]  /*2abc0*/  LDL.LU.64 R124, [R1+0x390] ;  /* 0x00039000017c7983 */ /* 0x000f280000300a00 */
[----:B------:R1:W-:Y:S01]  /*2abd0*/  LDGSTS.E [R245+-0x2bff4], desc[UR52][R34.64], !P1 ;  /* 0xd400c00022f57fae */ /* 0x0003e2000c921874 */
[----:B------:R-:W-:-:S02]  /*2abe0*/  VIADD R238, R98, 0xfffffe3c ;  /* 0xfffffe3c62ee7836 */ /* 0x000fc40000000000 */
[C---:B--2---:R-:W-:Y:S01]  /*2abf0*/  IMAD.WIDE R82, R2.reuse, 0x4, R66 ;  /* 0x0000000402527825 */ /* 0x044fe200078e0242 */
[----:B-1----:R-:W1:Y:S04]  /*2ac00*/  LDC R35, c[0x0][0x230] ;  /* 0x00008c00ff237b82 */ /* 0x002e680000000800 */
[----:B------:R2:W-:Y:S01]  /*2ac10*/  STL.64 [R1+0x3f0], R82 ;  /* 0x0003f05201007387 */ /* 0x0005e20000100a00 */
[----:B------:R-:W-:-:S03]  /*2ac20*/  IMAD.WIDE R66, R2, 0x4, R208 ;  /* 0x0000000402427825 */ /* 0x000fc600078e02d0 */
[----:B------:R-:W-:Y:S01]  /*2ac30*/  LDGSTS.E [R245+-0x28000], desc[UR52][R82.64], !P3 ;  /* 0xd800000052f57fae */ /* 0x000fe2000d921874 */
[----:B------:R-:W1:Y:S03]  /*2ac40*/  LDC R34, c[0x0][0x230] ;  /* 0x00008c00ff227b82 */ /* 0x000e660000000800 */
[----:B------:R3:W-:Y:S04]  /*2ac50*/  STL.64 [R1+0x3f8], R66 ;  /* 0x0003f84201007387 */ /* 0x0007e80000100a00 */
[----:B------:R-:W4:Y:S04]  /*2ac60*/  LDL.LU.64 R208, [R1+0x388] ;  /* 0x0003880001d07983 */ /* 0x000f280000300a00 */
[----:B------:R3:W-:Y:S04]  /*2ac70*/  LDGSTS.E [R245+-0x27ffc], desc[UR52][R66.64], !P0 ;  /* 0xd800400042f57fae */ /* 0x0007e8000c121874 */
[----:B--2---:R-:W2:Y:S01]  /*2ac80*/  LDL.LU.64 R82, [R1+0x598] ;  /* 0x0005980001527983 */ /* 0x004ea20000300a00 */
[----:B---3--:R-:W-:-:S04]  /*2ac90*/  IMAD.WIDE R66, R2, 0x4, R50 ;  /* 0x0000000402427825 */ /* 0x008fc800078e0232 */
[C---:B----4-:R-:W-:Y:S01]  /*2aca0*/  IMAD.WIDE R50, R2.reuse, 0x4, R142 ;  /* 0x0000000402327825 */ /* 0x050fe200078e028e */
[----:B------:R3:W-:Y:S04]  /*2acb0*/  STL.64 [R1+0x400], R66 ;  /* 0x0004004201007387 */ /* 0x0007e80000100a00 */
[----:B------:R4:W-:Y:S04]  /*2acc0*/  STL.64 [R1+0x408], R50 ;  /* 0x0004083201007387 */ /* 0x0009e80000100a00 */
[----:B------:R-:W2:Y:S01]  /*2acd0*/  LDL.LU.64 R142, [R1+0x420] ;  /* 0x00042000018e7983 */ /* 0x000ea20000300a00 */
[----:B------:R-:W-:-:S03]  /*2ace0*/  IMAD.WIDE R98, R2, 0x4, R176 ;  /* 0x0000000402627825 */ /* 0x000fc600078e02b0 */
[----:B------:R-:W2:Y:S01]  /*2acf0*/  LDL.LU.64 R176, [R1+0x418] ;  /* 0x0004180001b07983 */ /* 0x000ea20000300a00 */
[----:B------:R-:W-:Y:S01]  /*2ad00*/  ISETP.GE.U32.AND P6, PT, R239, 0x7ffffdbe, PT ;  /* 0x7ffffdbeef00780c */ /* 0x000fe20003fc6070 */
[----:B------:R-:W-:Y:S01]  /*2ad10*/  VIADD R239, R19, 0xfffffe78 ;  /* 0xfffffe7813ef7836 */ /* 0x000fe20000000000 */
[----:B------:R-:W-:Y:S01]  /*2ad20*/  ISETP.GE.U32.AND P1, PT, R238, 0x7ffffdbd, PT ;  /* 0x7ffffdbdee00780c */ /* 0x000fe20003f26070 */
[----:B------:R-:W4:Y:S01]  /*2ad30*/  LDC R19, c[0x0][0x230] ;  /* 0x00008c00ff137b82 */ /* 0x000f220000000800 */
[----:B------:R-:W-:Y:S02]  /*2ad40*/  VIADD R238, R18, 0xfffffe1f ;  /* 0xfffffe1f12ee7836 */ /* 0x000fe40000000000 */
[----:B------:R-:W-:Y:S02]  /*2ad50*/  ISETP.GE.U32.AND P3, PT, R239, 0x7ffffdf9, PT ;  /* 0x7ffffdf9ef00780c */ /* 0x000fe40003f66070 */
[----:B------:R-:W-:Y:S02]  /*2ad60*/  IADD3 R239, R9, -0x1e2, RZ ;  /* 0xfffffe1e09ef7810 */ /* 0x000fe40007ffe0ff */
[----:B------:R-:W-:Y:S01]  /*2ad70*/  ISETP.GE.U32.AND P0, PT, R238, 0x7ffffda0, PT ;  /* 0x7ffffda0ee00780c */ /* 0x000fe20003f06070 */
[----:B------:R-:W4:Y:S01]  /*2ad80*/  LDC R18, c[0x0][0x230] ;  /* 0x00008c00ff127b82 */ /* 0x000f220000000800 */
[----:B------:R-:W-:Y:S01]  /*2ad90*/  VIADD R238, R8, 0xfffffe1d ;  /* 0xfffffe1d08ee7836 */ /* 0x000fe20000000000 */
[----:B------:R3:W-:Y:S01]  /*2ada0*/  LDGSTS.E [R245+-0x27ff8], desc[UR52][R66.64], !P6 ;  /* 0xd800800042f57fae */ /* 0x0007e2000f121874 */
[----:B------:R-:W-:Y:S01]  /*2adb0*/  ISETP.GE.U32.AND P6, PT, R239, 0x7ffffd9f, PT ;  /* 0x7ffffd9fef00780c */ /* 0x000fe20003fc6070 */
[----:B-1----:R-:W-:-:S02]  /*2adc0*/  VIADD R239, R35, 0xfffffe77 ;  /* 0xfffffe7723ef7836 */ /* 0x002fc40000000000 */
[----:B------:R1:W-:Y:S01]  /*2add0*/  LDGSTS.E [R245+-0x27ff4], desc[UR52][R50.64], !P1 ;  /* 0xd800c00032f57fae */ /* 0x0003e2000c921874 */
[----:B------:R-:W-:Y:S01]  /*2ade0*/  ISETP.GE.U32.AND P1, PT, R238, 0x7ffffd9e, PT ;  /* 0x7ffffd9eee00780c */ /* 0x000fe20003f26070 */
[----:B------:R-:W-:Y:S01]  /*2adf0*/  VIADD R238, R34, 0xfffffe1c ;  /* 0xfffffe1c22ee7836 */ /* 0x000fe20000000000 */
[----:B------:R-:W2:Y:S01]  /*2ae00*/  LDC R9, c[0x0][0x230] ;  /* 0x00008c00ff097b82 */ /* 0x000ea20000000800 */
[C---:B------:R-:W-:Y:S01]  /*2ae10*/  IMAD.WIDE R34, R2.reuse, 0x4, R124 ;  /* 0x0000000402227825 */ /* 0x040fe200078e027c */
[----:B------:R-:W-:Y:S03]  /*2ae20*/  STL.64 [R1+0x5e0], R98 ;  /* 0x0005e06201007387 */ /* 0x000fe60000100a00 */
[----:B---3--:R-:W-:Y:S01]  /*2ae30*/  IMAD.WIDE R66, R2, 0x4, R190 ;  /* 0x0000000402427825 */ /* 0x008fe200078e02be */
[----:B------:R-:W-:Y:S01]  /*2ae40*/  LDGSTS.E [R245+-0x24000], desc[UR52][R98.64], !P0 ;  /* 0xdc00000062f57fae */ /* 0x000fe2000c121874 */
[----:B------:R-:W-:Y:S01]  /*2ae50*/  ISETP.GE.U32.AND P0, PT, R238, 0x7ffffd9d, PT ;  /* 0x7ffffd9dee00780c */ /* 0x000fe20003f06070 */
[----:B------:R-:W3:Y:S02]  /*2ae60*/  LDC R8, c[0x0][0x230] ;  /* 0x00008c00ff087b82 */ /* 0x000ee40000000800 */
[----:B------:R-:W-:Y:S04]  /*2ae70*/  STL.64 [R1+0x5f0], R66 ;  /* 0x0005f04201007387 */ /* 0x000fe80000100a00 */
[----:B------:R1:W-:Y:S01]  /*2ae80*/  STL.64 [R1+0x600], R34 ;  /* 0x0006002201007387 */ /* 0x0003e20000100a00 */
[----:B----4-:R-:W-:Y:S01]  /*2ae90*/  VIADD R238, R19, 0xfffffe76 ;  /* 0xfffffe7613ee7836 */ /* 0x010fe20000000000 */
[----:B-1----:R-:W1:Y:S02]  /*2aea0*/  LDC R51, c[0x0][0x230] ;  /* 0x00008c00ff337b82 */ /* 0x002e640000000800 */
[----:B------:R-:W-:Y:S04]  /*2aeb0*/  LDGSTS.E [R245+-0x23ffc], desc[UR52][R66.64], !P6 ;  /* 0xdc00400042f57fae */ /* 0x000fe8000f121874 */
[----:B------:R-:W4:Y:S01]  /*2aec0*/  LDL.LU.64 R190, [R1+0x410] ;  /* 0x0004100001be7983 */ /* 0x000f220000300a00 */
[----:B------:R-:W-:Y:S01]  /*2aed0*/  VIADD R18, R18, 0xfffffe75 ;  /* 0xfffffe7512127836 */ /* 0x000fe20000000000 */
[----:B------:R-:W4:Y:S02]  /*2aee0*/  LDC R50, c[0x0][0x230] ;  /* 0x00008c00ff327b82 */ /* 0x000f240000000800 */
[----:B------:R-:W4:Y:S01]  /*2aef0*/  LDL.LU.64 R124, [R1+0x3a8] ;  /* 0x0003a800017c7983 */ /* 0x000f220000300a00 */
[----:B------:R-:W-:-:S03]  /*2af00*/  ISETP.GE.U32.AND P6, PT, R239, 0x7ffffdf8, PT ;  /* 0x7ffffdf8ef00780c */ /* 0x000fc60003fc6070 */
[----:B------:R3:W-:Y:S01]  /*2af10*/  LDGSTS.E [R245+-0x23ff8], desc[UR52][R34.64], !P1 ;  /* 0xdc00800022f57fae */ /* 0x0007e2000c921874 */
[----:B------:R-:W-:Y:S01]  /*2af20*/  ISETP.GE.U32.AND P1, PT, R238, 0x7ffffdf7, PT ;  /* 0x7ffffdf7ee00780c */ /* 0x000fe20003f26070 */
[----:B---3--:R-:W3:Y:S08]  /*2af30*/  LDC R35, c[0x0][0x230] ;  /* 0x00008c00ff237b82 */ /* 0x008ef00000000800 */
[----:B------:R-:W3:Y:S01]  /*2af40*/  LDC R34, c[0x0][0x230] ;  /* 0x00008c00ff227b82 */ /* 0x000ee20000000800 */
[----:B------:R-:W-:-:S02]  /*2af50*/  IMAD.WIDE R66, R2, 0x4, R208 ;  /* 0x0000000402427825 */ /* 0x000fc400078e02d0 */
[----:B------:R-:W4:Y:S02]  /*2af60*/  LDL.LU.64 R208, [R1+0x3b0] ;  /* 0x0003b00001d07983 */ /* 0x000f240000300a00 */
[----:B--2---:R-:W-:Y:S02]  /*2af70*/  IMAD.WIDE R238, R2, 0x4, R82 ;  /* 0x0000000402ee7825 */ /* 0x004fe400078e0252 */
[----:B------:R2:W-:Y:S01]  /*2af80*/  STL.64 [R1+0x608], R66 ;  /* 0x0006084201007387 */ /* 0x0005e20000100a00 */
[----:B------:R-:W4:Y:S03]  /*2af90*/  LDC R83, c[0x0][0x230] ;  /* 0x00008c00ff537b82 */ /* 0x000f260000000800 */
[----:B------:R1:W-:Y:S01]  /*2afa0*/  LDGSTS.E [R245+-0x23ff4], desc[UR52][R66.64], !P0 ;  /* 0xdc00c00042f57fae */ /* 0x0003e2000c121874 */
[----:B------:R-:W-:-:S03]  /*2afb0*/  ISETP.GE.U32.AND P0, PT, R18, 0x7ffffdf6, PT ;  /* 0x7ffffdf61200780c */ /* 0x000fc60003f06070 */
[----:B------:R-:W-:Y:S04]  /*2afc0*/  STL.64 [R1+0x1338], R238 ;  /* 0x001338ee01007387 */ /* 0x000fe80000100a00 */
[----:B------:R-:W-:Y:S04]  /*2afd0*/  LDGSTS.E [R252+-0x30000], desc[UR52][R238.64], !P4 ;  /* 0xd0000000eefc7fae */ /* 0x000fe8000e121874 */
[----:B--2---:R-:W2:Y:S01]  /*2afe0*/  LDL.LU.64 R66, [R1+0x3b8] ;  /* 0x0003b80001427983 */ /* 0x004ea20000300a00 */
[----:B------:R-:W-:-:S03]  /*2aff0*/  IMAD.WIDE R114, R2, 0x4, R142 ;  /* 0x0000000402727825 */ /* 0x000fc600078e028e */
[----:B------:R-:W2:Y:S04]  /*2b000*/  LDL.LU.64 R18, [R1+0x3c0] ;  /* 0x0003c00001127983 */ /* 0x000ea80000300a00 */
[----:B------:R4:W-:Y:S01]  /*2b010*/  STL.64 [R1+0x200], R114 ;  /* 0x0002007201007387 */ /* 0x0009e20000100a00 */
[----:B------:R-:W-:Y:S01]  /*2b020*/  IMAD.WIDE R98, R2, 0x4, R176 ;  /* 0x0000000402627825 */ /* 0x000fe200078e02b0 */
[----:B-1----:R-:W-:Y:S02]  /*2b030*/  IADD3 R245, R51, -0x1a7, RZ ;  /* 0xfffffe5933f57810 */ /* 0x002fe40007ffe0ff */
[----:B------:R4:W-:Y:S01]  /*2b040*/  LDGSTS.E [R252+-0x2fffc], desc[UR52][R114.64], !P5 ;  /* 0xd000400072fc7fae */ /* 0x0009e2000e921874 */
[----:B------:R-:W1:Y:S03]  /*2b050*/  LDC R51, c[0x0][0x230] ;  /* 0x00008c00ff337b82 */ /* 0x000e660000000800 */
[----:B------:R4:W-:Y:S04]  /*2b060*/  STL.64 [R1+0x208], R98 ;  /* 0x0002086201007387 */ /* 0x0009e80000100a00 */
[----:B------:R-:W2:Y:S04]  /*2b070*/  LDL.LU.64 R142, [R1+0x3c8] ;  /* 0x0003c800018e7983 */ /* 0x000ea80000300a00 */
[----:B------:R-:W2:Y:S01]  /*2b080*/  LDL.LU.64 R176, [R1+0x3d8] ;  /* 0x0003d80001b07983 */ /* 0x000ea20000300a00 */
[----:B---3--:R-:W-:-:S03]  /*2b090*/  VIADD R82, R34, 0xfffffe3b ;  /* 0xfffffe3b22527836 */ /* 0x008fc60000000000 */
[----:B------:R3:W-:Y:S01]  /*2b0a0*/  LDGSTS.E [R252+-0x2fff8], desc[UR52][R98.64], !P2 ;  /* 0xd000800062fc7fae */ /* 0x0007e2000d121874 */
[----:B------:R-:W-:Y:S01]  /*2b0b0*/  ISETP.GE.U32.AND P2, PT, R245, 0x7ffffdda, PT ;  /* 0x7ffffddaf500780c */ /* 0x000fe20003f46070 */
[----:B------:R-:W-:Y:S02]  /*2b0c0*/  VIADD R245, R35, 0xfffffe58 ;  /* 0xfffffe5823f57836 */ /* 0x000fe40000000000 */
[----:B------:R-:W-:Y:S02]  /*2b0d0*/  VIADD R9, R9, 0xfffffe5b ;  /* 0xfffffe5b09097836 */ /* 0x000fe40000000000 */
[----:B------:R-:W-:-:S03]  /*2b0e0*/  VIADD R8, R8, 0xfffffe5a ;  /* 0xfffffe5a08087836 */ /* 0x000fc60000000000 */
[----:B------:R-:W-:Y:S02]  /*2b0f0*/  ISETP.GE.U32.AND P4, PT, R9, 0x7ffffddc, PT ;  /* 0x7ffffddc0900780c */ /* 0x000fe40003f86070 */
[----:B------:R-:W-:Y:S01]  /*2b100*/  ISETP.GE.U32.AND P5, PT, R8, 0x7ffffddb, PT ;  /* 0x7ffffddb0800780c */ /* 0x000fe20003fa6070 */
[----:B------:R-:W1:Y:S08]  /*2b110*/  LDC R9, c[0x0][0x230] ;  /* 0x00008c00ff097b82 */ /* 0x000e700000000800 */
[----:B------:R-:W1:Y:S01]  /*2b120*/  LDC R8, c[0x0][0x230] ;  /* 0x00008c00ff087b82 */ /* 0x000e620000000800 */
[----:B----4-:R-:W-:-:S04]  /*2b130*/  IMAD.WIDE R114, R2, 0x4, R190 ;  /* 0x0000000402727825 */ /* 0x010fc800078e02be */
[----:B---3--:R-:W-:Y:S01]  /*2b140*/  IMAD.WIDE R98, R2, 0x4, R124 ;  /* 0x0000000402627825 */ /* 0x008fe200078e027c */
[----:B------:R-:W-:Y:S04]  /*2b150*/  STL.64 [R1+0x210], R114 ;  /* 0x0002107201007387 */ /* 0x000fe80000100a00 */
[----:B------:R-:W-:Y:S04]  /*2b160*/  STL.64 [R1+0x300], R98 ;  /* 0x0003006201007387 */ /* 0x000fe80000100a00 */
[----:B------:R-:W-:Y:S01]  /*2b170*/  LDGSTS.E [R252+-0x2fff4], desc[UR52][R114.64], !P3 ;  /* 0xd000c00072fc7fae */ /* 0x000fe2000d921874 */
[----:B------:R-:W-:-:S03]  /*2b180*/  ISETP.GE.U32.AND P3, PT, R245, 0x7ffffdd9, PT ;  /* 0x7ffffdd9f500780c */ /* 0x000fc60003f66070 */
[----:B------:R-:W-:Y:S01]  /*2b190*/  LDGSTS.E [R252+-0x2c000], desc[UR52][R98.64], !P4 ;  /* 0xd400000062fc7fae */ /* 0x000fe2000e121874 */
[----:B------:R-:W-:-:S05]  /*2b1a0*/  IMAD.WIDE R34, R2, 0x4, R208 ;  /* 0x0000000402227825 */ /* 0x000fca00078e02d0 */
[----:B------:R3:W-:Y:S04]  /*2b1b0*/  STL.64 [R1+0x308], R34 ;  /* 0x0003082201007387 */ /* 0x0007e80000100a00 */
[----:B------:R-:W4:Y:S04]  /*2b1c0*/  LDL.LU.64 R190, [R1+0x3e0] ;  /* 0x0003e00001be7983 */ /* 0x000f280000300a00 */
[----:B------:R-:W4:Y:S04]  /*2b1d0*/  LDL.LU.64 R124, [R1+0x428] ;  /* 0x00042800017c7983 */ /* 0x000f280000300a00 */
[----:B------:R-:W4:Y:S04]  /*2b1e0*/  LDL.LU.64 R208, [R1+0x448] ;  /* 0x0004480001d07983 */ /* 0x000f280000300a00 */
[----:B------:R3:W-:Y:S01]  /*2b1f0*/  LDGSTS.E [R252+-0x2bffc], desc[UR52][R34.64], !P5 ;  /* 0xd400400022fc7fae */ /* 0x0007e2000e921874 */
[----:B--2---:R-:W-:-:S04]  /*2b200*/  IMAD.WIDE R66, R2, 0x4, R66 ;  /* 0x0000000402427825 */ /* 0x004fc800078e0242 */
[C---:B------:R-:W-:Y:S01]  /*2b210*/  IMAD.WIDE R18, R2.reuse, 0x4, R18 ;  /* 0x0000000402127825 */ /* 0x040fe200078e0212 */
[----:B------:R2:W-:Y:S04]  /*2b220*/  STL.64 [R1+0x310], R66 ;  /* 0x0003104201007387 */ /* 0x0005e80000100a00 */
[----:B------:R-:W-:Y:S01]  /*2b230*/  LDGSTS.E [R252+-0x2bff8], desc[UR52][R66.64], !P2 ;  /* 0xd400800042fc7fae */ /* 0x000fe2000d121874 */
[----:B---3--:R-:W3:Y:S03]  /*2b240*/  LDC R35, c[0x0][0x230] ;  /* 0x00008c00ff237b82 */ /* 0x008ee60000000800 */
[----:B------:R1:W-:Y:S04]  /*2b250*/  STL.64 [R1+0x318], R18 ;  /* 0x0003181201007387 */ /* 0x0003e80000100a00 */
[----:B------:R-:W-:Y:S01]  /*2b260*/  LDGSTS.E [R252+-0x2bff4], desc[UR52][R18.64], !P3 ;  /* 0xd400c00012fc7fae */ /* 0x000fe2000d921874 */
[----:B------:R-:W3:Y:S03]  /*2b270*/  LDC R34, c[0x0][0x230] ;  /* 0x00008c00ff227b82 */ /* 0x000ee60000000800 */
[----:B--2---:R-:W2:Y:S01]  /*2b280*/  LDL.LU.64 R66, [R1+0x440] ;  /* 0x0004400001427983 */ /* 0x004ea20000300a00 */
[----:B------:R-:W-:-:S04]  /*2b290*/  IMAD.WIDE R114, R2, 0x4, R142 ;  /* 0x0000000402727825 */ /* 0x000fc800078e028e */
[----:B------:R-:W-:Y:S01]  /*2b2a0*/  IMAD.WIDE R98, R2, 0x4, R176 ;  /* 0x0000000402627825 */ /* 0x000fe200078e02b0 */
[----:B------:R4:W-:Y:S04]  /*2b2b0*/  STL.64 [R1+0x410], R114 ;  /* 0x0004107201007387 */ /* 0x0009e80000100a00 */
[----:B-1----:R-:W2:Y:S04]  /*2b2c0*/  LDL.LU.64 R18, [R1+0x438] ;  /* 0x0004380001127983 */ /* 0x002ea80000300a00 */
[----:B------:R1:W-:Y:S04]  /*2b2d0*/  STL.64 [R1+0x418], R98 ;  /* 0x0004186201007387 */ /* 0x0003e80000100a00 */
[----:B------:R-:W2:Y:S01]  /*2b2e0*/  LDL.LU.64 R176, [R1+0x430] ;  /* 0x0004300001b07983 */ /* 0x000ea20000300a00 */
[----:B------:R-:W-:Y:S01]  /*2b2f0*/  VIADD R245, R83, 0xfffffe3a ;  /* 0xfffffe3a53f57836 */ /* 0x000fe20000000000 */
[----:B------:R-:W-:Y:S01]  /*2b300*/  ISETP.GE.U32.AND P4, PT, R82, 0x7ffffdbc, PT ;  /* 0x7ffffdbc5200780c */ /* 0x000fe20003f86070 */
[----:B------:R-:W-:Y:S01]  /*2b310*/  VIADD R8, R8, 0xfffffe38 ;  /* 0xfffffe3808087836 */ /* 0x000fe20000000000 */
[----:B------:R-:W2:Y:S01]  /*2b320*/  LDL.LU.64 R142, [R1+0xcb8] ;  /* 0x000cb800018e7983 */ /* 0x000ea20000300a00 */
[----:B------:R-:W2:Y:S01]  /*2b330*/  LDC R83, c[0x0][0x230] ;  /* 0x00008c00ff537b82 */ /* 0x000ea20000000800 */
[----:B------:R-:W-:Y:S01]  /*2b340*/  ISETP.GE.U32.AND P5, PT, R245, 0x7ffffdbb, PT ;  /* 0x7ffffdbbf500780c */ /* 0x000fe20003fa6070 */
[----:B------:R-:W-:-:S05]  /*2b350*/  VIADD R245, R50, 0xfffffe39 ;  /* 0xfffffe3932f57836 */ /* 0x000fca0000000000 */
[----:B------:R-:W-:Y:S01]  /*2b360*/  ISETP.GE.U32.AND P3, PT, R245, 0x7ffffdba, PT ;  /* 0x7ffffdbaf500780c */ /* 0x000fe20003f66070 */
[----:B------:R-:W-:Y:S01]  /*2b370*/  VIADD R245, R51, 0xfffffe1b ;  /* 0xfffffe1b33f57836 */ /* 0x000fe20000000000 */
[----:B------:R-:W2:Y:S01]  /*2b380*/  LDC R50, c[0x0][0x230] ;  /* 0x00008c00ff327b82 */ /* 0x000ea20000000800 */
[----:B------:R4:W-:Y:S01]  /*2b390*/  LDGSTS.E [R252+-0x28000], desc[UR52][R114.64], !P4 ;  /* 0xd800000072fc7fae */ /* 0x0009e2000e121874 */
[----:B---3--:R-:W-:-:S03]  /*2b3a0*/  VIADD R82, R34, 0xfffffe19 ;  /* 0xfffffe1922527836 */ /* 0x008fc60000000000 */
[----:B------:R1:W-:Y:S01]  /*2b3b0*/  LDGSTS.E [R252+-0x27ffc], desc[UR52][R98.64], !P5 ;  /* 0xd800400062fc7fae */ /* 0x0003e2000e921874 */
[----:B------:R-:W-:Y:S02]  /*2b3c0*/  ISETP.GE.U32.AND P5, PT, R245, 0x7ffffd9c, PT ;  /* 0x7ffffd9cf500780c */ /* 0x000fe40003fa6070 */
[----:B------:R-:W-:Y:S01]  /*2b3d0*/  IADD3 R245, R35, -0x1e6, RZ ;  /* 0xfffffe1a23f57810 */ /* 0x000fe20007ffe0ff */
[----:B------:R-:W-:Y:S01]  /*2b3e0*/  VIADD R9, R9, 0xfffffe74 ;  /* 0xfffffe7409097836 */ /* 0x000fe20000000000 */
[----:B------:R-:W-:Y:S01]  /*2b3f0*/  ISETP.GE.U32.AND P4, PT, R8, 0x7ffffdb9, PT ;  /* 0x7ffffdb90800780c */ /* 0x000fe20003f86070 */
[----:B------:R-:W3:Y:S01]  /*2b400*/  LDC R51, c[0x0][0x230] ;  /* 0x00008c00ff337b82 */ /* 0x000ee20000000800 */
[----:B----4-:R-:W-:-:S04]  /*2b410*/  IMAD.WIDE R114, R2, 0x4, R190 ;  /* 0x0000000402727825 */ /* 0x010fc800078e02be */
[C---:B-1----:R-:W-:Y:S01]  /*2b420*/  IMAD.WIDE R98, R2.reuse, 0x4, R124 ;  /* 0x0000000402627825 */ /* 0x042fe200078e027c */
[----:B------:R-:W-:Y:S03]  /*2b430*/  STL.64 [R1+0x420], R114 ;  /* 0x0004207201007387 */ /* 0x000fe60000100a00 */
[C---:B------:R-:W-:Y:S01]  /*2b440*/  IMAD.WIDE R34, R2.reuse, 0x4, R208 ;  /* 0x0000000402227825 */ /* 0x040fe200078e02d0 */
[----:B------:R1:W-:Y:S03]  /*2b450*/  STL.64 [R1+0x428], R98 ;  /* 0x0004286201007387 */ /* 0x0003e60000100a00 */
[C---:B--2---:R-:W-:Y:S01]  /*2b460*/  IMAD.WIDE R66, R2.reuse, 0x4, R66 ;  /* 0x0000000402427825 */ /* 0x044fe200078e0242 */
[----:B------:R2:W-:Y:S03]  /*2b470*/  STL.64 [R1+0x598], R34 ;  /* 0x0005982201007387 */ /* 0x0005e60000100a00 */
[C---:B------:R-:W-:Y:S01]  /*2b480*/  IMAD.WIDE R18, R2.reuse, 0x4, R18 ;  /* 0x0000000402127825 */ /* 0x040fe200078e0212 */
[----:B------:R-:W4:Y:S01]  /*2b490*/  LDL.LU.64 R124, [R1+0xcb0] ;  /* 0x000cb000017c7983 */ /* 0x000f220000300a00 */
[----:B------:R-:W-:Y:S01]  /*2b4a0*/  ISETP.GE.U32.AND P2, PT, R9, 0x7ffffdf5, PT ;  /* 0x7ffffdf50900780c */ /* 0x000fe20003f46070 */
[----:B------:R-:W3:Y:S02]  /*2b4b0*/  LDC R8, c[0x0][0x230] ;  /* 0x00008c00ff087b82 */ /* 0x000ee40000000800 */
[----:B------:R-:W4:Y:S04]  /*2b4c0*/  LDL.LU.64 R190, [R1+0xca8] ;  /* 0x000ca80001be7983 */ /* 0x000f280000300a00 */
[----:B------:R-:W4:Y:S02]  /*2b4d0*/  LDL.LU.64 R208, [R1+0xca0] ;  /* 0x000ca00001d07983 */ /* 0x000f240000300a00 */
[----:B------:R-:W3:Y:S02]  /*2b4e0*/  LDC R9, c[0x0][0x230] ;  /* 0x00008c00ff097b82 */ /* 0x000ee40000000800 */
[----:B------:R-:W-:Y:S04]  /*2b4f0*/  LDGSTS.E [R252+-0x27ff8], desc[UR52][R114.64], !P3 ;  /* 0xd800800072fc7fae */ /* 0x000fe8000d921874 */
[----:B------:R1:W-:Y:S04]  /*2b500*/  LDGSTS.E [R252+-0x27ff4], desc[UR52][R98.64], !P4 ;  /* 0xd800c00062fc7fae */ /* 0x0003e8000e121874 */
[----:B------:R3:W-:Y:S04]  /*2b510*/  STL.64 [R1+0x5a0], R66 ;  /* 0x0005a04201007387 */ /* 0x0007e80000100a00 */
[----:B------:R3:W-:Y:S01]  /*2b520*/  STL.64 [R1+0x5a8], R18 ;  /* 0x0005a81201007387 */ /* 0x0007e20000100a00 */
[----:B-1----:R-:W-:-:S03]  /*2b530*/  IMAD.WIDE R98, R2, 0x4, R176 ;  /* 0x0000000402627825 */ /* 0x002fc600078e02b0 */
[----:B------:R2:W-:Y:S04]  /*2b540*/  LDGSTS.E [R252+-0x24000], desc[UR52][R34.64], !P5 ;  /* 0xdc00000022fc7fae */ /* 0x0005e8000e921874 */
[----:B------:R-:W4:Y:S01]  /*2b550*/  LDL.LU.64 R176, [R1+0xc98] ;  /* 0x000c980001b07983 */ /* 0x000f220000300a00 */
[----:B------:R-:W-:Y:S01]  /*2b560*/  ISETP.GE.U32.AND P3, PT, R245, 0x7ffffd9b, PT ;  /* 0x7ffffd9bf500780c */ /* 0x000fe20003f66070 */
[----:B------:R-:W-:Y:S01]  /*2b570*/  VIADD R245, R83, 0xfffffe18 ;  /* 0xfffffe1853f57836 */ /* 0x000fe20000000000 */
[----:B------:R-:W-:Y:S01]  /*2b580*/  ISETP.GE.U32.AND P4, PT, R82, 0x7ffffd9a, PT ;  /* 0x7ffffd9a5200780c */ /* 0x000fe20003f86070 */
[----:B--2---:R-:W1:Y:S08]  /*2b590*/  LDC R35, c[0x0][0x230] ;  /* 0x00008c00ff237b82 */ /* 0x004e700000000800 */
[----:B------:R-:W2:Y:S01]  /*2b5a0*/  LDC R34, c[0x0][0x230] ;  /* 0x00008c00ff227b82 */ /* 0x000ea20000000800 */
[----:B------:R-:W-:Y:S01]  /*2b5b0*/  ISETP.GE.U32.AND P5, PT, R245, 0x7ffffd99, PT ;  /* 0x7ffffd99f500780c */ /* 0x000fe20003fa6070 */
[----:B---3--:R-:W-:Y:S01]  /*2b5c0*/  VIADD R9, R9, 0xfffffe73 ;  /* 0xfffffe7309097836 */ /* 0x008fe20000000000 */
[----:B------:R3:W-:Y:S01]  /*2b5d0*/  LDGSTS.E [R252+-0x23ffc], desc[UR52][R66.64], !P3 ;  /* 0xdc00400042fc7fae */ /* 0x0007e2000d921874 */
[----:B------:R-:W-:-:S02]  /*2b5e0*/  VIADD R245, R50, 0xfffffe72 ;  /* 0xfffffe7232f57836 */ /* 0x000fc40000000000 */
[----:B------:R-:W-:Y:S01]  /*2b5f0*/  VIADD R50, R8, 0xfffffe71 ;  /* 0xfffffe7108327836 */ /* 0x000fe20000000000 */
[----:B------:R-:W-:Y:S01]  /*2b600*/  ISETP.GE.U32.AND P3, PT, R9, 0x7ffffdf4, PT ;  /* 0x7ffffdf40900780c */ /* 0x000fe20003f66070 */
[----:B------:R-:W-:Y:S01]  /*2b610*/  LDGSTS.E [R252+-0x23ff8], desc[UR52][R18.64], !P4 ;  /* 0xdc00800012fc7fae */ /* 0x000fe2000e121874 */
[----:B------:R-:W-:Y:S01]  /*2b620*/  ISETP.GE.U32.AND P4, PT, R245, 0x7ffffdf3, PT ;  /* 0x7ffffdf3f500780c */ /* 0x000fe20003f86070 */
[----:B------:R-:W-:Y:S01]  /*2b630*/  IMAD.WIDE R8, R2, 0x4, R142 ;  /* 0x0000000402087825 */ /* 0x000fe200078e028e */
[----:B------:R-:W4:Y:S01]  /*2b640*/  LDC R82, c[0x0][0x230] ;  /* 0x00008c00ff527b82 */ /* 0x000f220000000800 */
[----:B------:R-:W-:Y:S02]  /*2b650*/  STL.64 [R1+0x5c0], R98 ;  /* 0x0005c06201007387 */ /* 0x000fe40000100a00 */
[----:B------:R-:W-:Y:S02]  /*2b660*/  VIADD R245, R51, 0xfffffe57 ;  /* 0xfffffe5733f57836 */ /* 0x000fe40000000000 */
[----:B------:R2:W-:Y:S03]  /*2b670*/  LDGSTS.E [R252+-0x23ff4], desc[UR52][R98.64], !P5 ;  /* 0xdc00c00062fc7fae */ /* 0x0005e6000e921874 */
[----:B---3--:R-:W3:Y:S01]  /*2b680*/  LDC R67, c[0x0][0x230] ;  /* 0x00008c00ff437b82 */ /* 0x008ee20000000800 */
[----:B------:R-:W3:Y:S01]  /*2b690*/  LDL.LU.64 R18, [R1+0xc90] ;  /* 0x000c900001127983 */ /* 0x000ee20000300a00 */
[----:B------:R-:W-:-:S03]  /*2b6a0*/  ISETP.GE.U32.AND P5, PT, R50, 0x7ffffdf2, PT ;  /* 0x7ffffdf23200780c */ /* 0x000fc60003fa6070 */
[----:B------:R2:W-:Y:S01]  /*2b6b0*/  LDGSTS.E [R251+-0x30000], desc[UR52][R8.64], !P6 ;  /* 0xd000000008fb7fae */ /* 0x0005e2000f121874 */
[----:B------:R-:W-:Y:S01]  /*2b6c0*/  ISETP.GE.U32.AND P6, PT, R245, 0x7ffffdd8, PT ;  /* 0x7ffffdd8f500780c */ /* 0x000fe20003fc6070 */
[----:B-1----:R-:W-:Y:S01]  /*2b6d0*/  VIADD R245, R35, 0xfffffe56 ;  /* 0xfffffe5623f57836 */ /* 0x002fe20000000000 */
[----:B------:R-:W1:Y:S01]  /*2b6e0*/  LDC R66, c[0x0][0x230] ;  /* 0x00008c00ff427b82 */ /* 0x000e620000000800 */
[----:B------:R2:W-:Y:S02]  /*2b6f0*/  STL.64 [R1+0x218], R8 ;  /* 0x0002180801007387 */ /* 0x0005e40000100a00 */
[----:B--2---:R-:W-:Y:S02]  /*2b700*/  IADD3 R252, R34, -0x1ab, RZ ;  /* 0xfffffe5522fc7810 */ /* 0x004fe40007ffe0ff */
[----:B------:R-:W2:Y:S03]  /*2b710*/  LDL.LU.64 R142, [R1+0xc88] ;  /* 0x000c8800018e7983 */ /* 0x000ea60000300a00 */
[----:B------:R-:W2:Y:S08]  /*2b720*/  LDC R8, c[0x0][0x230] ;  /* 0x00008c00ff087b82 */ /* 0x000eb00000000800 */
[----:B------:R-:W2:Y:S01]  /*2b730*/  LDC R9, c[0x0][0x230] ;  /* 0x00008c00ff097b82 */ /* 0x000ea20000000800 */
[----:B----4-:R-:W-:-:S02]  /*2b740*/  IMAD.WIDE R98, R2, 0x4, R124 ;  /* 0x0000000402627825 */ /* 0x010fc400078e027c */
[----:B------:R-:W4:Y:S02]  /*2b750*/  LDL.LU.64 R124, [R1+0xc80] ;  /* 0x000c8000017c7983 */ /* 0x000f240000300a00 */
[----:B------:R-:W-:-:S04]  /*2b760*/  IMAD.WIDE R50, R2, 0x4, R190 ;  /* 0x0000000402327825 */ /* 0x000fc800078e02be */
[C---:B------:R-:W-:Y:S01]  /*2b770*/  IMAD.WIDE R34, R2.reuse, 0x4, R208 ;  /* 0x0000000402227825 */ /* 0x040fe200078e02d0 */
[----:B------:R1:W-:Y:S04]  /*2b780*/  STL.64 [R1+0x220], R98 ;  /* 0x0002206201007387 */ /* 0x0003e80000100a00 */
[----:B------:R-:W-:Y:S04]  /*2b790*/  STL.64 [R1+0x228], R50 ;  /* 0x0002283201007387 */ /* 0x000fe80000100a00 */
[----:B------:R1:W-:Y:S04]  /*2b7a0*/  STL.64 [R1+0x230], R34 ;  /* 0x0002302201007387 */ /* 0x0003e80000100a00 */
[----:B------:R-:W4:Y:S04]  /*2b7b0*/  LDL.LU.64 R190, [R1+0x5e8] ;  /* 0x0005e80001be7983 */ /* 0x000f280000300a00 */
[----:B------:R1:W-:Y:S04]  /*2b7c0*/  LDGSTS.E [R251+-0x2fffc], desc[UR52][R98.64], !P1 ;  /* 0xd000400062fb7fae */ /* 0x0003e8000c921874 */
[----:B------:R-:W-:Y:S04]  /*2b7d0*/  LDGSTS.E [R251+-0x2fff8], desc[UR52][R50.64], !P0 ;  /* 0xd000800032fb7fae */ /* 0x000fe8000c121874 */
[----:B------:R1:W-:Y:S04]  /*2b7e0*/  LDGSTS.E [R251+-0x2fff4], desc[UR52][R34.64], !P2 ;  /* 0xd000c00022fb7fae */ /* 0x0003e8000d121874 */
[----:B------:R-:W4:Y:S01]  /*2b7f0*/  LDL.LU.64 R208, [R1+0x5d0] ;  /* 0x0005d00001d07983 */ /* 0x000f220000300a00 */
[----:B------:R-:W-:Y:S01]  /*2b800*/  ISETP.GE.U32.AND P1, PT, R245, 0x7ffffdd7, PT ;  /* 0x7ffffdd7f500780c */ /* 0x000fe20003f26070 */
[----:B-1----:R-:W1:Y:S01]  /*2b810*/  LDC R98, c[0x0][0x230] ;  /* 0x00008c00ff627b82 */ /* 0x002e620000000800 */
[----:B------:R-:W-:-:S02]  /*2b820*/  IMAD.WIDE R34, R2, 0x4, R176 ;  /* 0x0000000402227825 */ /* 0x000fc400078e02b0 */
[----:B------:R-:W4:Y:S05]  /*2b830*/  LDL.LU.64 R176, [R1+0x5c8] ;  /* 0x0005c80001b07983 */ /* 0x000f2a0000300a00 */
[----:B------:R-:W1:Y:S01]  /*2b840*/  LDC R51, c[0x0][0x230] ;  /* 0x00008c00ff337b82 */ /* 0x000e620000000800 */
[----:B------:R-:W-:Y:S01]  /*2b850*/  ISETP.GE.U32.AND P0, PT, R252, 0x7ffffdd6, PT ;  /* 0x7ffffdd6fc00780c */ /* 0x000fe20003f06070 */
[----:B------:R-:W-:-:S06]  /*2b860*/  VIADD R245, R82, 0xfffffe54 ;  /* 0xfffffe5452f57836 */ /* 0x000fcc0000000000 */
[----:B------:R-:W1:Y:S01]  /*2b870*/  LDC R50, c[0x0][0x230] ;  /* 0x00008c00ff327b82 */ /* 0x000e620000000800 */
[----:B------:R-:W-:Y:S01]  /*2b880*/  ISETP.GE.U32.AND P2, PT, R245, 0x7ffffdd5, PT ;  /* 0x7ffffdd5f500780c */ /* 0x000fe20003f46070 */
[----:B------:R2:W-:Y:S01]  /*2b890*/  STL.64 [R1+0x320], R34 ;  /* 0x0003202201007387 */ /* 0x0005e20000100a00 */
[----:B---3--:R-:W-:Y:S02]  /*2b8a0*/  VIADD R252, R67, 0xfffffe37 ;  /* 0xfffffe3743fc7836 */ /* 0x008fe40000000000 */
[----:B------:R-:W-:Y:S01]  /*2b8b0*/  VIADD R245, R66, 0xfffffe36 ;  /* 0xfffffe3642f57836 */ /* 0x000fe20000000000 */
[----:B------:R-:W-:Y:S01]  /*2b8c0*/  LDGSTS.E [R251+-0x2c000], desc[UR52][R34.64], !P6 ;  /* 0xd400000022fb7fae */ /* 0x000fe2000f121874 */
[----:B------:R-:W-:-:S05]  /*2b8d0*/  IMAD.WIDE R18, R2, 0x4, R18 ;  /* 0x0000000402127825 */ /* 0x000fca00078e0212 */
[----:B------:R3:W-:Y:S04]  /*2b8e0*/  STL.64 [R1+0x328], R18 ;  /* 0x0003281201007387 */ /* 0x0007e80000100a00 */
[----:B------:R-:W4:Y:S01]  /*2b8f0*/  LDL.LU.64 R66, [R1+0x5b8] ;  /* 0x0005b80001427983 */ /* 0x000f220000300a00 */
[----:B--2---:R-:W-:-:S03]  /*2b900*/  IMAD.WIDE R114, R2, 0x4, R142 ;  /* 0x0000000402727825 */ /* 0x004fc600078e028e */
[----:B------:R3:W-:Y:S01]  /*2b910*/  LDGSTS.E [R251+-0x2bffc], desc[UR52][R18.64], !P1 ;  /* 0xd400400012fb7fae */ /* 0x0007e2000c921874 */
[----:B------:R-:W-:-:S03]  /*2b920*/  ISETP.GE.U32.AND P6, PT, R252, 0x7ffffdb8, PT ;  /* 0x7ffffdb8fc00780c */ /* 0x000fc60003fc6070 */
[----:B------:R-:W2:Y:S01]  /*2b930*/  LDL.LU.64 R34, [R1+0x468] ;  /* 0x0004680001227983 */ /* 0x000ea20000300a00 */
[----:B------:R-:W-:Y:S01]  /*2b940*/  ISETP.GE.U32.AND P1, PT, R245, 0x7ffffdb7, PT ;  /* 0x7ffffdb7f500780c */ /* 0x000fe20003f26070 */
[----:B------:R-:W-:Y:S02]  /*2b950*/  VIADD R252, R8, 0xfffffe35 ;  /* 0xfffffe3508fc7836 */ /* 0x000fe40000000000 */
[----:B------:R4:W-:Y:S01]  /*2b960*/  STL.64 [R1+0x330], R114 ;  /* 0x0003307201007387 */ /* 0x0009e20000100a00 */
[----:B------:R-:W-:Y:S01]  /*2b970*/  VIADD R245, R9, 0xfffffe34 ;  /* 0xfffffe3409f57836 */ /* 0x000fe20000000000 */
[----:B------:R-:W2:Y:S02]  /*2b980*/  LDC R8, c[0x0][0x230] ;  /* 0x00008c00ff087b82 */ /* 0x000ea40000000800 */
[----:B------:R4:W-:Y:S01]  /*2b990*/  LDGSTS.E [R251+-0x2bff8], desc[UR52][R114.64], !P0 ;  /* 0xd400800072fb7fae */ /* 0x0009e2000c121874 */
[----:B------:R-:W-:Y:S01]  /*2b9a0*/  ISETP.GE.U32.AND P0, PT, R252, 0x7ffffdb6, PT ;  /* 0x7ffffdb6fc00780c */ /* 0x000fe20003f06070 */
[----:B-1----:R-:W-:-:S04]  /*2b9b0*/  VIADD R252, R50, 0xfffffe16 ;  /* 0xfffffe1632fc7836 */ /* 0x002fc80000000000 */
[----:B---3--:R-:W1:Y:S08]  /*2b9c0*/  LDC R19, c[0x0][0x230] ;  /* 0x00008c00ff137b82 */ /* 0x008e700000000800 */
[----:B------:R-:W3:Y:S08]  /*2b9d0*/  LDC R9, c[0x0][0x230] ;  /* 0x00008c00ff097b82 */ /* 0x000ef00000000800 */
[----:B------:R-:W3:Y:S01]  /*2b9e0*/  LDC R18, c[0x0][0x230] ;  /* 0x00008c00ff127b82 */ /* 0x000ee20000000800 */
[----:B----4-:R-:W-:-:S05]  /*2b9f0*/  IMAD.WIDE R82, R2, 0x4, R124 ;  /* 0x0000000402527825 */ /* 0x010fca00078e027c */
[----:B------:R4:W-:Y:S04]  /*2ba00*/  STL.64 [R1+0x338], R82 ;  /* 0x0003385201007387 */ /* 0x0009e80000100a00 */
[----:B------:R-:W3:Y:S04]  /*2ba10*/  LDL.LU.64 R124, [R1+0x460] ;  /* 0x00046000017c7983 */ /* 0x000ee80000300a00 */
[----:B------:R-:W3:Y:S04]  /*2ba20*/  LDL.LU.64 R142, [R1+0x458] ;  /* 0x00045800018e7983 */ /* 0x000ee80000300a00 */
[----:B------:R4:W-:Y:S01]  /*2ba30*/  LDGSTS.E [R251+-0x2bff4], desc[UR52][R82.64], !P2 ;  /* 0xd400c00052fb7fae */ /* 0x0009e2000d121874 */
[----:B------:R-:W-:Y:S01]  /*2ba40*/  IMAD.WIDE R114, R2, 0x4, R190 ;  /* 0x0000000402727825 */ /* 0x000fe200078e02be */
[----:B------:R-:W-:-:S04]  /*2ba50*/  ISETP.GE.U32.AND P2, PT, R245, 0x7ffffdb5, PT ;  /* 0x7ffffdb5f500780c */ /* 0x000fc80003f46070 */
[----:B------:R-:W-:Y:S01]  /*2ba60*/  STL.64 [R1+0x430], R114 ;  /* 0x0004307201007387 */ /* 0x000fe20000100a00 */
[----:B------:R-:W-:-:S03]  /*2ba70*/  VIADD R245, R51, 0xfffffe17 ;  /* 0xfffffe1733f57836 */ /* 0x000fc60000000000 */
[----:B------:R-:W3:Y:S04]  /*2ba80*/  LDL.LU.64 R190, [R1+0x450] ;  /* 0x0004500001be7983 */ /* 0x000ee80000300a00 */
[----:B------:R-:W-:Y:S01]  /*2ba90*/  LDGSTS.E [R251+-0x28000], desc[UR52][R114.64], !P6 ;  /* 0xd800000072fb7fae */ /* 0x000fe2000f121874 */
[----:B----4-:R-:W-:-:S05]  /*2baa0*/  IMAD.WIDE R82, R2, 0x4, R208 ;  /* 0x0000000402527825 */ /* 0x010fca00078e02d0 */
[----:B------:R-:W-:Y:S04]  /*2bab0*/  STL.64 [R1+0x438], R82 ;  /* 0x0004385201007387 */ /* 0x000fe80000100a00 */
[----:B------:R-:W-:Y:S01]  /*2bac0*/  LDGSTS.E [R251+-0x27ffc], desc[UR52][R82.64], !P1 ;  /* 0xd800400052fb7fae */ /* 0x000fe2000c921874 */
[----:B------:R-:W-:-:S05]  /*2bad0*/  IMAD.WIDE R50, R2, 0x4, R176 ;  /* 0x0000000402327825 */ /* 0x000fca00078e02b0 */
[----:B------:R4:W-:Y:S04]  /*2bae0*/  STL.64 [R1+0x440], R50 ;  /* 0x0004403201007387 */ /* 0x0009e80000100a00 */
[----:B------:R-:W3:Y:S04]  /*2baf0*/  LDL.LU.64 R208, [R1+0xc38] ;  /* 0x000c380001d07983 */ /* 0x000ee80000300a00 */
[----:B------:R-:W3:Y:S01]  /*2bb00*/  LDL.LU.64 R176, [R1+0xc30] ;  /* 0x000c300001b07983 */ /* 0x000ee20000300a00 */
[----:B------:R-:W-:-:S03]  /*2bb10*/  ISETP.GE.U32.AND P6, PT, R245, 0x7ffffd98, PT ;  /* 0x7ffffd98f500780c */ /* 0x000fc60003fc6070 */
[----:B------:R4:W-:Y:S01]  /*2bb20*/  LDGSTS.E [R251+-0x27ff8], desc[UR52][R50.64], !P0 ;  /* 0xd800800032fb7fae */ /* 0x0009e2000c121874 */
[----:B------:R-:W-:Y:S01]  /*2bb30*/  ISETP.GE.U32.AND P1, PT, R252, 0x7ffffd97, PT ;  /* 0x7ffffd97fc00780c */ /* 0x000fe20003f26070 */
[----:B-1----:R-:W-:Y:S01]  /*2bb40*/  VIADD R252, R19, 0xfffffe14 ;  /* 0xfffffe1413fc7836 */ /* 0x002fe20000000000 */
[----:B------:R-:W-:Y:S01]  /*2bb50*/  IADD3 R245, R98, -0x1eb, RZ ;  /* 0xfffffe1562f57810 */ /* 0x000fe20007ffe0ff */
[----:B------:R-:W1:Y:S08]  /*2bb60*/  LDC R19, c[0x0][0x230] ;  /* 0x00008c00ff137b82 */ /* 0x000e700000000800 */
[----:B----4-:R-:W4:Y:S01]  /*2bb70*/  LDC R51, c[0x0][0x230] ;  /* 0x00008c00ff337b82 */ /* 0x010f220000000800 */
[----:B------:R-:W-:-:S07]  /*2bb80*/  IMAD.WIDE R66, R2, 0x4, R66 ;  /* 0x0000000402427825 */ /* 0x000fce00078e0242 */
[----:B------:R-:W1:Y:S01]  /*2bb90*/  LDC R50, c[0x0][0x230] ;  /* 0x00008c00ff327b82 */ /* 0x000e620000000800 */
[----:B------:R-:W-:Y:S01]  /*2bba0*/  ISETP.GE.U32.AND P0, PT, R245, 0x7ffffd96, PT ;  /* 0x7ffffd96f500780c */ /* 0x000fe20003f06070 */
[----:B--2---:R-:W-:Y:S01]  /*2bbb0*/  IMAD.WIDE R34, R2, 0x4, R34 ;  /* 0x0000000402227825 */ /* 0x004fe200078e0222 */
[----:B------:R-:W-:Y:S01]  /*2bbc0*/  LDGSTS.E [R251+-0x27ff4], desc[UR52][R66.64], !P2 ;  /* 0xd800c00042fb7fae */ /* 0x000fe2000d121874 */
[----:B------:R-:W-:Y:S02]  /*2bbd0*/  ISETP.GE.U32.AND P2, PT, R252, 0x7ffffd95, PT ;  /* 0x7ffffd95fc00780c */ /* 0x000fe40003f46070 */
[----:B------:R-:W-:Y:S01]  /*2bbe0*/  VIADD R245, R8, 0xfffffe70 ;  /* 0xfffffe7008f57836 */ /* 0x000fe20000000000 */
[----:B------:R2:W-:Y:S01]  /*2bbf0*/  STL.64 [R1+0x448], R66 ;  /* 0x0004484201007387 */ /* 0x0005e20000100a00 */
[----:B------:R-:W1:Y:S03]  /*2bc00*/  LDC R98, c[0x0][0x230] ;  /* 0x00008c00ff627b82 */ /* 0x000e660000000800 */
[----:B------:R4:W-:Y:S04]  /*2bc10*/  STL.64 [R1+0x5b8], R34 ;  /* 0x0005b82201007387 */ /* 0x0009e80000100a00 */
[----:B------:R-:W-:Y:S01]  /*2bc20*/  LDGSTS.E [R251+-0x24000], desc[UR52][R34.64], !P6 ;  /* 0xdc00000022fb7fae */ /* 0x000fe2000f121874 */
[----:B------:R-:W-:Y:S01]  /*2bc30*/  ISETP.GE.U32.AND P6, PT, R245, 0x7ffffdf1, PT ;  /* 0x7ffffdf1f500780c */ /* 0x000fe20003fc6070 */
[----:B------:R-:W1:Y:S02]  /*2bc40*/  LDC R8, c[0x0][0x230] ;  /* 0x00008c00ff087b82 */ /* 0x000e640000000800 */
[----:B--2---:R-:W2:Y:S01]  /*2bc50*/  LDL.LU.64 R66, [R1+0xc28] ;  /* 0x000c280001427983 */ /* 0x004ea20000300a00 */
[----:B---3--:R-:W-:-:S02]  /*2bc60*/  VIADD R245, R9, 0xfffffe6e ;  /* 0xfffffe6e09f57836 */ /* 0x008fc40000000000 */
[C---:B------:R-:W-:Y:S01]  /*2bc70*/  IMAD.WIDE R124, R2.reuse, 0x4, R124 ;  /* 0x00000004027c7825 */ /* 0x040fe200078e027c */
[----:B----4-:R-:W3:Y:S02]  /*2bc80*/  LDL.LU.64 R34, [R1+0xc20] ;  /* 0x000c200001227983 */ /* 0x010ee40000300a00 */
[----:B------:R-:W4:Y:S01]  /*2bc90*/  LDC R9, c[0x0][0x230] ;  /* 0x00008c00ff097b82 */ /* 0x000f220000000800 */
[C---:B------:R-:W-:Y:S01]  /*2bca0*/  IMAD.WIDE R114, R2.reuse, 0x4, R142 ;  /* 0x0000000402727825 */ /* 0x040fe200078e028e */
[----:B------:R1:W-:Y:S04]  /*2bcb0*/  STL.64 [R1+0x5c8], R124 ;  /* 0x0005c87c01007387 */ /* 0x0003e80000100a00 */
[----:B------:R-:W-:Y:S04]  /*2bcc0*/  STL.64 [R1+0x5d0], R114 ;  /* 0x0005d07201007387 */ /* 0x000fe80000100a00 */
[----:B------:R-:W-:Y:S04]  /*2bcd0*/  LDGSTS.E [R251+-0x23ffc], desc[UR52][R124.64], !P1 ;  /* 0xdc0040007cfb7fae */ /* 0x000fe8000c921874 */
[----:B------:R-:W-:Y:S01]  /*2bce0*/  LDGSTS.E [R251+-0x23ff8], desc[UR52][R114.64], !P0 ;  /* 0xdc00800072fb7fae */ /* 0x000fe2000c121874 */
[----:B------:R-:W-:Y:S01]  /*2bcf0*/  IMAD.WIDE R82, R2, 0x4, R190 ;  /* 0x0000000402527825 */ /* 0x000fe200078e02be */
[----:B------:R-:W-:-:S04]  /*2bd00*/  ISETP.GE.U32.AND P0, PT, R245, 0x7ffffdef, PT ;  /* 0x7ffffdeff500780c */ /* 0x000fc80003f06070 */
[----:B------:R4:W-:Y:S01]  /*2bd10*/  STL.64 [R1+0x5e8], R82 ;  /* 0x0005e85201007387 */ /* 0x0009e20000100a00 */
[----:B------:R-:W-:-:S03]  /*2bd20*/  VIADD R245, R51, 0xfffffe6d ;  /* 0xfffffe6d33f57836 */ /* 0x000fc60000000000 */
[----:B-1----:R-:W3:Y:S04]  /*2bd30*/  LDL.LU.64 R124, [R1+0xc18] ;  /* 0x000c1800017c7983 */ /* 0x002ee80000300a00 */
[----:B------:R1:W-:Y:S04]  /*2bd40*/  LDGSTS.E [R251+-0x23ff4], desc[UR52][R82.64], !P2 ;  /* 0xdc00c00052fb7fae */ /* 0x0003e8000d121874 */
[----:B------:R-:W3:Y:S01]  /*2bd50*/  LDL.LU.64 R142, [R1+0xc10] ;  /* 0x000c1000018e7983 */ /* 0x000ee20000300a00 */
[----:B-1----:R-:W-:Y:S02]  /*2bd60*/  VIADD R251, R50, 0xfffffe53 ;  /* 0xfffffe5332fb7836 */ /* 0x002fe40000000000 */
[----:B----4-:R-:W-:-:S04]  /*2bd70*/  IMAD.WIDE R82, R2, 0x4, R208 ;  /* 0x0000000402527825 */ /* 0x010fc800078e02d0 */
[----:B------:R-:W-:Y:S01]  /*2bd80*/  IMAD.WIDE R50, R2, 0x4, R176 ;  /* 0x0000000402327825 */ /* 0x000fe200078e02b0 */
[----:B------:R1:W-:Y:S04]  /*2bd90*/  STL.64 [R1+0x238], R82 ;  /* 0x0002385201007387 */ /* 0x0003e80000100a00 */
[----:B------:R-:W-:Y:S04]  /*2bda0*/  STL.64 [R1+0x240], R50 ;  /* 0x0002403201007387 */ /* 0x000fe80000100a00 */
[----:B------:R-:W4:Y:S04]  /*2bdb0*/  LDL.LU.64 R190, [R1+0xc08] ;  /* 0x000c080001be7983 */ /* 0x000f280000300a00 */
[----:B------:R-:W4:Y:S04]  /*2bdc0*/  LDL.LU.64 R208, [R1+0xc00] ;  /* 0x000c000001d07983 */ /* 0x000f280000300a00 */
[----:B------:R-:W4:Y:S01]  /*2bdd0*/  LDL.LU.64 R176, [R1+0x638] ;  /* 0x0006380001b07983 */ /* 0x000f220000300a00 */
[----:B------:R-:W-:Y:S01]  /*2bde0*/  ISETP.GE.U32.AND P2, PT, R245, 0x7ffffdee, PT ;  /* 0x7ffffdeef500780c */ /* 0x000fe20003f46070 */
[----:B------:R-:W-:-:S02]  /*2bdf0*/  VIADD R245, R98, 0xfffffe52 ;  /* 0xfffffe5262f57836 */ /* 0x000fc40000000000 */
[----:B------:R1:W-:Y:S01]  /*2be00*/  LDGSTS.E [R250+-0x30000], desc[UR52][R82.64], !P3 ;  /* 0xd000000052fa7fae */ /* 0x0003e2000d921874 */
[----:B------:R-:W-:-:S03]  /*2be10*/  ISETP.GE.U32.AND P3, PT, R251, 0x7ffffdd4, PT ;  /* 0x7ffffdd4fb00780c */ /* 0x000fc60003f66070 */
[----:B------:R4:W-:Y:S01]  /*2be20*/  LDGSTS.E [R250+-0x2fffc], desc[UR52][R50.64], !P4 ;  /* 0xd000400032fa7fae */ /* 0x0009e2000e121874 */
[----:B------:R-:W-:Y:S01]  /*2be30*/  ISETP.GE.U32.AND P4, PT, R245, 0x7ffffdd3, PT ;  /* 0x7ffffdd3f500780c */ /* 0x000fe20003f86070 */
[----:B--2---:R-:W-:-:S04]  /*2be40*/  IMAD.WIDE R66, R2, 0x4, R66 ;  /* 0x0000000402427825 */ /* 0x004fc800078e0242 */
[C---:B---3--:R-:W-:Y:S01]  /*2be50*/  IMAD.WIDE R34, R2.reuse, 0x4, R34 ;  /* 0x0000000402227825 */ /* 0x048fe200078e0222 */
[----:B------:R2:W-:Y:S03]  /*2be60*/  STL.64 [R1+0x248], R66 ;  /* 0x0002484201007387 */ /* 0x0005e60000100a00 */
[C---:B-1----:R-:W-:Y:S01]  /*2be70*/  IMAD.WIDE R82, R2.reuse, 0x4, R124 ;  /* 0x0000000402527825 */ /* 0x042fe200078e027c */
[----:B------:R-:W-:Y:S03]  /*2be80*/  LDGSTS.E [R250+-0x2fff8], desc[UR52][R66.64], !P5 ;  /* 0xd000800042fa7fae */ /* 0x000fe6000e921874 */
[C---:B----4-:R-:W-:Y:S01]  /*2be90*/  IMAD.WIDE R114, R2.reuse, 0x4, R190 ;  /* 0x0000000402727825 */ /* 0x050fe200078e02be */
[----:B------:R1:W-:Y:S03]  /*2bea0*/  STL.64 [R1+0x250], R34 ;  /* 0x0002502201007387 */ /* 0x0003e60000100a00 */
[----:B------:R-:W-:Y:S01]  /*2beb0*/  IMAD.WIDE R98, R2, 0x4, R208 ;  /* 0x0000000402627825 */ /* 0x000fe200078e02d0 */
[----:B--2---:R-:W2:Y:S03]  /*2bec0*/  LDL.LU.64 R66, [R1+0x620] ;  /* 0x0006200001427983 */ /* 0x004ea60000300a00 */
[----:B------:R-:W-:Y:S01]  /*2bed0*/  VIADD R252, R18, 0xfffffe6f ;  /* 0xfffffe6f12fc7836 */ /* 0x000fe20000000000 */
[----:B------:R-:W3:Y:S01]  /*2bee0*/  LDL.LU.64 R124, [R1+0x618] ;  /* 0x00061800017c7983 */ /* 0x000ee20000300a00 */
[----:B------:R-:W4:Y:S03]  /*2bef0*/  LDC R18, c[0x0][0x230] ;  /* 0x00008c00ff127b82 */ /* 0x000f260000000800 */
[----:B------:R1:W-:Y:S04]  /*2bf00*/  LDGSTS.E [R250+-0x2fff4], desc[UR52][R34.64], !P6 ;  /* 0xd000c00022fa7fae */ /* 0x0003e8000f121874 */
[----:B------:R1:W-:Y:S01]  /*2bf10*/  STL.64 [R1+0x340], R82 ;  /* 0x0003405201007387 */ /* 0x0003e20000100a00 */
[----:B------:R-:W-:Y:S01]  /*2bf20*/  IADD3 R251, R8, -0x1af, RZ ;  /* 0xfffffe5108fb7810 */ /* 0x000fe20007ffe0ff */
[----:B------:R-:W4:Y:S02]  /*2bf30*/  LDC R51, c[0x0][0x230] ;  /* 0x00008c00ff337b82 */ /* 0x000f240000000800 */
[----:B------:R1:W-:Y:S02]  /*2bf40*/  LDGSTS.E [R250+-0x2c000], desc[UR52][R82.64], !P3 ;  /* 0xd400000052fa7fae */ /* 0x0003e4000d921874 */
[----:B-1----:R-:W-:Y:S01]  /*2bf50*/  IMAD.WIDE R34, R2, 0x4, R142 ;  /* 0x0000000402227825 */ /* 0x002fe200078e028e */
[----:B------:R-:W-:-:S03]  /*2bf60*/  ISETP.GE.U32.AND P1, PT, R252, 0x7ffffdf0, PT ;  /* 0x7ffffdf0fc00780c */ /* 0x000fc60003f26070 */
[----:B------:R-:W1:Y:S01]  /*2bf70*/  LDC R8, c[0x0][0x230] ;  /* 0x00008c00ff087b82 */ /* 0x000e620000000800 */
[----:B------:R4:W-:Y:S04]  /*2bf80*/  STL.64 [R1+0x348], R34 ;  /* 0x0003482201007387 */ /* 0x0009e80000100a00 */
[----:B------:R-:W-:Y:S01]  /*2bf90*/  LDGSTS.E [R250+-0x2bffc], desc[UR52][R34.64], !P4 ;  /* 0xd400400022fa7fae */ /* 0x000fe2000e121874 */
[----:B------:R-:W-:Y:S02]  /*2bfa0*/  IMAD.WIDE R82, R2, 0x4, R176 ;  /* 0x0000000402527825 */ /* 0x000fe400078e02b0 */
[----:B------:R-:W1:Y:S08]  /*2bfb0*/  LDC R252, c[0x0][0x230] ;  /* 0x00008c00fffc7b82 */ /* 0x000e700000000800 */
[----:B------:R-:W1:Y:S01]  /*2bfc0*/  LDC R50, c[0x0][0x230] ;  /* 0x00008c00ff327b82 */ /* 0x000e620000000800 */
[----:B----4-:R-:W4:Y:S04]  /*2bfd0*/  LDL.LU.64 R34, [R1+0x5f8] ;  /* 0x0005f80001227983 */ /* 0x010f280000300a00 */
[----:B------:R-:W4:Y:S04]  /*2bfe0*/  LDL.LU.64 R190, [R1+0x488] ;  /* 0x0004880001be7983 */ /* 0x000f280000300a00 */
[----:B------:R-:W-:Y:S04]  /*2bff0*/  STL.64 [R1+0x350], R114 ;  /* 0x0003507201007387 */ /* 0x000fe80000100a00 */
[----:B------:R-:W-:Y:S04]  /*2c000*/  STL.64 [R1+0x358], R98 ;  /* 0x0003586201007387 */ /* 0x000fe80000100a00 */
[----:B------:R2:W-:Y:S04]  /*2c010*/  STL.64 [R1+0x450], R82 ;  /* 0x0004505201007387 */ /* 0x0005e80000100a00 */
[----:B------:R-:W4:Y:S04]  /*2c020*/  LDL.LU.64 R208, [R1+0x480] ;  /* 0x0004800001d07983 */ /* 0x000f280000300a00 */
[----:B------:R-:W4:Y:S04]  /*2c030*/  LDL.LU.64 R142, [R1+0x478] ;  /* 0x00047800018e7983 */ /* 0x000f280000300a00 */
[----:B------:R-:W4:Y:S01]  /*2c040*/  LDL.LU.64 R176, [R1+0x470] ;  /* 0x0004700001b07983 */ /* 0x000f220000300a00 */
[----:B------:R-:W-:Y:S01]  /*2c050*/  VIADD R245, R19, 0xfffffe50 ;  /* 0xfffffe5013f57836 */ /* 0x000fe20000000000 */
[----:B------:R-:W-:Y:S01]  /*2c060*/  ISETP.GE.U32.AND P5, PT, R251, 0x7ffffdd2, PT ;  /* 0x7ffffdd2fb00780c */ /* 0x000fe20003fa6070 */
[----:B------:R-:W-:Y:S01]  /*2c070*/  VIADD R251, R18, 0xfffffe33 ;  /* 0xfffffe3312fb7836 */ /* 0x000fe20000000000 */
[----:B------:R-:W1:Y:S02]  /*2c080*/  LDC R19, c[0x0][0x230] ;  /* 0x00008c00ff137b82 */ /* 0x000e640000000800 */
[----:B------:R-:W-:Y:S01]  /*2c090*/  ISETP.GE.U32.AND P6, PT, R245, 0x7ffffdd1, PT ;  /* 0x7ffffdd1f500780c */ /* 0x000fe20003fc6070 */
[----:B------:R-:W-:Y:S01]  /*2c0a0*/  VIADD R245, R9, 0xfffffe32 ;  /* 0xfffffe3209f57836 */ /* 0x000fe20000000000 */
[----:B------:R-:W-:-:S04]  /*2c0b0*/  ISETP.GE.U32.AND P3, PT, R251, 0x7ffffdb4, PT ;  /* 0x7ffffdb4fb00780c */ /* 0x000fc80003f66070 */
[----:B------:R-:W-:Y:S01]  /*2c0c0*/  ISETP.GE.U32.AND P4, PT, R245, 0x7ffffdb3, PT ;  /* 0x7ffffdb3f500780c */ /* 0x000fe20003f86070 */
[----:B-1----:R-:W-:Y:S01]  /*2c0d0*/  VIADD R245, R252, 0xfffffe31 ;  /* 0xfffffe31fcf57836 */ /* 0x002fe20000000000 */
[----:B------:R-:W1:Y:S01]  /*2c0e0*/  LDC R18, c[0x0][0x230] ;  /* 0x00008c00ff127b82 */ /* 0x000e620000000800 */
[----:B------:R-:W-:Y:S03]  /*2c0f0*/  LDGSTS.E [R250+-0x2bff8], desc[UR52][R114.64], !P5 ;  /* 0xd400800072fa7fae */ /* 0x000fe6000e921874 */
[----:B------:R-:W-:Y:S01]  /*2c100*/  ISETP.GE.U32.AND P5, PT, R245, 0x7ffffdb2, PT ;  /* 0x7ffffdb2f500780c */ /* 0x000fe20003fa6070 */
[----:B------:R-:W-:Y:S01]  /*2c110*/  VIADD R245, R8, 0xfffffe13 ;  /* 0xfffffe1308f57836 */ /* 0x000fe20000000000 */
[----:B------:R-:W-:Y:S02]  /*2c120*/  LDGSTS.E [R250+-0x2bff4], desc[UR52][R98.64], !P6 ;  /* 0xd400c00062fa7fae */ /* 0x000fe4000f121874 */
[----:B------:R-:W1:Y:S02]  /*2c130*/  LDC R9, c[0x0][0x230] ;  /* 0x00008c00ff097b82 */ /* 0x000e640000000800 */
[----:B------:R2:W-:Y:S01]  /*2c140*/  LDGSTS.E [R250+-0x28000], desc[UR52][R82.64], !P3 ;  /* 0xd800000052fa7fae */ /* 0x0005e2000d921874 */
[----:B------:R-:W-:-:S05]  /*2c150*/  VIADD R251, R51, 0xfffffe30 ;  /* 0xfffffe3033fb7836 */ /* 0x000fca0000000000 */
[----:B------:R-:W4:Y:S01]  /*2c160*/  LDC R8, c[0x0][0x230] ;  /* 0x00008c00ff087b82 */ /* 0x000f220000000800 */
[----:B------:R-:W-:Y:S02]  /*2c170*/  ISETP.GE.U32.AND P6, PT, R251, 0x7ffffdb1, PT ;  /* 0x7ffffdb1fb00780c */ /* 0x000fe40003fc6070 */
[----:B------:R-:W-:Y:S01]  /*2c180*/  ISETP.GE.U32.AND P3, PT, R245, 0x7ffffd94, PT ;  /* 0x7ffffd94f500780c */ /* 0x000fe20003f66070 */
[----:B------:R-:W-:Y:S01]  /*2c190*/  VIADD R251, R50, 0xfffffe6c ;  /* 0xfffffe6c32fb7836 */ /* 0x000fe20000000000 */
[----:B------:R-:W-:-:S03]  /*2c1a0*/  IADD3 R245, R19, -0x1ee, RZ ;  /* 0xfffffe1213f57810 */ /* 0x000fc60007ffe0ff */
[----:B------:R-:W4:Y:S08]  /*2c1b0*/  LDC R252, c[0x0][0x230] ;  /* 0x00008c00fffc7b82 */ /* 0x000f300000000800 */
[----:B------:R-:W4:Y:S08]  /*2c1c0*/  LDC R51, c[0x0][0x230] ;  /* 0x00008c00ff337b82 */ /* 0x000f300000000800 */
[----:B------:R-:W4:Y:S08]  /*2c1d0*/  LDC R50, c[0x0][0x230] ;  /* 0x00008c00ff327b82 */ /* 0x000f300000000800 */
[----:B------:R-:W4:Y:S01]  /*2c1e0*/  LDC R19, c[0x0][0x230] ;  /* 0x00008c00ff137b82 */ /* 0x000f220000000800 */
[----:B--2---:R-:W-:-:S04]  /*2c1f0*/  IMAD.WIDE R82, R2, 0x4, R66 ;  /* 0x0000000402527825 */ /* 0x004fc800078e0242 */
[----:B---3--:R-:W-:Y:S01]  /*2c200*/  IMAD.WIDE R66, R2, 0x4, R124 ;  /* 0x0000000402427825 */ /* 0x008fe200078e027c */
[----:B------:R4:W-:Y:S04]  /*2c210*/  STL.64 [R1+0x458], R82 ;  /* 0x0004585201007387 */ /* 0x0009e80000100a00 */
[----:B------:R2:W-:Y:S04]  /*2c220*/  STL.64 [R1+0x460], R66 ;  /* 0x0004604201007387 */ /* 0x0005e80000100a00 */
[----:B------:R-:W3:Y:S04]  /*2c230*/  LDL.LU.64 R124, [R1+0xbb8] ;  /* 0x000bb800017c7983 */ /* 0x000ee80000300a00 */
[----:B------:R4:W-:Y:S04]  /*2c240*/  LDGSTS.E [R250+-0x27ffc], desc[UR52][R82.64], !P4 ;  /* 0xd800400052fa7fae */ /* 0x0009e8000e121874 */
[----:B------:R2:W-:Y:S01]  /*2c250*/  LDGSTS.E [R250+-0x27ff8], desc[UR52][R66.64], !P5 ;  /* 0xd800800042fa7fae */ /* 0x0005e2000e921874 */
[----:B------:R-:W-:Y:S01]  /*2c260*/  ISETP.GE.U32.AND P4, PT, R251, 0x7ffffded, PT ;  /* 0x7ffffdedfb00780c */ /* 0x000fe20003f86070 */
[----:B-1----:R-:W-:Y:S01]  /*2c270*/  VIADD R251, R18, 0xfffffe11 ;  /* 0xfffffe1112fb7836 */ /* 0x002fe20000000000 */
[----:B------:R-:W-:Y:S01]  /*2c280*/  ISETP.GE.U32.AND P5, PT, R245, 0x7ffffd93, PT ;  /* 0x7ffffd93f500780c */ /* 0x000fe20003fa6070 */
[----:B------:R-:W-:Y:S01]  /*2c290*/  VIADD R245, R9, 0xfffffe10 ;  /* 0xfffffe1009f57836 */ /* 0x000fe20000000000 */
[----:B------:R-:W1:Y:S01]  /*2c2a0*/  LDC R18, c[0x0][0x230] ;  /* 0x00008c00ff127b82 */ /* 0x000e620000000800 */
[----:B----4-:R-:W-:-:S02]  /*2c2b0*/  IMAD.WIDE R82, R2, 0x4, R34 ;  /* 0x0000000402527825 */ /* 0x010fc400078e0222 */
[----:B------:R-:W4:Y:S02]  /*2c2c0*/  LDL.LU.64 R34, [R1+0xbb0] ;  /* 0x000bb00001227983 */ /* 0x000f240000300a00 */
[C---:B--2---:R-:W-:Y:S02]  /*2c2d0*/  IMAD.WIDE R66, R2.reuse, 0x4, R190 ;  /* 0x0000000402427825 */ /* 0x044fe400078e02be */
[----:B------:R2:W-:Y:S04]  /*2c2e0*/  STL.64 [R1+0x468], R82 ;  /* 0x0004685201007387 */ /* 0x0005e80000100a00 */
[----:B------:R2:W-:Y:S04]  /*2c2f0*/  STL.64 [R1+0x5f8], R66 ;  /* 0x0005f84201007387 */ /* 0x0005e80000100a00 */
[----:B------:R-:W4:Y:S04]  /*2c300*/  LDL.LU.64 R190, [R1+0xba8] ;  /* 0x000ba80001be7983 */ /* 0x000f280000300a00 */
[----:B------:R2:W-:Y:S01]  /*2c310*/  LDGSTS.E [R250+-0x27ff4], desc[UR52][R82.64], !P6 ;  /* 0xd800c00052fa7fae */ /* 0x0005e2000f121874 */
[----:B------:R-:W-:-:S03]  /*2c320*/  IMAD.WIDE R98, R2, 0x4, R208 ;  /* 0x0000000402627825 */ /* 0x000fc600078e02d0 */
[----:B------:R-:W4:Y:S01]  /*2c330*/  LDL.LU.64 R208, [R1+0xba0] ;  /* 0x000ba00001d07983 */ /* 0x000f220000300a00 */
[----:B------:R-:W-:Y:S01]  /*2c340*/  ISETP.GE.U32.AND P6, PT, R251, 0x7ffffd92, PT ;  /* 0x7ffffd92fb00780c */ /* 0x000fe20003fc6070 */
[----:B------:R-:W-:Y:S02]  /*2c350*/  VIADD R251, R8, 0xfffffe6a ;  /* 0xfffffe6a08fb7836 */ /* 0x000fe40000000000 */
[----:B------:R1:W-:Y:S01]  /*2c360*/  LDGSTS.E [R250+-0x24000], desc[UR52][R66.64], !P3 ;  /* 0xdc00000042fa7fae */ /* 0x0003e2000d921874 */
[----:B------:R-:W-:-:S03]  /*2c370*/  IMAD.WIDE R8, R2, 0x4, R176 ;  /* 0x0000000402087825 */ /* 0x000fc600078e02b0 */
[----:B------:R-:W-:Y:S01]  /*2c380*/  STL.64 [R1+0x618], R98 ;  /* 0x0006186201007387 */ /* 0x000fe20000100a00 */
[----:B--2---:R-:W2:Y:S01]  /*2c390*/  LDC R83, c[0x0][0x230] ;  /* 0x00008c00ff537b82 */ /* 0x004ea20000000800 */
[----:B-1----:R-:W-:Y:S01]  /*2c3a0*/  IMAD.WIDE R66, R2, 0x4, R142 ;  /* 0x0000000402427825 */ /* 0x002fe200078e028e */
[----:B------:R-:W-:Y:S01]  /*2c3b0*/  ISETP.GE.U32.AND P3, PT, R245, 0x7ffffd91, PT ;  /* 0x7ffffd91f500780c */ /* 0x000fe20003f66070 */
[----:B------:R-:W-:Y:S05]  /*2c3c0*/  LDGSTS.E [R250+-0x23ffc], desc[UR52][R98.64], !P5 ;  /* 0xdc00400062fa7fae */ /* 0x000fea000e921874 */
[----:B------:R-:W1:Y:S01]  /*2c3d0*/  LDC R82, c[0x0][0x230] ;  /* 0x00008c00ff527b82 */ /* 0x000e620000000800 */
[----:B------:R-:W-:Y:S04]  /*2c3e0*/  STL.64 [R1+0x620], R66 ;  /* 0x0006204201007387 */ /* 0x000fe80000100a00 */
[----:B------:R2:W-:Y:S04]  /*2c3f0*/  STL.64 [R1+0x638], R8 ;  /* 0x0006380801007387 */ /* 0x0005e80000100a00 */
[----:B------:R-:W4:Y:S01]  /*2c400*/  LDL.LU.64 R176, [R1+0xb98] ;  /* 0x000b980001b07983 */ /* 0x000f220000300a00 */
[----:B------:R-:W-:-:S03]  /*2c410*/  VIADD R245, R252, 0xfffffe6b ;  /* 0xfffffe6bfcf57836 */ /* 0x000fc60000000000 */
[----:B------:R-:W-:Y:S01]  /*2c420*/  LDGSTS.E [R250+-0x23ff8], desc[UR52][R66.64], !P6 ;  /* 0xdc00800042fa7fae */ /* 0x000fe2000f121874 */
[----:B------:R-:W-:-:S03]  /*2c430*/  ISETP.GE.U32.AND P6, PT, R251, 0x7ffffdeb, PT ;  /* 0x7ffffdebfb00780c */ /* 0x000fc60003fc6070 */
[----:B------:R2:W-:Y:S01]  /*2c440*/  LDGSTS.E [R250+-0x23ff4], desc[UR52][R8.64], !P3 ;  /* 0xdc00c00008fa7fae */ /* 0x0005e2000d921874 */
[----:B------:R-:W-:-:S03]  /*2c450*/  ISETP.GE.U32.AND P5, PT, R245, 0x7ffffdec, PT ;  /* 0x7ffffdecf500780c */ /* 0x000fc60003fa6070 */
[----:B------:R-:W4:Y:S01]  /*2c460*/  LDL.LU.64 R142, [R1+0xb90] ;  /* 0x000b9000018e7983 */ /* 0x000f220000300a00 */
[----:B------:R-:W-:Y:S02]  /*2c470*/  VIADD R245, R51, 0xfffffe69 ;  /* 0xfffffe6933f57836 */ /* 0x000fe40000000000 */
[----:B------:R-:W-:-:S03]  /*2c480*/  VIADD R252, R50, 0xfffffe4f ;  /* 0xfffffe4f32fc7836 */ /* 0x000fc60000000000 */
[----:B------:R-:W-:Y:S01]  /*2c490*/  ISETP.GE.U32.AND P3, PT, R245, 0x7ffffdea, PT ;  /* 0x7ffffdeaf500780c */ /* 0x000fe20003f66070 */
[----:B------:R-:W-:Y:S01]  /*2c4a0*/  VIADD R245, R19, 0xfffffe4e ;  /* 0xfffffe4e13f57836 */ /* 0x000fe20000000000 */
[----:B--2---:R-:W2:Y:S08]  /*2c4b0*/  LDC R9, c[0x0][0x230] ;  /* 0x00008c00ff097b82 */ /* 0x004eb00000000800 */
[----:B------:R-:W1:Y:S01]  /*2c4c0*/  LDC R8, c[0x0][0x230] ;  /* 0x00008c00ff087b82 */ /* 0x000e620000000800 */
[----:B---3--:R-:W-:-:S02]  /*2c4d0*/  IMAD.WIDE R250, R2, 0x4, R124 ;  /* 0x0000000402fa7825 */ /* 0x008fc400078e027c */
[----:B------:R-:W3:Y:S04]  /*2c4e0*/  LDL.LU.64 R124, [R1+0xb88] ;  /* 0x000b8800017c7983 */ /* 0x000ee80000300a00 */
[----:B------:R2:W-:Y:S01]  /*2c4f0*/  LDGSTS.E [R249+-0x30000], desc[UR52][R250.64], !P1 ;  /* 0xd0000000faf97fae */ /* 0x0005e2000c921874 */
[----:B------:R-:W-:Y:S02]  /*2c500*/  ISETP.GE.U32.AND P1, PT, R252, 0x7ffffdd0, PT ;  /* 0x7ffffdd0fc00780c */ /* 0x000fe40003f26070 */
[----:B------:R-:W-:Y:S01]  /*2c510*/  IADD3 R252, R18, -0x1b3, RZ ;  /* 0xfffffe4d12fc7810 */ /* 0x000fe20007ffe0ff */
[----:B----4-:R-:W-:-:S05]  /*2c520*/  IMAD.WIDE R34, R2, 0x4, R34 ;  /* 0x0000000402227825 */ /* 0x010fca00078e0222 */
[----:B------:R-:W-:Y:S04]  /*2c530*/  STL.64 [R1+0x258], R34 ;  /* 0x0002582201007387 */ /* 0x000fe80000100a00 */
[----:B------:R2:W-:Y:S01]  /*2c540*/  STL.64 [R1+0x1340], R250 ;  /* 0x001340fa01007387 */ /* 0x0005e20000100a00 */
[----:B------:R-:W-:-:S03]  /*2c550*/  IMAD.WIDE R50, R2, 0x4, R190 ;  /* 0x0000000402327825 */ /* 0x000fc600078e02be */
[----:B------:R-:W4:Y:S04]  /*2c560*/  LDL.LU.64 R66, [R1+0xb80] ;  /* 0x000b800001427983 */ /* 0x000f280000300a00 */
[----:B------:R-:W4:Y:S01]  /*2c570*/  LDL.LU.64 R190, [R1+0x670] ;  /* 0x0006700001be7983 */ /* 0x000f220000300a00 */
[----:B------:R-:W-:-:S03]  /*2c580*/  IMAD.WIDE R18, R2, 0x4, R208 ;  /* 0x0000000402127825 */ /* 0x000fc600078e02d0 */
[----:B------:R1:W-:Y:S01]  /*2c590*/  STL.64 [R1+0x260], R50 ;  /* 0x0002603201007387 */ /* 0x0003e20000100a00 */
[----:B--2---:R-:W2:Y:S03]  /*2c5a0*/  LDC R250, c[0x0][0x230] ;  /* 0x00008c00fffa7b82 */ /* 0x004ea60000000800 */
[----:B------:R1:W-:Y:S04]  /*2c5b0*/  STL.64 [R1+0x268], R18 ;  /* 0x0002681201007387 */ /* 0x0003e80000100a00 */
[----:B------:R-:W2:Y:S01]  /*2c5c0*/  LDL.LU.64 R208, [R1+0x660] ;  /* 0x0006600001d07983 */ /* 0x000ea20000300a00 */
[----:B------:R-:W2:Y:S03]  /*2c5d0*/  LDC R251, c[0x0][0x230] ;  /* 0x00008c00fffb7b82 */ /* 0x000ea60000000800 */
[----:B------:R1:W-:Y:S01]  /*2c5e0*/  LDGSTS.E [R249+-0x2fffc], desc[UR52][R34.64], !P0 ;  /* 0xd000400022f97fae */ /* 0x0003e2000c121874 */
[----:B------:R-:W-:Y:S01]  /*2c5f0*/  IMAD.WIDE R98, R2, 0x4, R176 ;  /* 0x0000000402627825 */ /* 0x000fe200078e02b0 */
[----:B------:R-:W-:-:S02]  /*2c600*/  ISETP.GE.U32.AND P0, PT, R245, 0x7ffffdcf, PT ;  /* 0x7ffffdcff500780c */ /* 0x000fc40003f06070 */
[----:B------:R-:W2:Y:S01]  /*2c610*/  LDL.LU.64 R176, [R1+0x650] ;  /* 0x0006500001b07983 */ /* 0x000ea20000300a00 */
[----:B-1----:R-:W1:Y:S01]  /*2c620*/  LDC R35, c[0x0][0x230] ;  /* 0x00008c00ff237b82 */ /* 0x002e620000000800 */
[----:B------:R-:W-:Y:S02]  /*2c630*/  VIADD R245, R83, 0xfffffe4c ;  /* 0xfffffe4c53f57836 */ /* 0x000fe40000000000 */
[----:B------:R1:W-:Y:S01]  /*2c640*/  LDGSTS.E [R249+-0x2fff8], desc[UR52][R50.64], !P2 ;  /* 0xd000800032f97fae */ /* 0x0003e2000d121874 */
[----:B------:R-:W-:-:S03]  /*2c650*/  ISETP.GE.U32.AND P2, PT, R252, 0x7ffffdce, PT ;  /* 0x7ffffdcefc00780c */ /* 0x000fc60003f46070 */
[----:B------:R1:W-:Y:S01]  /*2c660*/  LDGSTS.E [R249+-0x2fff4], desc[UR52][R18.64], !P4 ;  /* 0xd000c00012f97fae */ /* 0x0003e2000e121874 */
[----:B------:R-:W-:Y:S01]  /*2c670*/  ISETP.GE.U32.AND P4, PT, R245, 0x7ffffdcd, PT ;  /* 0x7ffffdcdf500780c */ /* 0x000fe20003f86070 */
[----:B------:R-:W-:Y:S01]  /*2c680*/  VIADD R245, R9, 0xfffffe2f ;  /* 0xfffffe2f09f57836 */ /* 0x000fe20000000000 */
[----:B------:R-:W2:Y:S01]  /*2c690*/  LDC R34, c[0x0][0x230] ;  /* 0x00008c00ff227b82 */ /* 0x000ea20000000800 */
[----:B------:R-:W-:Y:S01]  /*2c6a0*/  VIADD R252, R8, 0xfffffe2e ;  /* 0xfffffe2e08fc7836 */ /* 0x000fe20000000000 */
[----:B------:R-:W-:Y:S01]  /*2c6b0*/  LDGSTS.E [R249+-0x2c000], desc[UR52][R98.64], !P1 ;  /* 0xd400000062f97fae */ /* 0x000fe2000c921874 */
[----:B-1----:R-:W-:Y:S01]  /*2c6c0*/  IMAD.WIDE R50, R2, 0x4, R142 ;  /* 0x0000000402327825 */ /* 0x002fe200078e028e */
[----:B------:R-:W-:Y:S02]  /*2c6d0*/  ISETP.GE.U32.AND P1, PT, R245, 0x7ffffdb0, PT ;  /* 0x7ffffdb0f500780c */ /* 0x000fe40003f26070 */
[----:B------:R-:W-:Y:S02]  /*2c6e0*/  STL.64 [R1+0x360], R98 ;  /* 0x0003606201007387 */ /* 0x000fe40000100a00 */
[----:B------:R-:W1:Y:S02]  /*2c6f0*/  LDC R19, c[0x0][0x230] ;  /* 0x00008c00ff137b82 */ /* 0x000e640000000800 */
[----:B------:R3:W-:Y:S01]  /*2c700*/  STL.64 [R1+0x368], R50 ;  /* 0x0003683201007387 */ /* 0x0007e20000100a00 */
[----:B------:R-:W-:-:S03]  /*2c710*/  VIADD R245, R82, 0xfffffe2d ;  /* 0xfffffe2d52f57836 */ /* 0x000fc60000000000 */
[----:B------:R-:W-:Y:S02]  /*2c720*/  LDGSTS.E [R249+-0x2bffc], desc[UR52][R50.64], !P0 ;  /* 0xd400400032f97fae */ /* 0x000fe4000c121874 */
[----:B------:R-:W1:Y:S01]  /*2c730*/  LDC R18, c[0x0][0x230] ;  /* 0x00008c00ff127b82 */ /* 0x000e620000000800 */
[----:B---3--:R-:W-:-:S05]  /*2c740*/  IMAD.WIDE R8, R2, 0x4, R124 ;  /* 0x0000000402087825 */ /* 0x008fca00078e027c */
[----:B------:R3:W-:Y:S04]  /*2c750*/  STL.64 [R1+0x370], R8 ;  /* 0x0003700801007387 */ /* 0x0007e80000100a00 */
[----:B------:R-:W2:Y:S04]  /*2c760*/  LDL.LU.64 R50, [R1+0x640] ;  /* 0x0006400001327983 */ /* 0x000ea80000300a00 */
[----:B------:R-:W2:Y:S04]  /*2c770*/  LDL.LU.64 R142, [R1+0x4c8] ;  /* 0x0004c800018e7983 */ /* 0x000ea80000300a00 */
[----:B------:R-:W2:Y:S04]  /*2c780*/  LDL.LU.64 R124, [R1+0x4b0] ;  /* 0x0004b000017c7983 */ /* 0x000ea80000300a00 */
[----:B------:R3:W-:Y:S01]  /*2c790*/  LDGSTS.E [R249+-0x2bff8], desc[UR52][R8.64], !P2 ;  /* 0xd400800008f97fae */ /* 0x0007e2000d121874 */
[C---:B----4-:R-:W-:Y:S01]  /*2c7a0*/  IMAD.WIDE R82, R2.reuse, 0x4, R66 ;  /* 0x0000000402527825 */ /* 0x050fe200078e0242 */
[----:B---3--:R-:W3:Y:S03]  /*2c7b0*/  LDC R9, c[0x0][0x230] ;  /* 0x00008c00ff097b82 */ /* 0x008ee60000000800 */
[C---:B------:R-:W-:Y:S01]  /*2c7c0*/  IMAD.WIDE R66, R2.reuse, 0x4, R190 ;  /* 0x0000000402427825 */ /* 0x040fe200078e02be */
[----:B------:R-:W-:Y:S04]  /*2c7d0*/  STL.64 [R1+0x378], R82 ;  /* 0x0003785201007387 */ /* 0x000fe80000100a00 */
[----:B------:R4:W-:Y:S01]  /*2c7e0*/  LDGSTS.E [R249+-0x2bff4], desc[UR52][R82.64], !P4 ;  /* 0xd400c00052f97fae */ /* 0x0009e2000e121874 */
[----:B------:R-:W3:Y:S03]  /*2c7f0*/  LDC R8, c[0x0][0x230] ;  /* 0x00008c00ff087b82 */ /* 0x000ee60000000800 */
[----:B------:R1:W-:Y:S01]  /*2c800*/  STL.64 [R1+0x470], R66 ;  /* 0x0004704201007387 */ /* 0x0003e20000100a00 */
[----:B--2---:R-:W-:-:S03]  /*2c810*/  IMAD.WIDE R98, R2, 0x4, R208 ;  /* 0x0000000402627825 */ /* 0x004fc600078e02d0 */
[----:B------:R-:W-:Y:S04]  /*2c820*/  LDGSTS.E [R249+-0x28000], desc[UR52][R66.64], !P1 ;  /* 0xd800000042f97fae */ /* 0x000fe8000c921874 */
[----:B-1----:R-:W2:Y:S04]  /*2c830*/  LDL.LU.64 R66, [R1+0x4a8] ;  /* 0x0004a80001427983 */ /* 0x002ea80000300a00 */
[----:B------:R-:W2:Y:S01]  /*2c840*/  LDL.LU.64 R208, [R1+0x490] ;  /* 0x0004900001d07983 */ /* 0x000ea20000300a00 */
[----:B----4-:R-:W-:-:S03]  /*2c850*/  IMAD.WIDE R82, R2, 0x4, R176 ;  /* 0x0000000402527825 */ /* 0x010fc600078e02b0 */
[----:B------:R-:W-:Y:S04]  /*2c860*/  STL.64 [R1+0x478], R98 ;  /* 0x0004786201007387 */ /* 0x000fe80000100a00 */
[----:B------:R1:W-:Y:S04]  /*2c870*/  STL.64 [R1+0x480], R82 ;  /* 0x0004805201007387 */ /* 0x0003e80000100a00 */
[----:B------:R-:W4:Y:S04]  /*2c880*/  LDL.LU.64 R190, [R1+0xb38] ;  /* 0x000b380001be7983 */ /* 0x000f280000300a00 */
[----:B------:R-:W4:Y:S01]  /*2c890*/  LDL.LU.64 R176, [R1+0xb30] ;  /* 0x000b300001b07983 */ /* 0x000f220000300a00 */
[----:B------:R-:W-:Y:S01]  /*2c8a0*/  ISETP.GE.U32.AND P0, PT, R252, 0x7ffffdaf, PT ;  /* 0x7ffffdaffc00780c */ /* 0x000fe20003f06070 */
[----:B------:R-:W-:Y:S01]  /*2c8b0*/  VIADD R252, R35, 0xfffffe2c ;  /* 0xfffffe2c23fc7836 */ /* 0x000fe20000000000 */
[----:B------:R-:W-:Y:S01]  /*2c8c0*/  ISETP.GE.U32.AND P2, PT, R245, 0x7ffffdae, PT ;  /* 0x7ffffdaef500780c */ /* 0x000fe20003f46070 */
[----:B------:R-:W-:Y:S01]  /*2c8d0*/  VIADD R245, R34, 0xfffffe0f ;  /* 0xfffffe0f22f57836 */ /* 0x000fe20000000000 */
[----:B------:R-:W1:Y:S08]  /*2c8e0*/  LDC R35, c[0x0][0x230] ;  /* 0x00008c00ff237b82 */ /* 0x000e700000000800 */
[----:B------:R-:W1:Y:S01]  /*2c8f0*/  LDC R34, c[0x0][0x230] ;  /* 0x00008c00ff227b82 */ /* 0x000e620000000800 */
[----:B------:R-:W-:Y:S01]  /*2c900*/  ISETP.GE.U32.AND P4, PT, R252, 0x7ffffdad, PT ;  /* 0x7ffffdadfc00780c */ /* 0x000fe20003f86070 */
[----:B------:R-:W-:Y:S01]  /*2c910*/  VIADD R252, R19, 0xfffffe0e ;  /* 0xfffffe0e13fc7836 */ /* 0x000fe20000000000 */
[----:B------:R-:W-:Y:S01]  /*2c920*/  ISETP.GE.U32.AND P1, PT, R245, 0x7ffffd90, PT ;  /* 0x7ffffd90f500780c */ /* 0x000fe20003f26070 */
[----:B------:R-:W-:Y:S01]  /*2c930*/  LDGSTS.E [R249+-0x27ffc], desc[UR52][R98.64], !P0 ;  /* 0xd800400062f97fae */ /* 0x000fe2000c121874 */
[----:B------:R-:W-:-:S03]  /*2c940*/  IADD3 R245, R18, -0x1f3, RZ ;  /* 0xfffffe0d12f57810 */ /* 0x000fc60007ffe0ff */
[----:B------:R-:W2:Y:S01]  /*2c950*/  LDC R19, c[0x0][0x230] ;  /* 0x00008c00ff137b82 */ /* 0x000ea20000000800 */
[----:B------:R1:W-:Y:S01]  /*2c960*/  LDGSTS.E [R249+-0x27ff8], desc[UR52][R82.64], !P2 ;  /* 0xd800800052f97fae */ /* 0x0003e2000d121874 */
[----:B------:R-:W-:Y:S01]  /*2c970*/  ISETP.GE.U32.AND P0, PT, R252, 0x7ffffd8f, PT ;  /* 0x7ffffd8ffc00780c */ /* 0x000fe20003f06070 */
[----:B---3--:R-:W-:Y:S01]  /*2c980*/  VIADD R252, R9, 0xfffffe68 ;  /* 0xfffffe6809fc7836 */ /* 0x008fe20000000000 */
[----:B------:R-:W-:Y:S01]  /*2c990*/  ISETP.GE.U32.AND P2, PT, R245, 0x7ffffd8e, PT ;  /* 0x7ffffd8ef500780c */ /* 0x000fe20003f46070 */
[----:B------:R-:W-:-:S03]  /*2c9a0*/  VIADD R245, R8, 0xfffffe0c ;  /* 0xfffffe0c08f57836 */ /* 0x000fc60000000000 */
[----:B------:R-:W3:Y:S08]  /*2c9b0*/  LDC R18, c[0x0][0x230] ;  /* 0x00008c00ff127b82 */ /* 0x000ef00000000800 */
[----:B-1----:R-:W1:Y:S01]  /*2c9c0*/  LDC R82, c[0x0][0x230] ;  /* 0x00008c00ff527b82 */ /* 0x002e620000000800 */
[----:B------:R-:W-:-:S04]  /*2c9d0*/  IMAD.WIDE R98, R2, 0x4, R50 ;  /* 0x0000000402627825 */ /* 0x000fc800078e0232 */
[C---:B------:R-:W-:Y:S01]  /*2c9e0*/  IMAD.WIDE R50, R2.reuse, 0x4, R142 ;  /* 0x0000000402327825 */ /* 0x040fe200078e028e */
[----:B------:R3:W-:Y:S03]  /*2c9f0*/  STL.64 [R1+0x488], R98 ;  /* 0x0004886201007387 */ /* 0x0007e60000100a00 */
[----:B------:R-:W-:Y:S01]  /*2ca00*/  IMAD.WIDE R8, R2, 0x4, R124 ;  /* 0x0000000402087825 */ /* 0x000fe200078e027c */
[----:B------:R3:W-:Y:S01]  /*2ca10*/  LDGSTS.E [R249+-0x27ff4], desc[UR52][R98.64], !P4 ;  /* 0xd800c00062f97fae */ /* 0x0007e2000e121874 */
[----:B------:R-:W-:-:S03]  /*2ca20*/  ISETP.GE.U32.AND P4, PT, R245, 0x7ffffd8d, PT ;  /* 0x7ffffd8df500780c */ /* 0x000fc60003f86070 */
[----:B------:R1:W-:Y:S01]  /*2ca30*/  STL.64 [R1+0x640], R50 ;  /* 0x0006403201007387 */ /* 0x0003e20000100a00 */
[----:B------:R-:W-:-:S03]  /*2ca40*/  VIADD R245, R35, 0xfffffe4b ;  /* 0xfffffe4b23f57836 */ /* 0x000fc60000000000 */
[----:B------:R1:W-:Y:S04]  /*2ca50*/  STL.64 [R1+0x650], R8 ;  /* 0x0006500801007387 */ /* 0x0003e80000100a00 */
[----:B------:R-:W-:Y:S01]  /*2ca60*/  LDGSTS.E [R249+-0x24000], desc[UR52][R50.64], !P1 ;  /* 0xdc00000032f97fae */ /* 0x000fe2000c921874 */
[----:B------:R-:W-:Y:S01]  /*2ca70*/  ISETP.GE.U32.AND P1, PT, R252, 0x7ffffde9, PT ;  /* 0x7ffffde9fc00780c */ /* 0x000fe20003f26070 */
[----:B------:R-:W-:Y:S01]  /*2ca80*/  VIADD R252, R34, 0xfffffe4a ;  /* 0xfffffe4a22fc7836 */ /* 0x000fe20000000000 */
[----:B---3--:R-:W3:Y:S01]  /*2ca90*/  LDC R98, c[0x0][0x230] ;  /* 0x00008c00ff627b82 */ /* 0x008ee20000000800 */
[----:B------:R1:W-:Y:S04]  /*2caa0*/  LDGSTS.E [R249+-0x23ffc], desc[UR52][R8.64], !P0 ;  /* 0xdc00400008f97fae */ /* 0x0003e8000c121874 */
[----:B-1----:R-:W3:Y:S04]  /*2cab0*/  LDL.LU.64 R50, [R1+0xb28] ;  /* 0x000b280001327983 */ /* 0x002ee80000300a00 */
[----:B------:R-:W3:Y:S01]  /*2cac0*/  LDL.LU.64 R142, [R1+0xb20] ;  /* 0x000b2000018e7983 */ /* 0x000ee20000300a00 */
[----:B------:R-:W1:Y:S03]  /*2cad0*/  LDC R9, c[0x0][0x230] ;  /* 0x00008c00ff097b82 */ /* 0x000e660000000800 */
[----:B------:R-:W3:Y:S01]  /*2cae0*/  LDL.LU.64 R124, [R1+0xb18] ;  /* 0x000b1800017c7983 */ /* 0x000ee20000300a00 */
[----:B------:R-:W-:Y:S01]  /*2caf0*/  ISETP.GE.U32.AND P0, PT, R245, 0x7ffffdcc, PT ;  /* 0x7ffffdccf500780c */ /* 0x000fe20003f06070 */
[----:B--2---:R-:W-:-:S03]  /*2cb00*/  VIADD R245, R19, 0xfffffe49 ;  /* 0xfffffe4913f57836 */ /* 0x004fc60000000000 */
[----:B------:R-:W2:Y:S01]  /*2cb10*/  LDC R8, c[0x0][0x230] ;  /* 0x00008c00ff087b82 */ /* 0x000ea20000000800 */
[----:B------:R-:W-:-:S04]  /*2cb20*/  IMAD.WIDE R66, R2, 0x4, R66 ;  /* 0x0000000402427825 */ /* 0x000fc800078e0242 */
[----:B------:R-:W-:Y:S01]  /*2cb30*/  IMAD.WIDE R34, R2, 0x4, R208 ;  /* 0x0000000402227825 */ /* 0x000fe200078e02d0 */
[----:B------:R-:W-:Y:S04]  /*2cb40*/  STL.64 [R1+0x660], R66 ;  /* 0x0006604201007387 */ /* 0x000fe80000100a00 */
[----:B------:R1:W-:Y:S04]  /*2cb50*/  STL.64 [R1+0x670], R34 ;  /* 0x0006702201007387 */ /* 0x0003e80000100a00 */
[----:B------:R-:W3:Y:S04]  /*2cb60*/  LDL.LU.64 R208, [R1+0xb10] ;  /* 0x000b100001d07983 */ /* 0x000ee80000300a00 */
[----:B------:R-:W-:Y:S04]  /*2cb70*/  LDGSTS.E [R249+-0x23ff8], desc[UR52][R66.64], !P2 ;  /* 0xdc00800042f97fae */ /* 0x000fe8000d121874 */
[----:B------:R1:W-:Y:S02]  /*2cb80*/  LDGSTS.E [R249+-0x23ff4], desc[UR52][R34.64], !P4 ;  /* 0xdc00c00022f97fae */ /* 0x0003e4000e121874 */
[----:B-1----:R-:W-:Y:S01]  /*2cb90*/  VIADD R249, R18, 0xfffffe48 ;  /* 0xfffffe4812f97836 */ /* 0x002fe20000000000 */
[----:B------:R-:W1:Y:S01]  /*2cba0*/  LDC R35, c[0x0][0x230] ;  /* 0x00008c00ff237b82 */ /* 0x000e620000000800 */
[----:B----4-:R-:W-:-:S02]  /*2cbb0*/  IMAD.WIDE R18, R2, 0x4, R176 ;  /* 0x0000000402127825 */ /* 0x010fc400078e02b0 */
[----:B------:R-:W4:Y:S01]  /*2cbc0*/  LDL.LU.64 R176, [R1+0xb08] ;  /* 0x000b080001b07983 */ /* 0x000f220000300a00 */
[----:B------:R-:W-:Y:S01]  /*2cbd0*/  ISETP.GE.U32.AND P4, PT, R245, 0x7ffffdca, PT ;  /* 0x7ffffdcaf500780c */ /* 0x000fe20003f86070 */
[----:B------:R-:W-:-:S03]  /*2cbe0*/  IMAD.WIDE R66, R2, 0x4, R190 ;  /* 0x0000000402427825 */ /* 0x000fc600078e02be */
[----:B------:R-:W1:Y:S01]  /*2cbf0*/  LDC R34, c[0x0][0x230] ;  /* 0x00008c00ff227b82 */ /* 0x000e620000000800 */
[----:B------:R-:W-:Y:S01]  /*2cc00*/  VIADD R245, R82, 0xfffffe2b ;  /* 0xfffffe2b52f57836 */ /* 0x000fe20000000000 */
[----:B------:R2:W-:Y:S04]  /*2cc10*/  STL.64 [R1+0x270], R66 ;  /* 0x0002704201007387 */ /* 0x0005e80000100a00 */
[----:B------:R-:W-:Y:S01]  /*2cc20*/  LDGSTS.E [R248+-0x30000], desc[UR52][R66.64], !P5 ;  /* 0xd000000042f87fae */ /* 0x000fe2000e921874 */
[----:B------:R-:W-:Y:S01]  /*2cc30*/  ISETP.GE.U32.AND P5, PT, R249, 0x7ffffdc9, PT ;  /* 0x7ffffdc9f900780c */ /* 0x000fe20003fa6070 */
[----:B--2---:R-:W-:Y:S02]  /*2cc40*/  VIADD R249, R8, 0xfffffe29 ;  /* 0xfffffe2908f97836 */ /* 0x004fe40000000000 */
[----:B------:R2:W-:Y:S04]  /*2cc50*/  STL.64 [R1+0x278], R18 ;  /* 0x0002781201007387 */ /* 0x0005e80000100a00 */
[----:B------:R2:W-:Y:S01]  /*2cc60*/  LDGSTS.E [R248+-0x2fffc], desc[UR52][R18.64], !P6 ;  /* 0xd000400012f87fae */ /* 0x0005e2000f121874 */
[----:B------:R-:W-:-:S02]  /*2cc70*/  ISETP.GE.U32.AND P6, PT, R245, 0x7ffffdac, PT ;  /* 0x7ffffdacf500780c */ /* 0x000fc40003fc6070 */
[----:B------:R-:W-:Y:S01]  /*2cc80*/  IADD3 R245, R9, -0x1d6, RZ ;  /* 0xfffffe2a09f57810 */ /* 0x000fe20007ffe0ff */
[----:B------:R-:W4:Y:S04]  /*2cc90*/  LDL.LU.64 R190, [R1+0xb00] ;  /* 0x000b000001be7983 */ /* 0x000f280000300a00 */
[----:B------:R-:W4:Y:S01]  /*2cca0*/  LDL.LU.64 R66, [R1+0x6b0] ;  /* 0x0006b00001427983 */ /* 0x000f220000300a00 */
[----:B------:R-:W-:Y:S02]  /*2ccb0*/  ISETP.GE.U32.AND P2, PT, R252, 0x7ffffdcb, PT ;  /* 0x7ffffdcbfc00780c */ /* 0x000fe40003f46070 */
[----:B------:R-:W1:Y:S08]  /*2ccc0*/  LDC R252, c[0x0][0x230] ;  /* 0x00008c00fffc7b82 */ /* 0x000e700000000800 */
[----:B--2---:R-:W2:Y:S08]  /*2ccd0*/  LDC R19, c[0x0][0x230] ;  /* 0x00008c00ff137b82 */ /* 0x004eb00000000800 */
[----:B------:R-:W2:Y:S01]  /*2cce0*/  LDC R18, c[0x0][0x230] ;  /* 0x00008c00ff127b82 */ /* 0x000ea20000000800 */
[----:B---3--:R-:W-:-:S04]  /*2ccf0*/  IMAD.WIDE R82, R2, 0x4, R50 ;  /* 0x0000000402527825 */ /* 0x008fc800078e0232 */
[C---:B------:R-:W-:Y:S01]  /*2cd00*/  IMAD.WIDE R50, R2.reuse, 0x4, R142 ;  /* 0x0000000402327825 */ /* 0x040fe200078e028e */
[----:B------:R3:W-:Y:S03]  /*2cd10*/  STL.64 [R1+0x280], R82 ;  /* 0x0002805201007387 */ /* 0x0007e60000100a00 */
[----:B------:R-:W-:Y:S01]  /*2cd20*/  IMAD.WIDE R8, R2, 0x4, R124 ;  /* 0x0000000402087825 */ /* 0x000fe200078e027c */
[----:B------:R-:W-:Y:S04]  /*2cd30*/  LDGSTS.E [R248+-0x2fff8], desc[UR52][R82.64], !P3 ;  /* 0xd000800052f87fae */ /* 0x000fe8000d921874 */
[----:B------:R1:W-:Y:S04]  /*2cd40*/  LDGSTS.E [R248+-0x2fff4], desc[UR52][R50.64], !P1 ;  /* 0xd000c00032f87fae */ /* 0x0003e8000c921874 */
[----:B------:R2:W-:Y:S04]  /*2cd50*/  LDGSTS.E [R248+-0x2c000], desc[UR52][R8.64], !P0 ;  /* 0xd400000008f87fae */ /* 0x0005e8000c121874 */
[----:B---3--:R-:W3:Y:S04]  /*2cd60*/  LDL.LU.64 R82, [R1+0x698] ;  /* 0x0006980001527983 */ /* 0x008ee80000300a00 */
[----:B------:R1:W-:Y:S04]  /*2cd70*/  STL.64 [R1+0x288], R50 ;  /* 0x0002883201007387 */ /* 0x0003e80000100a00 */
[----:B------:R2:W-:Y:S01]  /*2cd80*/  STL.64 [R1+0x380], R8 ;  /* 0x0003800801007387 */ /* 0x0005e20000100a00 */
[----:B------:R-:W-:-:S03]  /*2cd90*/  ISETP.GE.U32.AND P3, PT, R245, 0x7ffffdab, PT ;  /* 0x7ffffdabf500780c */ /* 0x000fc60003f66070 */
[----:B------:R-:W3:Y:S01]  /*2cda0*/  LDL.LU.64 R124, [R1+0x690] ;  /* 0x00069000017c7983 */ /* 0x000ee20000300a00 */
[----:B------:R-:W-:Y:S01]  /*2cdb0*/  VIADD R245, R98, 0xfffffe28 ;  /* 0xfffffe2862f57836 */ /* 0x000fe20000000000 */
[----:B------:R-:W-:Y:S01]  /*2cdc0*/  ISETP.GE.U32.AND P1, PT, R249, 0x7ffffdaa, PT ;  /* 0x7ffffdaaf900780c */ /* 0x000fe20003f26070 */
[----:B-1----:R-:W1:Y:S01]  /*2cdd0*/  LDC R50, c[0x0][0x230] ;  /* 0x00008c00ff327b82 */ /* 0x002e620000000800 */
[----:B--2---:R-:W-:-:S05]  /*2cde0*/  IMAD.WIDE R8, R2, 0x4, R208 ;  /* 0x0000000402087825 */ /* 0x004fca00078e02d0 */
[----:B------:R2:W-:Y:S04]  /*2cdf0*/  STL.64 [R1+0x388], R8 ;  /* 0x0003880801007387 */ /* 0x0005e80000100a00 */
[----:B------:R-:W3:Y:S01]  /*2ce00*/  LDL.LU.64 R208, [R1+0x678] ;  /* 0x0006780001d07983 */ /* 0x000ee20000300a00 */
[----:B----4-:R-:W-:Y:S01]  /*2ce10*/  IMAD.WIDE R98, R2, 0x4, R176 ;  /* 0x0000000402627825 */ /* 0x010fe200078e02b0 */
[----:B------:R-:W-:Y:S02]  /*2ce20*/  ISETP.GE.U32.AND P0, PT, R245, 0x7ffffda9, PT ;  /* 0x7ffffda9f500780c */ /* 0x000fe40003f06070 */
[----:B------:R-:W4:Y:S01]  /*2ce30*/  LDL.LU.64 R176, [R1+0x4f8] ;  /* 0x0004f80001b07983 */ /* 0x000f220000300a00 */
[----:B------:R-:W-:Y:S02]  /*2ce40*/  VIADD R249, R35, 0xfffffe0b ;  /* 0xfffffe0b23f97836 */ /* 0x000fe40000000000 */
[----:B------:R-:W-:Y:S01]  /*2ce50*/  VIADD R245, R34, 0xfffffe0a ;  /* 0xfffffe0a22f57836 */ /* 0x000fe20000000000 */
[----:B------:R1:W-:Y:S04]  /*2ce60*/  STL.64 [R1+0x390], R98 ;  /* 0x0003906201007387 */ /* 0x0003e80000100a00 */
[----:B------:R2:W-:Y:S04]  /*2ce70*/  LDGSTS.E [R248+-0x2bffc], desc[UR52][R8.64], !P2 ;  /* 0xd400400008f87fae */ /* 0x0005e8000d121874 */
[----:B------:R-:W4:Y:S04]  /*2ce80*/  LDL.LU.64 R34, [R1+0x4f0] ;  /* 0x0004f00001227983 */ /* 0x000f280000300a00 */
[----:B------:R-:W4:Y:S01]  /*2ce90*/  LDL.LU.64 R142, [R1+0x4e0] ;  /* 0x0004e000018e7983 */ /* 0x000f220000300a00 */
[----:B--2---:R-:W-:-:S03]  /*2cea0*/  IMAD.WIDE R8, R2, 0x4, R190 ;  /* 0x0000000402087825 */ /* 0x004fc600078e02be */
[----:B------:R1:W-:Y:S04]  /*2ceb0*/  LDGSTS.E [R248+-0x2bff8], desc[UR52][R98.64], !P4 ;  /* 0xd400800062f87fae */ /* 0x0003e8000e121874 */
[----:B------:R-:W2:Y:S01]  /*2cec0*/  LDL.LU.64 R190, [R1+0x4d0] ;  /* 0x0004d00001be7983 */ /* 0x000ea20000300a00 */
[----:B------:R-:W-:-:S03]  /*2ced0*/  IMAD.WIDE R66, R2, 0x4, R66 ;  /* 0x0000000402427825 */ /* 0x000fc600078e0242 */
[----:B------:R1:W-:Y:S04]  /*2cee0*/  STL.64 [R1+0x398], R8 ;  /* 0x0003980801007387 */ /* 0x0003e80000100a00 */
[----:B------:R1:W-:Y:S01]  /*2cef0*/  LDGSTS.E [R248+-0x2bff4], desc[UR52][R8.64], !P5 ;  /* 0xd400c00008f87fae */ /* 0x0003e2000e921874 */
[----:B---3--:R-:W-:-:S03]  /*2cf00*/  IMAD.WIDE R124, R2, 0x4, R124 ;  /* 0x00000004027c7825 */ /* 0x008fc600078e027c */
[----:B------:R3:W-:Y:S01]  /*2cf10*/  STL.64 [R1+0x490], R66 ;  /* 0x0004904201007387 */ /* 0x0007e20000100a00 */
[C---:B------:R-:W-:Y:S01]  /*2cf20*/  IMAD.WIDE R114, R2.reuse, 0x4, R208 ;  /* 0x0000000402727825 */ /* 0x040fe200078e02d0 */
[----:B------:R-:W-:Y:S02]  /*2cf30*/  ISETP.GE.U32.AND P2, PT, R249, 0x7ffffd8c, PT ;  /* 0x7ffffd8cf900780c */ /* 0x000fe40003f46070 */
[----:B------:R3:W-:Y:S01]  /*2cf40*/  LDGSTS.E [R248+-0x28000], desc[UR52][R66.64], !P6 ;  /* 0xd800000042f87fae */ /* 0x0007e2000f121874 */
[----:B-1----:R-:W1:Y:S01]  /*2cf50*/  LDC R98, c[0x0][0x230] ;  /* 0x00008c00ff627b82 */ /* 0x002e620000000800 */
[----:B------:R-:W-:-:S05]  /*2cf60*/  IMAD.WIDE R8, R2, 0x4, R82 ;  /* 0x0000000402087825 */ /* 0x000fca00078e0252 */
[----:B------:R3:W-:Y:S04]  /*2cf70*/  STL.64 [R1+0x4a8], R8 ;  /* 0x0004a80801007387 */ /* 0x0007e80000100a00 */
[----:B------:R-:W2:Y:S01]  /*2cf80*/  LDL.LU.64 R208, [R1+0xab8] ;  /* 0x000ab80001d07983 */ /* 0x000ea20000300a00 */
[----:B----4-:R-:W-:-:S03]  /*2cf90*/  IMAD.WIDE R82, R2, 0x4, R176 ;  /* 0x0000000402527825 */ /* 0x010fc600078e02b0 */
[----:B------:R-:W-:Y:S04]  /*2cfa0*/  STL.64 [R1+0x4b0], R124 ;  /* 0x0004b07c01007387 */ /* 0x000fe80000100a00 */
[----:B------:R-:W4:Y:S01]  /*2cfb0*/  LDL.LU.64 R176, [R1+0xab0] ;  /* 0x000ab00001b07983 */ /* 0x000f220000300a00 */
[----:B------:R-:W-:Y:S02]  /*2cfc0*/  VIADD R249, R19, 0xfffffe09 ;  /* 0xfffffe0913f97836 */ /* 0x000fe40000000000 */
[----:B------:R-:W1:Y:S01]  /*2cfd0*/  S2R R19, SR_TID.X ;  /* 0x0000000000137919 */ /* 0x000e620000002100 */
[----:B------:R-:W-:Y:S01]  /*2cfe0*/  ISETP.GE.U32.AND P4, PT, R245, 0x7ffffd8b, PT ;  /* 0x7ffffd8bf500780c */ /* 0x000fe20003f86070 */
[----:B------:R-:W-:Y:S01]  /*2cff0*/  VIADD R245, R18, 0xfffffe08 ;  /* 0xfffffe0812f57836 */ /* 0x000fe20000000000 */
[----:B------:R-:W-:Y:S01]  /*2d000*/  ISETP.GE.U32.AND P5, PT, R249, 0x7ffffd8a, PT ;  /* 0x7ffffd8af900780c */ /* 0x000fe20003fa6070 */
[----:B------:R3:W-:Y:S01]  /*2d010*/  LDGSTS.E [R248+-0x27ffc], desc[UR52][R8.64], !P3 ;  /* 0xd800400008f87fae */ /* 0x0007e2000d921874 */
[----:B------:R-:W2:Y:S01]  /*2d020*/  LDC R249, c[0x0][0x230] ;  /* 0x00008c00fff97b82 */ /* 0x000ea20000000800 */
[----:B---3--:R-:W-:Y:S01]  /*2d030*/  IMAD.WIDE R66, R2, 0x4, R34 ;  /* 0x0000000402427825 */ /* 0x008fe200078e0222 */
[----:B------:R-:W-:Y:S01]  /*2d040*/  ISETP.GE.U32.AND P6, PT, R245, 0x7ffffd89, PT ;  /* 0x7ffffd89f500780c */ /* 0x000fe20003fc6070 */
[----:B------:R-:W-:Y:S05]  /*2d050*/  STL.64 [R1+0x4c8], R114 ;  /* 0x0004c87201007387 */ /* 0x000fea0000100a00 */
[----:B------:R-:W3:Y:S01]  /*2d060*/  LDC R9, c[0x0][0x230] ;  /* 0x00008c00ff097b82 */ /* 0x000ee20000000800 */
[----:B-1----:R-:W-:-:S07]  /*2d070*/  LOP3.LUT R18, R19, 0x7f, RZ, 0xc0, !PT ;  /* 0x0000007f13127812 */ /* 0x002fce00078ec0ff */
[----:B------:R-:W1:Y:S01]  /*2d080*/  LDC R8, c[0x0][0x230] ;  /* 0x00008c00ff087b82 */ /* 0x000e620000000800 */
[----:B------:R-:W-:Y:S01]  /*2d090*/  LDGSTS.E [R248+-0x27ff8], desc[UR52][R124.64], !P1 ;  /* 0xd80080007cf87fae */ /* 0x000fe2000c921874 */
[----:B------:R-:W-:Y:S01]  /*2d0a0*/  ISETP.GE.AND P3, PT, R18, R5, PT ;  /* 0x000000051200720c */ /* 0x000fe20003f66270 */
[----:B------:R-:W-:Y:S02]  /*2d0b0*/  VIADD R245, R50, 0xfffffe67 ;  /* 0xfffffe6732f57836 */ /* 0x000fe40000000000 */
[C---:B--2---:R-:W-:Y:S01]  /*2d0c0*/  IMAD.WIDE R34, R2.reuse, 0x4, R190 ;  /* 0x0000000402227825 */ /* 0x044fe200078e02be */
[----:B------:R2:W-:Y:S02]  /*2d0d0*/  STL.64 [R1+0x678], R82 ;  /* 0x0006785201007387 */ /* 0x0005e40000100a00 */
[----:B------:R-:W3:Y:S02]  /*2d0e0*/  LDC R19, c[0x0][0x230] ;  /* 0x00008c00ff137b82 */ /* 0x000ee40000000800 */
[----:B------:R-:W-:Y:S06]  /*2d0f0*/  LDGSTS.E [R248+-0x27ff4], desc[UR52][R114.64], !P0 ;  /* 0xd800c00072f87fae */ /* 0x000fec000c121874 */
[----:B------:R-:W1:Y:S01]  /*2d100*/  LDC R18, c[0x0][0x230] ;  /* 0x00008c00ff127b82 */ /* 0x000e620000000800 */
[----:B------:R-:W-:Y:S01]  /*2d110*/  IMAD.WIDE R50, R2, 0x4, R142 ;  /* 0x0000000402327825 */ /* 0x000fe200078e028e */
[----:B------:R2:W-:Y:S01]  /*2d120*/  STL.64 [R1+0x690], R66 ;  /* 0x0006904201007387 */ /* 0x0005e20000100a00 */
[----:B------:R-:W-:-:S03]  /*2d130*/  IADD3 R5, R252, -0x19a, RZ ;  /* 0xfffffe66fc057810 */ /* 0x000fc60007ffe0ff */
[----:B------:R1:W-:Y:S01]  /*2d140*/  STL.64 [R1+0x698], R50 ;  /* 0x0006983201007387 */ /* 0x0003e20000100a00 */
[----:B------:R-:W-:Y:S01]  /*2d150*/  ISETP.GE.U32.AND P1, PT, R5, 0x7ffffde7, PT ;  /* 0x7ffffde70500780c */ /* 0x000fe20003f26070 */
[----:B------:R-:W4:Y:S02]  /*2d160*/  LDC R252, c[0x0][0x230] ;  /* 0x00008c00fffc7b82 */ /* 0x000f240000000800 */
[----:B------:R-:W-:Y:S01]  /*2d170*/  LDGSTS.E [R248+-0x24000], desc[UR52][R82.64], !P2 ;  /* 0xdc00000052f87fae */ /* 0x000fe2000d121874 */
[----:B------:R-:W-:-:S03]  /*2d180*/  ISETP.GE.U32.AND P2, PT, R245, 0x7ffffde8, PT ;  /* 0x7ffffde8f500780c */ /* 0x000fc60003f46070 */
[----:B------:R1:W-:Y:S01]  /*2d190*/  STL.64 [R1+0x6b0], R34 ;  /* 0x0006b02201007387 */ /* 0x0003e20000100a00 */
[----:B------:R-:W-:-:S03]  /*2d1a0*/  VIADD R245, R249, 0xfffffe65 ;  /* 0xfffffe65f9f57836 */ /* 0x000fc60000000000 */
[----:B------:R-:W-:Y:S01]  /*2d1b0*/  LDGSTS.E [R248+-0x23ffc], desc[UR52][R66.64], !P4 ;  /* 0xdc00400042f87fae */ /* 0x000fe2000e121874 */
[----:B---3--:R-:W-:Y:S02]  /*2d1c0*/  VIADD R5, R19, 0xfffffe64 ;  /* 0xfffffe6413057836 */ /* 0x008fe40000000000 */
[----:B------:R-:W3:Y:S01]  /*2d1d0*/  LDC R19, c[0x0][0x230] ;  /* 0x00008c00ff137b82 */ /* 0x000ee20000000800 */
[----:B--2---:R-:W2:Y:S04]  /*2d1e0*/  LDL.LU.64 R82, [R1+0xaa8] ;  /* 0x000aa80001527983 */ /* 0x004ea80000300a00 */
[----:B------:R1:W-:Y:S04]  /*2d1f0*/  LDGSTS.E [R248+-0x23ff8], desc[UR52][R50.64], !P5 ;  /* 0xdc00800032f87fae */ /* 0x0003e8000e921874 */
[----:B------:R-:W3:Y:S04]  /*2d200*/  LDL.LU.64 R66, [R1+0xaa0] ;  /* 0x000aa00001427983 */ /* 0x000ee80000300a00 */
[----:B------:R1:W-:Y:S01]  /*2d210*/  LDGSTS.E [R248+-0x23ff4], desc[UR52][R34.64], !P6 ;  /* 0xdc00c00022f87fae */ /* 0x0003e2000f121874 */
[----:B------:R-:W-:Y:S01]  /*2d220*/  ISETP.GE.U32.AND P6, PT, R245, 0x7ffffde6, PT ;  /* 0x7ffffde6f500780c */ /* 0x000fe20003fc6070 */
[----:B-1----:R-:W-:Y:S01]  /*2d230*/  VIADD R245, R8, 0xfffffe45 ;  /* 0xfffffe4508f57836 */ /* 0x002fe20000000000 */
[----:B------:R-:W-:Y:S01]  /*2d240*/  ISETP.GE.U32.AND P5, PT, R5, 0x7ffffde5, PT ;  /* 0x7ffffde50500780c */ /* 0x000fe20003fa6070 */
[----:B------:R-:W-:Y:S01]  /*2d250*/  VIADD R5, R9, 0xfffffe46 ;  /* 0xfffffe4609057836 */ /* 0x000fe20000000000 */
[----:B------:R-:W1:Y:S01]  /*2d260*/  LDC R51, c[0x0][0x230] ;  /* 0x00008c00ff337b82 */ /* 0x000e620000000800 */
[----:B------:R-:W-:Y:S01]  /*2d270*/  VIADD R248, R18, 0xfffffe47 ;  /* 0xfffffe4712f87836 */ /* 0x000fe20000000000 */
[----:B------:R-:W3:Y:S06]  /*2d280*/  LDL.LU.64 R34, [R1+0xa98] ;  /* 0x000a980001227983 */ /* 0x000eec0000300a00 */
[----:B------:R-:W3:Y:S01]  /*2d290*/  LDC R18, c[0x0][0x230] ;  /* 0x00008c00ff127b82 */ /* 0x000ee20000000800 */
[----:B------:R-:W3:Y:S01]  /*2d2a0*/  LDL.LU.64 R142, [R1+0xa90] ;  /* 0x000a9000018e7983 */ /* 0x000ee20000300a00 */
[----:B------:R-:W-:-:S03]  /*2d2b0*/  ISETP.GE.U32.AND P0, PT, R248, 0x7ffffdc8, PT ;  /* 0x7ffffdc8f800780c */ /* 0x000fc60003f06070 */
[----:B------:R-:W3:Y:S03]  /*2d2c0*/  LDL.LU.64 R190, [R1+0xa88] ;  /* 0x000a880001be7983 */ /* 0x000ee60000300a00 */
[----:B------:R-:W3:Y:S01]  /*2d2d0*/  LDC R50, c[0x0][0x230] ;  /* 0x00008c00ff327b82 */ /* 0x000ee20000000800 */
[----:B------:R-:W3:Y:S01]  /*2d2e0*/  LDL.LU.64 R124, [R1+0xa80] ;  /* 0x000a8000017c7983 */ /* 0x000ee20000300a00 */
[----:B------:R-:W-:-:S04]  /*2d2f0*/  IMAD.WIDE R248, R2, 0x4, R208 ;  /* 0x0000000402f87825 */ /* 0x000fc800078e02d0 */
[----:B----4-:R-:W-:Y:S01]  /*2d300*/  IMAD.WIDE R8, R2, 0x4, R176 ;  /* 0x0000000402087825 */ /* 0x010fe200078e02b0 */
[----:B------:R-:W-:Y:S01]  /*2d310*/  ISETP.GE.U32.AND P4, PT, R5, 0x7ffffdc7, PT ;  /* 0x7ffffdc70500780c */ /* 0x000fe20003f86070 */
[----:B------:R-:W-:Y:S04]  /*2d320*/  LDGSTS.E [R247+-0x30000], desc[UR52][R248.64], !P2 ;  /* 0xd0000000f8f77fae */ /* 0x000fe8000d121874 */
[----:B------:R4:W-:Y:S04]  /*2d330*/  STL.64 [R1+0x290], R8 ;  /* 0x0002900801007387 */ /* 0x0009e80000100a00 */
[----:B------:R-:W-:Y:S04]  /*2d340*/  STL.64 [R1+0x1348], R248 ;  /* 0x001348f801007387 */ /* 0x000fe80000100a00 */
[----:B------:R-:W3:Y:S01]  /*2d350*/  LDL.LU.64 R208, [R1+0xa78] ;  /* 0x000a780001d07983 */ /* 0x000ee20000300a00 */
[----:B------:R-:W-:Y:S01]  /*2d360*/  VIADD R5, R98, 0xfffffe44 ;  /* 0xfffffe4462057836 */ /* 0x000fe20000000000 */
[----:B------:R-:W-:Y:S01]  /*2d370*/  ISETP.GE.U32.AND P2, PT, R245, 0x7ffffdc6, PT ;  /* 0x7ffffdc6f500780c */ /* 0x000fe20003f46070 */
[----:B------:R-:W-:Y:S01]  /*2d380*/  VIADD R245, R252, 0xfffffe27 ;  /* 0xfffffe27fcf57836 */ /* 0x000fe20000000000 */
[----:B------:R4:W-:Y:S01]  /*2d390*/  LDGSTS.E [R247+-0x2fffc], desc[UR52][R8.64], !P1 ;  /* 0xd000400008f77fae */ /* 0x0009e2000c921874 */
[----:B------:R-:W3:Y:S01]  /*2d3a0*/  LDC R252, c[0x0][0x230] ;  /* 0x00008c00fffc7b82 */ /* 0x000ee20000000800 */
[----:B------:R-:W-:-:S02]  /*2d3b0*/  ISETP.GE.U32.AND P1, PT, R5, 0x7ffffdc5, PT ;  /* 0x7ffffdc50500780c */ /* 0x000fc40003f26070 */
[----:B------:R-:W3:Y:S01]  /*2d3c0*/  LDL.LU.64 R176, [R1+0xa70] ;  /* 0x000a700001b07983 */ /* 0x000ee20000300a00 */
[----:B-1----:R-:W-:-:S04]  /*2d3d0*/  IADD3 R5, R51, -0x1da, RZ ;  /* 0xfffffe2633057810 */ /* 0x002fc80007ffe0ff */
[----:B----4-:R-:W1:Y:S08]  /*2d3e0*/  LDC R9, c[0x0][0x230] ;  /* 0x00008c00ff097b82 */ /* 0x010e700000000800 */
[----:B------:R-:W4:Y:S01]  /*2d3f0*/  LDC R8, c[0x0][0x230] ;  /* 0x00008c00ff087b82 */ /* 0x000f220000000800 */
[----:B--2---:R-:W-:-:S04]  /*2d400*/  IMAD.WIDE R82, R2, 0x4, R82 ;  /* 0x0000000402527825 */ /* 0x004fc800078e0252 */
[----:B---3--:R-:W-:Y:S01]  /*2d410*/  IMAD.WIDE R66, R2, 0x4, R66 ;  /* 0x0000000402427825 */ /* 0x008fe200078e0242 */
[----:B------:R-:W-:Y:S04]  /*2d420*/  STL.64 [R1+0x298], R82 ;  /* 0x0002985201007387 */ /* 0x000fe80000100a00 */
[----:B------:R-:W-:Y:S01]  /*2d430*/  LDGSTS.E [R247+-0x2fff8], desc[UR52][R82.64], !P6 ;  /* 0xd000800052f77fae */ /* 0x000fe2000f121874 */
[----:B------:R-:W-:-:S03]  /*2d440*/  ISETP.GE.U32.AND P6, PT, R245, 0x7ffffda8, PT ;  /* 0x7ffffda8f500780c */ /* 0x000fc60003fc6070 */
[----:B------:R2:W-:Y:S04]  /*2d450*/  STL.64 [R1+0x2a0], R66 ;  /* 0x0002a04201007387 */ /* 0x0005e80000100a00 */
[----:B------:R2:W-:Y:S01]  /*2d460*/  LDGSTS.E [R247+-0x2fff4], desc[UR52][R66.64], !P5 ;  /* 0xd000c00042f77fae */ /* 0x0005e2000e921874 */
[----:B------:R-:W-:Y:S01]  /*2d470*/  ISETP.GE.U32.AND P5, PT, R5, 0x7ffffda7, PT ;  /* 0x7ffffda70500780c */ /* 0x000fe20003fa6070 */
[----:B------:R-:W-:Y:S02]  /*2d480*/  VIADD R5, R19, 0xfffffe25 ;  /* 0xfffffe2513057836 */ /* 0x000fe40000000000 */
[----:B------:R-:W-:Y:S02]  /*2d490*/  VIADD R245, R18, 0xfffffe24 ;  /* 0xfffffe2412f57836 */ /* 0x000fe40000000000 */
[----:B--2---:R-:W-:-:S04]  /*2d4a0*/  IMAD.WIDE R66, R2, 0x4, R34 ;  /* 0x0000000402427825 */ /* 0x004fc800078e0222 */
[C---:B------:R-:W-:Y:S01]  /*2d4b0*/  IMAD.WIDE R34, R2.reuse, 0x4, R142 ;  /* 0x0000000402227825 */ /* 0x040fe200078e028e */
[----:B------:R-:W-:Y:S03]  /*2d4c0*/  STL.64 [R1+0x3a0], R66 ;  /* 0x0003a04201007387 */ /* 0x000fe60000100a00 */
[----:B------:R-:W-:Y:S01]  /*2d4d0*/  IMAD.WIDE R18, R2, 0x4, R190 ;  /* 0x0000000402127825 */ /* 0x000fe200078e02be */
[----:B------:R-:W-:Y:S04]  /*2d4e0*/  LDGSTS.E [R247+-0x2c000], desc[UR52][R66.64], !P0 ;  /* 0xd400000042f77fae */ /* 0x000fe8000c121874 */
[----:B------:R2:W-:Y:S04]  /*2d4f0*/  STL.64 [R1+0x3a8], R34 ;  /* 0x0003a82201007387 */ /* 0x0005e80000100a00 */
[----:B------:R2:W-:Y:S01]  /*2d500*/  LDGSTS.E [R247+-0x2bffc], desc[UR52][R34.64], !P4 ;  /* 0xd400400022f77fae */ /* 0x0005e2000e121874 */
[----:B------:R-:W-:-:S03]  /*2d510*/  ISETP.GE.U32.AND P0, PT, R5, 0x7ffffda6, PT ;  /* 0x7ffffda60500780c */ /* 0x000fc60003f06070 */
[----:B------:R3:W-:Y:S04]  /*2d520*/  STL.64 [R1+0x3b0], R18 ;  /* 0x0003b01201007387 */ /* 0x0007e80000100a00 */
[----:B------:R3:W-:Y:S01]  /*2d530*/  LDGSTS.E [R247+-0x2bff8], desc[UR52][R18.64], !P2 ;  /* 0xd400800012f77fae */ /* 0x0007e2000d121874 */
[----:B--2---:R-:W-:-:S03]  /*2d540*/  IMAD.WIDE R34, R2, 0x4, R124 ;  /* 0x0000000402227825 */ /* 0x004fc600078e027c */
[----:B------:R-:W2:Y:S01]  /*2d550*/  LDL.LU.64 R82, [R1+0xa68] ;  /* 0x000a680001527983 */ /* 0x000ea20000300a00 */
[----:B------:R-:W-:-:S03]  /*2d560*/  VIADD R5, R50, 0xfffffe07 ;  /* 0xfffffe0732057836 */ /* 0x000fc60000000000 */
[----:B------:R1:W-:Y:S04]  /*2d570*/  STL.64 [R1+0x3b8], R34 ;  /* 0x0003b82201007387 */ /* 0x0003e80000100a00 */
[----:B------:R-:W2:Y:S04]  /*2d580*/  LDL.LU.64 R66, [R1+0xa60] ;  /* 0x000a600001427983 */ /* 0x000ea80000300a00 */
[----:B------:R-:W2:Y:S04]  /*2d590*/  LDL.LU.64 R50, [R1+0x6b8] ;  /* 0x0006b80001327983 */ /* 0x000ea80000300a00 */
[----:B------:R-:W-:Y:S01]  /*2d5a0*/  LDGSTS.E [R247+-0x2bff4], desc[UR52][R34.64], !P1 ;  /* 0xd400c00022f77fae */ /* 0x000fe2000c921874 */
[----:B---3--:R-:W-:Y:S01]  /*2d5b0*/  IMAD.WIDE R18, R2, 0x4, R208 ;  /* 0x0000000402127825 */ /* 0x008fe200078e02d0 */
[----:B------:R-:W-:Y:S01]  /*2d5c0*/  ISETP.GE.U32.AND P4, PT, R245, 0x7ffffda5, PT ;  /* 0x7ffffda5f500780c */ /* 0x000fe20003f86070 */
[----:B------:R-:W3:Y:S03]  /*2d5d0*/  LDC R209, c[0x0][0x230] ;  /* 0x00008c00ffd17b82 */ /* 0x000ee60000000800 */
[----:B------:R4:W-:Y:S04]  /*2d5e0*/  STL.64 [R1+0x4d0], R18 ;  /* 0x0004d01201007387 */ /* 0x0009e80000100a00 */
[----:B-1----:R-:W3:Y:S01]  /*2d5f0*/  LDL.LU.64 R34, [R1+0x6c8] ;  /* 0x0006c80001227983 */ /* 0x002ee20000300a00 */
[----:B------:R-:W-:Y:S01]  /*2d600*/  ISETP.GE.U32.AND P2, PT, R5, 0x7ffffd88, PT ;  /* 0x7ffffd880500780c */ /* 0x000fe20003f46070 */
[----:B------:R-:W-:Y:S01]  /*2d610*/  VIADD R5, R9, 0xfffffe06 ;  /* 0xfffffe0609057836 */ /* 0x000fe20000000000 */
[----:B------:R-:W1:Y:S01]  /*2d620*/  LDC R208, c[0x0][0x230] ;  /* 0x00008c00ffd07b82 */ /* 0x000e620000000800 */
[----:B----4-:R-:W-:Y:S01]  /*2d630*/  VIADD R245, R8, 0xfffffe05 ;  /* 0xfffffe0508f57836 */ /* 0x010fe20000000000 */
[----:B------:R4:W-:Y:S01]  /*2d640*/  LDGSTS.E [R247+-0x28000], desc[UR52][R18.64], !P6 ;  /* 0xd800000012f77fae */ /* 0x0009e2000f121874 */
[----:B------:R-:W-:-:S05]  /*2d650*/  IMAD.WIDE R8, R2, 0x4, R176 ;  /* 0x0000000402087825 */ /* 0x000fca00078e02b0 */
[----:B------:R4:W-:Y:S04]  /*2d660*/  STL.64 [R1+0x4e0], R8 ;  /* 0x0004e00801007387 */ /* 0x0009e80000100a00 */
[----:B------:R-:W-:Y:S04]  /*2d670*/  LDGSTS.E [R247+-0x27ffc], desc[UR52][R8.64], !P5 ;  /* 0xd800400008f77fae */ /* 0x000fe8000e921874 */
        /* <DEDUP_REMOVED lines=12> */
[----:B--2---:R-:W-:-:S04]  /*2d740*/  IMAD.WIDE R114, R2, 0x4, R82 ;  /* 0x0000000402727825 */ /* 0x004fc800078e0252 */
[C---:B------:R-:W-:Y:S01]  /*2d750*/  IMAD.WIDE R98, R2.reuse, 0x4, R66 ;  /* 0x0000000402627825 */ /* 0x040fe200078e0242 */
[----:B------:R-:W-:Y:S01]  /*2d760*/  ISETP.GE.U32.AND P1, PT, R5, 0x7ffffd87, PT ;  /* 0x7ffffd870500780c */ /* 0x000fe20003f26070 */
[----:B------:R-:W-:Y:S02]  /*2d770*/  LDGSTS.E [R247+-0x27ff8], desc[UR52][R114.64], !P0 ;  /* 0xd800800072f77fae */ /* 0x000fe4000c121874 */
[C---:B------:R-:W-:Y:S02]  /*2d780*/  IMAD.WIDE R82, R2.reuse, 0x4, R50 ;  /* 0x0000000402527825 */ /* 0x040fe400078e0232 */
[----:B------:R-:W2:Y:S02]  /*2d790*/  LDL.LU.64 R50, [R1+0xa48] ;  /* 0x000a480001327983 */ /* 0x000ea40000300a00 */
[----:B---3--:R-:W-:Y:S01]  /*2d7a0*/  IMAD.WIDE R66, R2, 0x4, R34 ;  /* 0x0000000402427825 */ /* 0x008fe200078e0222 */
[----:B------:R-:W-:Y:S01]  /*2d7b0*/  ISETP.GE.U32.AND P6, PT, R245, 0x7ffffd86, PT ;  /* 0x7ffffd86f500780c */ /* 0x000fe20003fc6070 */
[----:B------:R-:W3:Y:S01]  /*2d7c0*/  LDL.LU.64 R34, [R1+0xa40] ;  /* 0x000a400001227983 */ /* 0x000ee20000300a00 */
[----:B------:R-:W1:Y:S03]  /*2d7d0*/  LDC R245, c[0x0][0x230] ;  /* 0x00008c00fff57b82 */ /* 0x000e660000000800 */
[----:B------:R-:W3:Y:S04]  /*2d7e0*/  LDL.LU.64 R162, [R1+0xa30] ;  /* 0x000a300001a27983 */ /* 0x000ee80000300a00 */
[----:B------:R-:W-:Y:S04]  /*2d7f0*/  STL.64 [R1+0x4f0], R114 ;  /* 0x0004f07201007387 */ /* 0x000fe80000100a00 */
[----:B------:R-:W3:Y:S04]  /*2d800*/  LDL.LU.64 R146, [R1+0xa28] ;  /* 0x000a280001927983 */ /* 0x000ee80000300a00 */
[----:B------:R-:W3:Y:S04]  /*2d810*/  LDL.LU.64 R130, [R1+0xa20] ;  /* 0x000a200001827983 */ /* 0x000ee80000300a00 */
[----:B----4-:R-:W4:Y:S01]  /*2d820*/  LDL.LU.64 R8, [R1+0xa18] ;  /* 0x000a180001087983 */ /* 0x010f220000300a00 */
[----:B------:R-:W-:-:S02]  /*2d830*/  VIADD R5, R252, 0xfffffe04 ;  /* 0xfffffe04fc057836 */ /* 0x000fc40000000000 */
[C---:B------:R-:W-:Y:S01]  /*2d840*/  IMAD.WIDE R18, R2.reuse, 0x4, R18 ;  /* 0x0000000402127825 */ /* 0x040fe200078e0212 */
[----:B------:R-:W-:Y:S01]  /*2d850*/  STL.64 [R1+0x4f8], R98 ;  /* 0x0004f86201007387 */ /* 0x000fe20000100a00 */
[----:B------:R-:W4:Y:S01]  /*2d860*/  LDC R252, c[0x0][0x230] ;  /* 0x00008c00fffc7b82 */ /* 0x000f220000000800 */
[----:B------:R-:W-:Y:S01]  /*2d870*/  ISETP.GE.U32.AND P5, PT, R5, 0x7ffffd85, PT ;  /* 0x7ffffd850500780c */ /* 0x000fe20003fa6070 */
[C---:B------:R-:W-:Y:S01]  /*2d880*/  IMAD.WIDE R230, R2.reuse, 0x4, R230 ;  /* 0x0000000402e67825 */ /* 0x040fe200078e02e6 */
[----:B------:R-:W-:Y:S03]  /*2d890*/  STL.64 [R1+0x6b8], R82 ;  /* 0x0006b85201007387 */ /* 0x000fe60000100a00 */
[C---:B------:R-:W-:Y:S01]  /*2d8a0*/  IMAD.WIDE R226, R2.reuse, 0x4, R226 ;  /* 0x0000000402e27825 */ /* 0x040fe200078e02e2 */
[----:B------:R-:W-:Y:S03]  /*2d8b0*/  STL.64 [R1+0x6c8], R66 ;  /* 0x0006c84201007387 */ /* 0x000fe60000100a00 */
[C---:B------:R-:W-:Y:S01]  /*2d8c0*/  IMAD.WIDE R176, R2.reuse, 0x4, R176 ;  /* 0x0000000402b07825 */ /* 0x040fe200078e02b0 */
[----:B------:R-:W-:Y:S03]  /*2d8d0*/  STL.64 [R1+0x2a8], R18 ;  /* 0x0002a81201007387 */ /* 0x000fe60000100a00 */
[C---:B------:R-:W-:Y:S01]  /*2d8e0*/  IMAD.WIDE R248, R2.reuse, 0x4, R248 ;  /* 0x0000000402f87825 */ /* 0x040fe200078e02f8 */
[----:B------:R-:W-:Y:S03]  /*2d8f0*/  LDGSTS.E [R247+-0x27ff4], desc[UR52][R98.64], !P4 ;  /* 0xd800c00062f77fae */ /* 0x000fe6000e121874 */
[C---:B------:R-:W-:Y:S01]  /*2d900*/  IMAD.WIDE R190, R2.reuse, 0x4, R190 ;  /* 0x0000000402be7825 */ /* 0x040fe200078e02be */
[----:B------:R-:W-:Y:S03]  /*2d910*/  STL.64 [R1+0x2b0], R230 ;  /* 0x0002b0e601007387 */ /* 0x000fe60000100a00 */
[C---:B------:R-:W-:Y:S01]  /*2d920*/  IMAD.WIDE R142, R2.reuse, 0x4, R142 ;  /* 0x00000004028e7825 */ /* 0x040fe200078e028e */
[----:B------:R-:W-:Y:S04]  /*2d930*/  LDGSTS.E [R247+-0x24000], desc[UR52][R82.64], !P2 ;  /* 0xdc00000052f77fae */ /* 0x000fe8000d121874 */
[----:B------:R-:W-:Y:S01]  /*2d940*/  STL.64 [R1+0x2b8], R226 ;  /* 0x0002b8e201007387 */ /* 0x000fe20000100a00 */
[----:B------:R-:W-:-:S03]  /*2d950*/  IMAD.WIDE R124, R2, 0x4, R124 ;  /* 0x00000004027c7825 */ /* 0x000fc600078e027c */
[----:B------:R-:W-:Y:S01]  /*2d960*/  LDGSTS.E [R247+-0x23ffc], desc[UR52][R66.64], !P1 ;  /* 0xdc00400042f77fae */ /* 0x000fe2000c921874 */
        /* <DEDUP_REMOVED lines=8> */
[----:B------:R-:W-:-:S03]  /*2d9f0*/  VIADD R209, R209, 0x7f ;  /* 0x0000007fd1d17836 */ /* 0x000fc60000000000 */
[----:B------:R1:W-:Y:S01]  /*2da00*/  STL.64 [R1+0x518], R194 ;  /* 0x000518c201007387 */ /* 0x0003e20000100a00 */
[----:B------:R-:W-:Y:S02]  /*2da10*/  SEL R5, RZ, 0x4, P3 ;  /* 0x00000004ff057807 */ /* 0x000fe40001800000 */
[----:B------:R-:W-:Y:S02]  /*2da20*/  ISETP.GT.AND P3, PT, R209, 0x1ff, PT ;  /* 0x000001ffd100780c */ /* 0x000fe40003f64270 */
[----:B-1----:R-:W-:Y:S01]  /*2da30*/  IADD3 R245, R245, -0x19d, RZ ;  /* 0xfffffe63f5f57810 */ /* 0x002fe20007ffe0ff */
[----:B------:R-:W1:Y:S01]  /*2da40*/  LDC R209, c[0x0][0x230] ;  /* 0x00008c00ffd17b82 */ /* 0x000e620000000800 */
[----:B------:R-:W4:Y:S04]  /*2da50*/  LDL.LU.64 R194, [R1+0x1680] ;  /* 0x0016800001c27983 */ /* 0x000f280000300a00 */
[----:B------:R-:W-:Y:S04]  /*2da60*/  STL.64 [R1+0x3e0], R124 ;  /* 0x0003e07c01007387 */ /* 0x000fe80000100a00 */
[----:B------:R1:W-:Y:S01]  /*2da70*/  STL.64 [R1+0x528], R178 ;  /* 0x000528b201007387 */ /* 0x0003e20000100a00 */
[----:B------:R-:W-:-:S03]  /*2da80*/  SEL R5, R5, RZ, P3 ;  /* 0x000000ff05057207 */ /* 0x000fc60001800000 */
[----:B-1----:R-:W4:Y:S04]  /*2da90*/  LDL.LU.64 R178, [R1+0x1678] ;  /* 0x0016780001b27983 */ /* 0x002f280000300a00 */
[----:B------:R-:W-:Y:S01]  /*2daa0*/  STL.64 [R1+0x500], R238 ;  /* 0x000500ee01007387 */ /* 0x000fe20000100a00 */
[----:B--2---:R-:W-:-:S05]  /*2dab0*/  IMAD.WIDE R50, R2, 0x4, R50 ;  /* 0x0000000402327825 */ /* 0x004fca00078e0232 */
[----:B------:R-:W-:Y:S04]  /*2dac0*/  LDGSTS.E [R247+-0x23ff8], desc[UR52][R50.64], !P6 ;  /* 0xdc00800032f77fae */ /* 0x000fe8000f121874 */
[----:B------:R-:W-:Y:S01]  /*2dad0*/  STL.64 [R1+0x508], R234 ;  /* 0x000508ea01007387 */ /* 0x000fe20000100a00 */
[----:B------:R-:W-:Y:S01]  /*2dae0*/  ISETP.NE.U32.AND P3, PT, R5, RZ, PT ;  /* 0x000000ff0500720c */ /* 0x000fe20003f65070 */
[----:B------:R-:W-:Y:S01]  /*2daf0*/  VIADD R5, R250, 0xfffffe62 ;  /* 0xfffffe62fa057836 */ /* 0x000fe20000000000 */
[----:B------:R-:W-:Y:S01]  /*2db00*/  ISETP.GE.U32.AND P1, PT, R245, 0x7ffffde4, PT ;  /* 0x7ffffde4f500780c */ /* 0x000fe20003f26070 */
[----:B------:R-:W1:Y:S03]  /*2db10*/  LDC R250, c[0x0][0x230] ;  /* 0x00008c00fffa7b82 */ /* 0x000e660000000800 */
[----:B------:R-:W-:Y:S01]  /*2db20*/  ISETP.GE.U32.AND P2, PT, R5, 0x7ffffde3, PT ;  /* 0x7ffffde30500780c */ /* 0x000fe20003f46070 */
[----:B---3--:R-:W-:-:S05]  /*2db30*/  IMAD.WIDE R34, R2, 0x4, R34 ;  /* 0x0000000402227825 */ /* 0x008fca00078e0222 */
[----:B------:R2:W-:Y:S01]  /*2db40*/  LDGSTS.E [R247+-0x23ff4], desc[UR52][R34.64], !P5 ;  /* 0xdc00c00022f77fae */ /* 0x0005e2000e921874 */
[----:B------:R-:W-:-:S03]  /*2db50*/  IMAD.WIDE R162, R2, 0x4, R162 ;  /* 0x0000000402a27825 */ /* 0x000fc600078e02a2 */
[----:B------:R-:W-:Y:S01]  /*2db60*/  LDGSTS.E [R246+-0x30000], desc[UR52][R18.64], !P1 ;  /* 0xd000000012f67fae */ /* 0x000fe2000c921874 */
[----:B--2---:R-:W2:Y:S01]  /*2db70*/  LDC R247, c[0x0][0x230] ;  /* 0x00008c00fff77b82 */ /* 0x004ea20000000800 */
[C---:B------:R-:W-:Y:S02]  /*2db80*/  IMAD.WIDE R146, R2.reuse, 0x4, R146 ;  /* 0x0000000402927825 */ /* 0x040fe400078e0292 */
[----:B------:R3:W-:Y:S02]  /*2db90*/  STL.64 [R1+0x6f8], R162 ;  /* 0x0006f8a201007387 */ /* 0x0007e40000100a00 */
[C---:B------:R-:W-:Y:S02]  /*2dba0*/  IMAD.WIDE R130, R2.reuse, 0x4, R130 ;  /* 0x0000000402827825 */ /* 0x040fe400078e0282 */
[----:B------:R1:W-:Y:S02]  /*2dbb0*/  LDGSTS.E [R246+-0x2fffc], desc[UR52][R230.64], !P2 ;  /* 0xd0004000e6f67fae */ /* 0x0003e4000d121874 */
[----:B----4-:R-:W-:-:S02]  /*2dbc0*/  IMAD.WIDE R8, R2, 0x4, R8 ;  /* 0x0000000402087825 */ /* 0x010fc400078e0208 */
[----:B---3--:R-:W3:Y:S04]  /*2dbd0*/  LDL.LU.64 R162, [R1+0x1670] ;  /* 0x0016700001a27983 */ /* 0x008ee80000300a00 */
[----:B------:R-:W-:Y:S04]  /*2dbe0*/  STL.64 [R1+0x6d8], R50 ;  /* 0x0006d83201007387 */ /* 0x000fe80000100a00 */
[----:B------:R4:W-:Y:S04]  /*2dbf0*/  STL.64 [R1+0x708], R146 ;  /* 0x0007089201007387 */ /* 0x0009e80000100a00 */
[----:B----4-:R-:W4:Y:S04]  /*2dc00*/  LDL.LU.64 R146, [R1+0x1668] ;  /* 0x0016680001927983 */ /* 0x010f280000300a00 */
[----:B------:R1:W-:Y:S01]  /*2dc10*/  STL.64 [R1+0x718], R130 ;  /* 0x0007188201007387 */ /* 0x0003e20000100a00 */
[----:B--2---:R-:W-:-:S02]  /*2dc20*/  VIADD R5, R247, 0xfffffe43 ;  /* 0xfffffe43f7057836 */ /* 0x004fc40000000000 */
[----:B------:R-:W-:Y:S01]  /*2dc30*/  VIADD R2, R208, 0xfffffe61 ;  /* 0xfffffe61d0027836 */ /* 0x000fe20000000000 */
[----:B------:R-:W2:Y:S01]  /*2dc40*/  LDC R247, c[0x0][0x230] ;  /* 0x00008c00fff77b82 */ /* 0x000ea20000000800 */
[----:B-1----:R-:W3:Y:S01]  /*2dc50*/  LDL.LU.64 R130, [R1+0x1660] ;  /* 0x0016600001827983 */ /* 0x002ee20000300a00 */
[----:B------:R-:W-:-:S06]  /*2dc60*/  ISETP.GE.U32.AND P6, PT, R5, 0x7ffffdc4, PT ;  /* 0x7ffffdc40500780c */ /* 0x000fcc0003fc6070 */
[----:B------:R-:W1:Y:S01]  /*2dc70*/  LDC R208, c[0x0][0x230] ;  /* 0x00008c00ffd07b82 */ /* 0x000e620000000800 */
[----:B------:R-:W-:Y:S04]  /*2dc80*/  STL.64 [R1+0x6e8], R34 ;  /* 0x0006e82201007387 */ /* 0x000fe80000100a00 */
[----:B------:R-:W-:Y:S03]  /*2dc90*/  STL.64 [R1+0x720], R8 ;  /* 0x0007200801007387 */ /* 0x000fe60000100a00 */
[----:B------:R-:W2:Y:S01]  /*2dca0*/  LDC R5, c[0x0][0x230] ;  /* 0x00008c00ff057b82 */ /* 0x000ea20000000800 */
[----:B------:R1:W-:Y:S01]  /*2dcb0*/  STL.64 [R1+0x1458], R8 ;  /* 0x0014580801007387 */ /* 0x0003e20000100a00 */
[----:B------:R-:W-:-:S03]  /*2dcc0*/  ISETP.GE.U32.AND P4, PT, R2, 0x7ffffde2, PT ;  /* 0x7ffffde20200780c */ /* 0x000fc60003f86070 */
[----:B------:R-:W4:Y:S04]  /*2dcd0*/  LDL.LU.64 R114, [R1+0x1658] ;  /* 0x0016580001727983 */ /* 0x000f280000300a00 */
[----:B------:R-:W3:Y:S01]  /*2dce0*/  LDL.LU.64 R98, [R1+0x1650] ;  /* 0x0016500001627983 */ /* 0x000ee20000300a00 */
[----:B-1----:R-:W1:Y:S03]  /*2dcf0*/  LDC R8, c[0x0][0x230] ;  /* 0x00008c00ff087b82 */ /* 0x002e660000000800 */
[----:B------:R-:W4:Y:S04]  /*2dd00*/  LDL.LU.64 R82, [R1+0x1648] ;  /* 0x0016480001527983 */ /* 0x000f280000300a00 */
[----:B------:R-:W3:Y:S01]  /*2dd10*/  LDL.LU.64 R66, [R1+0x1640] ;  /* 0x0016400001427983 */ /* 0x000ee20000300a00 */
[----:B------:R-:W1:Y:S03]  /*2dd20*/  LDC R9, c[0x0][0x230] ;  /* 0x00008c00ff097b82 */ /* 0x000e660000000800 */
[----:B------:R-:W4:Y:S01]  /*2dd30*/  LDL.LU.64 R50, [R1+0x1638] ;  /* 0x0016380001327983 */ /* 0x000f220000300a00 */
[----:B--2---:R-:W-:-:S03]  /*2dd40*/  VIADD R5, R5, 0xfffffe40 ;  /* 0xfffffe4005057836 */ /* 0x004fc60000000000 */
[----:B------:R-:W2:Y:S04]  /*2dd50*/  LDL.LU.64 R34, [R1+0x1630] ;  /* 0x0016300001227983 */ /* 0x000ea80000300a00 */
[----:B------:R-:W3:Y:S04]  /*2dd60*/  LDL.LU.64 R18, [R1+0x1628] ;  /* 0x0016280001127983 */ /* 0x000ee80000300a00 */
[----:B------:R-:W-:Y:S01]  /*2dd70*/  LDGSTS.E [R246+-0x2fff8], desc[UR52][R226.64], !P4 ;  /* 0xd0008000e2f67fae */ /* 0x000fe2000e121874 */
[----:B-1----:R-:W-:Y:S01]  /*2dd80*/  VIADD R2, R8, 0xfffffe42 ;  /* 0xfffffe4208027836 */ /* 0x002fe20000000000 */
[----:B------:R-:W-:Y:S01]  /*2dd90*/  ISETP.GE.U32.AND P2, PT, R5, 0x7ffffdc1, PT ;  /* 0x7ffffdc10500780c */ /* 0x000fe20003f46070 */
[----:B------:R-:W1:Y:S03]  /*2dda0*/  LDC R8, c[0x0][0x230] ;  /* 0x00008c00ff087b82 */ /* 0x000e660000000800 */
[----:B------:R-:W-:Y:S01]  /*2ddb0*/  ISETP.GE.U32.AND P0, PT, R2, 0x7ffffdc3, PT ;  /* 0x7ffffdc30200780c */ /* 0x000fe20003f06070 */
[----:B------:R-:W-:Y:S01]  /*2ddc0*/  VIADD R2, R252, 0xfffffe41 ;  /* 0xfffffe41fc027836 */ /* 0x000fe20000000000 */
[----:B------:R-:W4:Y:S04]  /*2ddd0*/  LDL.LU.64 R226, [R1+0xa10] ;  /* 0x000a100001e27983 */ /* 0x000f280000300a00 */
[----:B------:R-:W-:-:S02]  /*2dde0*/  ISETP.GE.U32.AND P1, PT, R2, 0x7ffffdc2, PT ;  /* 0x7ffffdc20200780c */ /* 0x000fc40003f26070 */
[----:B------:R-:W-:Y:S01]  /*2ddf0*/  IADD3 R2, R251, -0x1dd, RZ ;  /* 0xfffffe23fb027810 */ /* 0x000fe20007ffe0ff */
[----:B------:R-:W2:Y:S01]  /*2de00*/  LDL.LU.64 R230, [R1+0xa08] ;  /* 0x000a080001e67983 */ /* 0x000ea20000300a00 */
[----:B------:R-:W-:Y:S02]  /*2de10*/  VIADD R5, R209, 0xfffffe22 ;  /* 0xfffffe22d1057836 */ /* 0x000fe40000000000 */
[----:B------:R-:W-:Y:S01]  /*2de20*/  ISETP.GE.U32.AND P4, PT, R2, 0x7ffffda4, PT ;  /* 0x7ffffda40200780c */ /* 0x000fe20003f86070 */
[----:B------:R-:W-:Y:S02]  /*2de30*/  VIADD R2, R208, 0xfffffe21 ;  /* 0xfffffe21d0027836 */ /* 0x000fe40000000000 */
[----:B------:R-:W3:Y:S01]  /*2de40*/  LDL.LU.64 R208, [R1+0x748] ;  /* 0x0007480001d07983 */ /* 0x000ee20000300a00 */
[----:B------:R-:W-:Y:S02]  /*2de50*/  VIADD R245, R9, 0xfffffe60 ;  /* 0xfffffe6009f57836 */ /* 0x000fe40000000000 */
[----:B------:R-:W1:Y:S03]  /*2de60*/  LDC R9, c[0x0][0x230] ;  /* 0x00008c00ff097b82 */ /* 0x000e660000000800 */
[----:B------:R-:W-:-:S05]  /*2de70*/  ISETP.GE.U32.AND P5, PT, R245, 0x7ffffde1, PT ;  /* 0x7ffffde1f500780c */ /* 0x000fca0003fa6070 */
[----:B------:R-:W1:Y:S08]  /*2de80*/  LDC R245, c[0x0][0x230] ;  /* 0x00008c00fff57b82 */ /* 0x000e700000000800 */
[----:B------:R3:W-:Y:S04]  /*2de90*/  LDGSTS.E [R246+-0x2fff4], desc[UR52][R176.64], !P5 ;  /* 0xd000c000b0f67fae */ /* 0x0007e8000e921874 */
[----:B------:R-:W-:Y:S04]  /*2dea0*/  LDGSTS.E [R246+-0x2c000], desc[UR52][R248.64], !P6 ;  /* 0xd4000000f8f67fae */ /* 0x000fe8000f121874 */
[----:B------:R-:W3:Y:S01]  /*2deb0*/  LDL.LU.64 R176, [R1+0x1620] ;  /* 0x0016200001b07983 */ /* 0x000ee20000300a00 */
[----:B------:R-:W-:-:S03]  /*2dec0*/  ISETP.GE.U32.AND P6, PT, R2, 0x7ffffda2, PT ;  /* 0x7ffffda20200780c */ /* 0x000fc60003fc6070 */
[----:B------:R-:W-:Y:S01]  /*2ded0*/  LDGSTS.E [R246+-0x2bffc], desc[UR52][R190.64], !P0 ;  /* 0xd4004000bef67fae */ /* 0x000fe2000c121874 */
[----:B------:R-:W-:Y:S01]  /*2dee0*/  ISETP.GE.U32.AND P5, PT, R5, 0x7ffffda3, PT ;  /* 0x7ffffda30500780c */ /* 0x000fe20003fa6070 */
[----:B-1----:R-:W-:Y:S02]  /*2def0*/  VIADD R2, R9, 0xfffffe03 ;  /* 0xfffffe0309027836 */ /* 0x002fe40000000000 */
[----:B------:R1:W-:Y:S01]  /*2df00*/  LDGSTS.E [R246+-0x2bff8], desc[UR52][R142.64], !P1 ;  /* 0xd40080008ef67fae */ /* 0x0003e2000c921874 */
[----:B------:R-:W-:-:S03]  /*2df10*/  VIADD R5, R250, 0xfffffe20 ;  /* 0xfffffe20fa057836 */ /* 0x000fc60000000000 */
[----:B------:R1:W-:Y:S01]  /*2df20*/  LDGSTS.E [R246+-0x2bff4], desc[UR52][R124.64], !P2 ;  /* 0xd400c0007cf67fae */ /* 0x0003e2000d121874 */
[----:B------:R-:W-:-:S03]  /*2df30*/  ISETP.GE.U32.AND P1, PT, R2, 0x7ffffd84, PT ;  /* 0x7ffffd840200780c */ /* 0x000fc60003f26070 */
[----:B------:R-:W1:Y:S04]  /*2df40*/  LDL.LU.64 R142, [R1+0x7a8] ;  /* 0x0007a800018e7983 */ /* 0x000e680000300a00 */
[----:B------:R-:W3:Y:S01]  /*2df50*/  LDL.LU.64 R190, [R1+0x7c0] ;  /* 0x0007c00001be7983 */ /* 0x000ee20000300a00 */
[----:B------:R-:W-:-:S03]  /*2df60*/  VIADD R2, R247, 0xfffffe01 ;  /* 0xfffffe01f7027836 */ /* 0x000fc60000000000 */
[----:B------:R-:W3:Y:S01]  /*2df70*/  LDL.LU.64 R124, [R1+0x7c8] ;  /* 0x0007c800017c7983 */ /* 0x000ee20000300a00 */
[----:B------:R-:W-:-:S03]  /*2df80*/  ISETP.GE.U32.AND P0, PT, R5, 0x7ffffda1, PT ;  /* 0x7ffffda10500780c */ /* 0x000fc60003f06070 */
[----:B------:R-:W3:Y:S01]  /*2df90*/  LDL.LU.64 R248, [R1+0x7e0] ;  /* 0x0007e00001f87983 */ /* 0x000ee20000300a00 */
[----:B------:R-:W-:Y:S02]  /*2dfa0*/  VIADD R5, R8, 0xfffffe02 ;  /* 0xfffffe0208057836 */ /* 0x000fe40000000000 */
[----:B------:R-:W-:Y:S01]  /*2dfb0*/  VIADD R8, R245, 0xfffffe00 ;  /* 0xfffffe00f5087836 */ /* 0x000fe20000000000 */
[----:B------:R-:W-:Y:S04]  /*2dfc0*/  STL [R1+0x13e8], R244 ;  /* 0x0013e8f401007387 */ /* 0x000fe80000100800 */
[----:B------:R1:W-:Y:S01]  /*2dfd0*/  LDGSTS.E [R246+-0x28000], desc[UR52][R238.64], !P4 ;  /* 0xd8000000eef67fae */ /* 0x0003e2000e121874 */
[----:B------:R-:W-:-:S03]  /*2dfe0*/  ISETP.GE.U32.AND P4, PT, R2, 0x7ffffd82, PT ;  /* 0x7ffffd820200780c */ /* 0x000fc60003f86070 */
[----:B------:R4:W-:Y:S04]  /*2dff0*/  STL [R1+0x1350], R3 ;  /* 0x0013500301007387 */ /* 0x0009e80000100800 */
[----:B------:R1:W-:Y:S01]  /*2e000*/  LDGSTS.E [R246+-0x27ffc], desc[UR52][R234.64], !P5 ;  /* 0xd8004000eaf67fae */ /* 0x0003e2000e921874 */
[----:B------:R-:W-:-:S03]  /*2e010*/  ISETP.GE.U32.AND P5, PT, R8, 0x7ffffd81, PT ;  /* 0x7ffffd810800780c */ /* 0x000fc60003fa6070 */
[----:B------:R-:W3:Y:S04]  /*2e020*/  LDL.LU.64 R238, [R1+0x828] ;  /* 0x0008280001ee7983 */ /* 0x000ee80000300a00 */
[----:B------:R-:W3:Y:S01]  /*2e030*/  LDL.LU.64 R8, [R1+0x840] ;  /* 0x0008400001087983 */ /* 0x000ee20000300a00 */
[----:B----4-:R-:W-:-:S03]  /*2e040*/  IMAD.WIDE R2, R4, 0x4, R226 ;  /* 0x0000000404027825 */ /* 0x010fc600078e02e2 */
[----:B------:R-:W4:Y:S01]  /*2e050*/  LDL.LU.64 R226, [R1+0x848] ;  /* 0x0008480001e27983 */ /* 0x000f220000300a00 */
[----:B--2---:R-:W-:-:S03]  /*2e060*/  IMAD.WIDE R230, R4, 0x4, R230 ;  /* 0x0000000404e67825 */ /* 0x004fc600078e02e6 */
[----:B------:R3:W-:Y:S04]  /*2e070*/  STL.64 [R1+0x728], R2 ;  /* 0x0007280201007387 */ /* 0x0007e80000100a00 */
[----:B------:R-:W-:Y:S01]  /*2e080*/  STL.64 [R1+0x740], R230 ;  /* 0x000740e601007387 */ /* 0x000fe20000100a00 */
[----:B---3--:R-:W-:-:S03]  /*2e090*/  IMAD.WIDE R2, R4, 0x4, R208 ;  /* 0x0000000404027825 */ /* 0x008fc600078e02d0 */
[----:B------:R-:W2:Y:S04]  /*2e0a0*/  LDL.LU.64 R208, [R1+0xa00] ;  /* 0x000a000001d07983 */ /* 0x000ea80000300a00 */
[----:B------:R3:W-:Y:S01]  /*2e0b0*/  STL.64 [R1+0x748], R2 ;  /* 0x0007480201007387 */ /* 0x0007e20000100a00 */
[----:B------:R-:W-:-:S04]  /*2e0c0*/  IMAD.WIDE R160, R4, 0x4, R160 ;  /* 0x0000000404a07825 */ /* 0x000fc800078e02a0 */
[C---:B------:R-:W-:Y:S01]  /*2e0d0*/  IMAD.WIDE R232, R4.reuse, 0x4, R232 ;  /* 0x0000000404e87825 */ /* 0x040fe200078e02e8 */
[----:B---3--:R-:W3:Y:S03]  /*2e0e0*/  LDL.LU.64 R2, [R1+0x9f8] ;  /* 0x0009f80001027983 */ /* 0x008ee60000300a00 */
[----:B------:R-:W-:-:S05]  /*2e0f0*/  IMAD.WIDE R176, R4, 0x4, R176 ;  /* 0x0000000404b07825 */ /* 0x000fca00078e02b0 */
[----:B------:R1:W-:Y:S04]  /*2e100*/  STL.64 [R1+0x760], R176 ;  /* 0x000760b001007387 */ /* 0x0003e80000100a00 */
[----:B------:R-:W3:Y:S01]  /*2e110*/  LDL.LU.64 R244, [R1+0x9f0] ;  /* 0x0009f00001f47983 */ /* 0x000ee20000300a00 */
[----:B------:R-:W-:-:S03]  /*2e120*/  IMAD.WIDE R108, R4, 0x4, R108 ;  /* 0x00000004046c7825 */ /* 0x000fc600078e026c */
[----:B------:R-:W3:Y:S04]  /*2e130*/  LDL.LU.64 R250, [R1+0x9e8] ;  /* 0x0009e80001fa7983 */ /* 0x000ee80000300a00 */
[----:B------:R-:W3:Y:S04]  /*2e140*/  LDL.LU.64 R234, [R1+0x9e0] ;  /* 0x0009e00001ea7983 */ /* 0x000ee80000300a00 */
[----:B------:R-:W3:Y:S01]  /*2e150*/  LDL.LU.64 R230, [R1+0x9d8] ;  /* 0x0009d80001e67983 */ /* 0x000ee20000300a00 */
[----:B-1----:R-:W-:-:S03]  /*2e160*/  IMAD.WIDE R142, R4, 0x4, R142 ;  /* 0x00000004048e7825 */ /* 0x002fc600078e028e */
[----:B------:R-:W3:Y:S01]  /*2e170*/  LDL.LU.64 R176, [R1+0x9d0] ;  /* 0x0009d00001b07983 */ /* 0x000ee20000300a00 */
[----:B------:R-:W-:-:S03]  /*2e180*/  IMAD.WIDE R190, R4, 0x4, R190 ;  /* 0x0000000404be7825 */ /* 0x000fc600078e02be */
[----:B------:R1:W-:Y:S01]  /*2e190*/  STL.64 [R1+0x768], R160 ;  /* 0x000768a001007387 */ /* 0x0003e20000100a00 */
[----:B------:R-:W-:-:S04]  /*2e1a0*/  IMAD.WIDE R124, R4, 0x4, R124 ;  /* 0x00000004047c7825 */ /* 0x000fc800078e027c */
[C---:B------:R-:W-:Y:S01]  /*2e1b0*/  IMAD.WIDE R248, R4.reuse, 0x4, R248 ;  /* 0x0000000404f87825 */ /* 0x040fe200078e02f8 */
[----:B-1----:R-:W3:Y:S04]  /*2e1c0*/  LDL.LU.64 R160, [R1+0x9c8] ;  /* 0x0009c80001a07983 */ /* 0x002ee80000300a00 */
[----:B------:R1:W-:Y:S01]  /*2e1d0*/  STL.64 [R1+0x780], R232 ;  /* 0x000780e801007387 */ /* 0x0003e20000100a00 */
[----:B------:R-:W-:-:S03]  /*2e1e0*/  IMAD.WIDE R112, R4, 0x4, R112 ;  /* 0x0000000404707825 */ /* 0x000fc600078e0270 */
        /* <DEDUP_REMOVED lines=13> */
[----:B------:R1:W-:Y:S04]  /*2e2c0*/  STL.64 [R1+0x7e0], R248 ;  /* 0x0007e0f801007387 */ /* 0x0003e80000100a00 */
        /* <DEDUP_REMOVED lines=10> */
[----:B-1----:R-:W3:Y:S01]  /*2e370*/  LDL.LU.64 R8, [R1+0x960] ;  /* 0x0009600001087983 */ /* 0x002ee20000300a00 */
[----:B----4-:R-:W-:-:S05]  /*2e380*/  IMAD.WIDE R226, R4, 0x4, R226 ;  /* 0x0000000404e27825 */ /* 0x010fca00078e02e2 */
[----:B------:R1:W-:Y:S04]  /*2e390*/  STL.64 [R1+0x848], R226 ;  /* 0x000848e201007387 */ /* 0x0003e80000100a00 */
[----:B-1----:R-:W4:Y:S01]  /*2e3a0*/  LDL.LU.64 R226, [R1+0x968] ;  /* 0x0009680001e27983 */ /* 0x002f220000300a00 */
[----:B--2---:R-:W-:-:S05]  /*2e3b0*/  IMAD.WIDE R208, R4, 0x4, R208 ;  /* 0x0000000404d07825 */ /* 0x004fca00078e02d0 */
[----:B------:R1:W-:Y:S04]  /*2e3c0*/  STL.64 [R1+0x860], R208 ;  /* 0x000860d001007387 */ /* 0x0003e80000100a00 */
[----:B-1----:R-:W2:Y:S01]  /*2e3d0*/  LDL.LU.64 R208, [R1+0x15e8] ;  /* 0x0015e80001d07983 */ /* 0x002ea20000300a00 */
[----:B---3--:R-:W-:-:S05]  /*2e3e0*/  IMAD.WIDE R2, R4, 0x4, R2 ;  /* 0x0000000404027825 */ /* 0x008fca00078e0202 */
[----:B------:R1:W-:Y:S02]  /*2e3f0*/  STL.64 [R1+0x868], R2 ;  /* 0x0008680201007387 */ /* 0x0003e40000100a00 */
[----:B-1----:R-:W-:-:S04]  /*2e400*/  IMAD.WIDE R2, R4, 0x4, R244 ;  /* 0x0000000404027825 */ /* 0x002fc800078e02f4 */
[C---:B------:R-:W-:Y:S01]  /*2e410*/  IMAD.WIDE R250, R4.reuse, 0x4, R250 ;  /* 0x0000000404fa7825 */ /* 0x040fe200078e02fa */
[----:B------:R1:W-:Y:S03]  /*2e420*/  STL.64 [R1+0x880], R2 ;  /* 0x0008800201007387 */ /* 0x0003e60000100a00 */
[C---:B------:R-:W-:Y:S01]  /*2e430*/  IMAD.WIDE R244, R4.reuse, 0x4, R234 ;  /* 0x0000000404f47825 */ /* 0x040fe200078e02ea */
[----:B------:R-:W-:Y:S03]  /*2e440*/  STL.64 [R1+0x888], R250 ;  /* 0x000888fa01007387 */ /* 0x000fe60000100a00 */
[C---:B------:R-:W-:Y:S01]  /*2e450*/  IMAD.WIDE R176, R4.reuse, 0x4, R176 ;  /* 0x0000000404b07825 */ /* 0x040fe200078e02b0 */
[----:B------:R-:W3:Y:S03]  /*2e460*/  LDL.LU.64 R234, [R1+0x990] ;  /* 0x0009900001ea7983 */ /* 0x000ee60000300a00 */
[----:B-1----:R-:W-:-:S05]  /*2e470*/  IMAD.WIDE R2, R4, 0x4, R230 ;  /* 0x0000000404027825 */ /* 0x002fca00078e02e6 */
[----:B------:R1:W-:Y:S04]  /*2e480*/  STL.64 [R1+0x8a8], R2 ;  /* 0x0008a80201007387 */ /* 0x0003e80000100a00 */
[----:B------:R1:W-:Y:S02]  /*2e490*/  STL.64 [R1+0x8c0], R176 ;  /* 0x0008c0b001007387 */ /* 0x0003e40000100a00 */
[C---:B-1----:R-:W-:Y:S02]  /*2e4a0*/  IMAD.WIDE R2, R4.reuse, 0x4, R160 ;  /* 0x0000000404027825 */ /* 0x042fe400078e02a0 */
[----:B------:R-:W3:Y:S04]  /*2e4b0*/  LDL.LU.64 R176, [R1+0x998] ;  /* 0x0009980001b07983 */ /* 0x000ee80000300a00 */
[----:B------:R-:W3:Y:S04]  /*2e4c0*/  LDL.LU.64 R160, [R1+0x9a0] ;  /* 0x0009a00001a07983 */ /* 0x000ee80000300a00 */
[----:B------:R1:W-:Y:S01]  /*2e4d0*/  STL.64 [R1+0x8c8], R2 ;  /* 0x0008c80201007387 */ /* 0x0003e20000100a00 */
[----:B------:R-:W-:-:S03]  /*2e4e0*/  IMAD.WIDE R192, R4, 0x4, R192 ;  /* 0x0000000404c07825 */ /* 0x000fc600078e02c0 */
[----:B-1----:R-:W3:Y:S04]  /*2e4f0*/  LDL.LU.64 R2, [R1+0x9a8] ;  /* 0x0009a80001027983 */ /* 0x002ee80000300a00 */
[----:B------:R-:W3:Y:S04]  /*2e500*/  LDL.LU.64 R250, [R1+0x9b0] ;  /* 0x0009b00001fa7983 */ /* 0x000ee80000300a00 */
[----:B------:R-:W3:Y:S01]  /*2e510*/  LDL.LU.64 R230, [R1+0x9b8] ;  /* 0x0009b80001e67983 */ /* 0x000ee20000300a00 */
[----:B------:R-:W-:-:S04]  /*2e520*/  IMAD.WIDE R248, R4, 0x4, R248 ;  /* 0x0000000404f87825 */ /* 0x000fc800078e02f8 */
[----:B--2---:R-:W-:-:S05]  /*2e530*/  IMAD.WIDE R208, R4, 0x4, R208 ;  /* 0x0000000404d07825 */ /* 0x004fca00078e02d0 */
[----:B------:R1:W-:Y:S04]  /*2e540*/  STL.64 [R1+0x8e0], R208 ;  /* 0x0008e0d001007387 */ /* 0x0003e80000100a00 */
[----:B-1----:R-:W2:Y:S04]  /*2e550*/  LDL.LU.64 R208, [R1+0x15e0] ;  /* 0x0015e00001d07983 */ /* 0x002ea80000300a00 */
[----:B------:R1:W-:Y:S04]  /*2e560*/  STL.64 [R1+0x8e8], R192 ;  /* 0x0008e8c001007387 */ /* 0x0003e80000100a00 */
[----:B-1----:R-:W2:Y:S04]  /*2e570*/  LDL.LU.64 R192, [R1+0x15d8] ;  /* 0x0015d80001c07983 */ /* 0x002ea80000300a00 */
[----:B------:R1:W-:Y:S02]  /*2e580*/  STL.64 [R1+0x900], R248 ;  /* 0x000900f801007387 */ /* 0x0003e40000100a00 */
[----:B-1----:R-:W-:-:S02]  /*2e590*/  IMAD.WIDE R248, R4, 0x4, R48 ;  /* 0x0000000404f87825 */ /* 0x002fc400078e0230 */
[----:B------:R-:W2:Y:S02]  /*2e5a0*/  LDL.LU.64 R48, [R1+0x958] ;  /* 0x0009580001307983 */ /* 0x000ea40000300a00 */
[C---:B------:R-:W-:Y:S02]  /*2e5b0*/  IMAD.WIDE R144, R4.reuse, 0x4, R144 ;  /* 0x0000000404907825 */ /* 0x040fe400078e0290 */
[----:B------:R1:W-:Y:S02]  /*2e5c0*/  STL.64 [R1+0x908], R248 ;  /* 0x000908f801007387 */ /* 0x0003e40000100a00 */
[C---:B------:R-:W-:Y:S02]  /*2e5d0*/  IMAD.WIDE R238, R4.reuse, 0x4, R238 ;  /* 0x0000000404ee7825 */ /* 0x040fe400078e02ee */
[----:B------:R4:W-:Y:S02]  /*2e5e0*/  STL.64 [R1+0x928], R144 ;  /* 0x0009289001007387 */ /* 0x0009e40000100a00 */
[----:B------:R-:W-:-:S04]  /*2e5f0*/  IMAD.WIDE R8, R4, 0x4, R8 ;  /* 0x0000000404087825 */ /* 0x000fc800078e0208 */
[C---:B-1----:R-:W-:Y:S01]  /*2e600*/  IMAD.WIDE R248, R4.reuse, 0x4, R128 ;  /* 0x0000000404f87825 */ /* 0x042fe200078e0280 */
[----:B----4-:R-:W4:Y:S03]  /*2e610*/  LDL.LU.64 R144, [R1+0x950] ;  /* 0x0009500001907983 */ /* 0x010f260000300a00 */
[C---:B------:R-:W-:Y:S01]  /*2e620*/  IMAD.WIDE R226, R4.reuse, 0x4, R226 ;  /* 0x0000000404e27825 */ /* 0x040fe200078e02e2 */
[----:B------:R-:W4:Y:S03]  /*2e630*/  LDL.LU.64 R128, [R1+0x938] ;  /* 0x0009380001807983 */ /* 0x000f260000300a00 */
[C---:B------:R-:W-:Y:S01]  /*2e640*/  IMAD.WIDE R96, R4.reuse, 0x4, R96 ;  /* 0x0000000404607825 */ /* 0x040fe200078e0260 */
[----:B------:R1:W-:Y:S03]  /*2e650*/  STL.64 [R1+0x940], R248 ;  /* 0x000940f801007387 */ /* 0x0003e60000100a00 */
[----:B------:R-:W-:-:S04]  /*2e660*/  IMAD.WIDE R80, R4, 0x4, R80 ;  /* 0x0000000404507825 */ /* 0x000fc800078e0250 */
[C---:B---3--:R-:W-:Y:S01]  /*2e670*/  IMAD.WIDE R234, R4.reuse, 0x4, R234 ;  /* 0x0000000404ea7825 */ /* 0x048fe200078e02ea */
        /* <DEDUP_REMOVED lines=11> */
[----:B------:R1:W-:Y:S01]  /*2e730*/  STL.64 [R1+0x980], R80 ;  /* 0x0009805001007387 */ /* 0x0003e20000100a00 */
[----:B------:R-:W-:-:S03]  /*2e740*/  IMAD.WIDE R250, R4, 0x4, R250 ;  /* 0x0000000404fa7825 */ /* 0x000fc600078e02fa */
[----:B-1----:R-:W3:Y:S04]  /*2e750*/  LDL.LU.64 R96, [R1+0x8d0] ;  /* 0x0008d00001607983 */ /* 0x002ee80000300a00 */
[----:B------:R-:W3:Y:S04]  /*2e760*/  LDL.LU.64 R80, [R1+0x8b8] ;  /* 0x0008b80001507983 */ /* 0x000ee80000300a00 */
        /* <DEDUP_REMOVED lines=11> */
[----:B------:R1:W-:Y:S02]  /*2e820*/  STL.64 [R1+0x9b8], R230 ;  /* 0x0009b8e601007387 */ /* 0x0003e40000100a00 */
[----:B-1----:R-:W-:-:S04]  /*2e830*/  IMAD.WIDE R230, R4, 0x4, R10 ;  /* 0x0000000404e67825 */ /* 0x002fc800078e020a */
[C---:B------:R-:W-:Y:S02]  /*2e840*/  IMAD.WIDE R10, R4.reuse, 0x4, R62 ;  /* 0x00000004040a7825 */ /* 0x040fe400078e023e */
[----:B------:R-:W3:Y:S04]  /*2e850*/  LDL.LU.64 R62, [R1+0x850] ;  /* 0x00085000013e7983 */ /* 0x000ee80000300a00 */
[----:B------:R2:W-:Y:S02]  /*2e860*/  STL.64 [R1+0x9c0], R230 ;  /* 0x0009c0e601007387 */ /* 0x0005e40000100a00 */
[C---:B--2---:R-:W-:Y:S02]  /*2e870*/  IMAD.WIDE R230, R4.reuse, 0x4, R48 ;  /* 0x0000000404e67825 */ /* 0x044fe400078e0230 */
[----:B------:R-:W2:Y:S04]  /*2e880*/  LDL.LU.64 R48, [R1+0x838] ;  /* 0x0008380001307983 */ /* 0x000ea80000300a00 */
[----:B------:R1:W-:Y:S04]  /*2e890*/  STL.64 [R1+0x958], R230 ;  /* 0x000958e601007387 */ /* 0x0003e80000100a00 */
[----:B-1----:R-:W2:Y:S01]  /*2e8a0*/  LDL.LU.64 R230, [R1+0x830] ;  /* 0x0008300001e67983 */ /* 0x002ea20000300a00 */
[----:B----4-:R-:W-:-:S04]  /*2e8b0*/  IMAD.WIDE R144, R4, 0x4, R144 ;  /* 0x0000000404907825 */ /* 0x010fc800078e0290 */
[C---:B------:R-:W-:Y:S01]  /*2e8c0*/  IMAD.WIDE R128, R4.reuse, 0x4, R128 ;  /* 0x0000000404807825 */ /* 0x040fe200078e0280 */
[----:B------:R1:W-:Y:S03]  /*2e8d0*/  STL.64 [R1+0x950], R144 ;  /* 0x0009509001007387 */ /* 0x0003e60000100a00 */
[C---:B------:R-:W-:Y:S01]  /*2e8e0*/  IMAD.WIDE R112, R4.reuse, 0x4, R112 ;  /* 0x0000000404707825 */ /* 0x040fe200078e0270 */
[----:B-1----:R-:W4:Y:S03]  /*2e8f0*/  LDL.LU.64 R144, [R1+0x15c0] ;  /* 0x0015c00001907983 */ /* 0x002f260000300a00 */
[C---:B---3--:R-:W-:Y:S01]  /*2e900*/  IMAD.WIDE R248, R4.reuse, 0x4, R248 ;  /* 0x0000000404f87825 */ /* 0x048fe200078e02f8 */
[----:B------:R1:W-:Y:S04]  /*2e910*/  STL.64 [R1+0x938], R128 ;  /* 0x0009388001007387 */ /* 0x0003e80000100a00 */
[----:B-1----:R-:W3:Y:S01]  /*2e920*/  LDL.LU.64 R128, [R1+0x15b8] ;  /* 0x0015b80001807983 */ /* 0x002ee20000300a00 */
[----:B------:R-:W-:-:S03]  /*2e930*/  IMAD.WIDE R238, R4, 0x4, R238 ;  /* 0x0000000404ee7825 */ /* 0x000fc600078e02ee */
[----:B------:R1:W-:Y:S04]  /*2e940*/  STL.64 [R1+0x930], R112 ;  /* 0x0009307001007387 */ /* 0x0003e80000100a00 */
[----:B-1----:R-:W4:Y:S01]  /*2e950*/  LDL.LU.64 R112, [R1+0x15b0] ;  /* 0x0015b00001707983 */ /* 0x002f220000300a00 */
[----:B------:R-:W-:-:S03]  /*2e960*/  IMAD.WIDE R8, R4, 0x4, R8 ;  /* 0x0000000404087825 */ /* 0x000fc600078e0208 */
[----:B------:R1:W-:Y:S04]  /*2e970*/  STL.64 [R1+0x918], R248 ;  /* 0x000918f801007387 */ /* 0x0003e80000100a00 */
[----:B-1----:R-:W3:Y:S01]  /*2e980*/  LDL.LU.64 R248, [R1+0x7d8] ;  /* 0x0007d80001f87983 */ /* 0x002ee20000300a00 */
[----:B------:R-:W-:-:S03]  /*2e990*/  IMAD.WIDE R226, R4, 0x4, R226 ;  /* 0x0000000404e27825 */ /* 0x000fc600078e02e2 */
[----:B------:R1:W-:Y:S01]  /*2e9a0*/  STL.64 [R1+0x910], R238 ;  /* 0x000910ee01007387 */ /* 0x0003e20000100a00 */
[----:B------:R-:W-:-:S03]  /*2e9b0*/  IMAD.WIDE R240, R4, 0x4, R240 ;  /* 0x0000000404f07825 */ /* 0x000fc600078e02f0 */
[----:B-1----:R-:W4:Y:S01]  /*2e9c0*/  LDL.LU.64 R238, [R1+0x7d0] ;  /* 0x0007d00001ee7983 */ /* 0x002f220000300a00 */
[----:B------:R-:W-:-:S03]  /*2e9d0*/  IMAD.WIDE R96, R4, 0x4, R96 ;  /* 0x0000000404607825 */ /* 0x000fc600078e0260 */
[----:B------:R1:W-:Y:S01]  /*2e9e0*/  STL.64 [R1+0x8f8], R8 ;  /* 0x0008f80801007387 */ /* 0x0003e20000100a00 */
[----:B------:R-:W-:-:S04]  /*2e9f0*/  IMAD.WIDE R80, R4, 0x4, R80 ;  /* 0x0000000404507825 */ /* 0x000fc800078e0250 */
[C---:B-1----:R-:W-:Y:S02]  /*2ea00*/  IMAD.WIDE R8, R4.reuse, 0x4, R44 ;  /* 0x0000000404087825 */ /* 0x042fe400078e022c */
[----:B------:R-:W4:Y:S04]  /*2ea10*/  LDL.LU.64 R44, [R1+0x7b8] ;  /* 0x0007b800012c7983 */ /* 0x000f280000300a00 */
[----:B------:R1:W-:Y:S01]  /*2ea20*/  STL.64 [R1+0x8d8], R226 ;  /* 0x0008d8e201007387 */ /* 0x0003e20000100a00 */
[----:B------:R-:W-:-:S03]  /*2ea30*/  IMAD.WIDE R234, R4, 0x4, R234 ;  /* 0x0000000404ea7825 */ /* 0x000fc600078e02ea */
[----:B-1----:R-:W4:Y:S04]  /*2ea40*/  LDL.LU.64 R226, [R1+0x798] ;  /* 0x0007980001e27983 */ /* 0x002f280000300a00 */
[----:B------:R1:W-:Y:S01]  /*2ea50*/  STL.64 [R1+0x8d0], R96 ;  /* 0x0008d06001007387 */ /* 0x0003e20000100a00 */
[----:B------:R-:W-:-:S03]  /*2ea60*/  IMAD.WIDE R64, R4, 0x4, R64 ;  /* 0x0000000404407825 */ /* 0x000fc600078e0240 */
[----:B-1----:R-:W4:Y:S04]  /*2ea70*/  LDL.LU.64 R96, [R1+0x15a8] ;  /* 0x0015a80001607983 */ /* 0x002f280000300a00 */
[----:B------:R1:W-:Y:S04]  /*2ea80*/  STL.64 [R1+0x8b8], R80 ;  /* 0x0008b85001007387 */ /* 0x0003e80000100a00 */
[----:B-1----:R-:W4:Y:S04]  /*2ea90*/  LDL.LU.64 R80, [R1+0x15a0] ;  /* 0x0015a00001507983 */ /* 0x002f280000300a00 */
[----:B------:R1:W-:Y:S01]  /*2eaa0*/  STL.64 [R1+0x8b0], R234 ;  /* 0x0008b0ea01007387 */ /* 0x0003e20000100a00 */
[----:B------:R-:W-:-:S03]  /*2eab0*/  IMAD.WIDE R2, R4, 0x4, R2 ;  /* 0x0000000404027825 */ /* 0x000fc600078e0202 */
[----:B------:R1:W-:Y:S02]  /*2eac0*/  STL.64 [R1+0x898], R240 ;  /* 0x000898f001007387 */ /* 0x0003e40000100a00 */
[C---:B-1----:R-:W-:Y:S02]  /*2ead0*/  IMAD.WIDE R234, R4.reuse, 0x4, R206 ;  /* 0x0000000404ea7825 */ /* 0x042fe400078e02ce */
[----:B------:R-:W4:Y:S02]  /*2eae0*/  LDL.LU.64 R240, [R1+0x758] ;  /* 0x0007580001f07983 */ /* 0x000f240000300a00 */
[C---:B------:R-:W-:Y:S02]  /*2eaf0*/  IMAD.WIDE R250, R4.reuse, 0x4, R250 ;  /* 0x0000000404fa7825 */ /* 0x040fe400078e02fa */
[----:B------:R-:W4:Y:S04]  /*2eb00*/  LDL.LU.64 R206, [R1+0x750] ;  /* 0x0007500001ce7983 */ /* 0x000f280000300a00 */
[----:B------:R1:W-:Y:S04]  /*2eb10*/  STL.64 [R1+0x890], R234 ;  /* 0x000890ea01007387 */ /* 0x0003e80000100a00 */
[----:B-1----:R-:W4:Y:S01]  /*2eb20*/  LDL.LU.64 R234, [R1+0x738] ;  /* 0x0007380001ea7983 */ /* 0x002f220000300a00 */
[----:B------:R-:W-:-:S03]  /*2eb30*/  IMAD.WIDE R62, R4, 0x4, R62 ;  /* 0x00000004043e7825 */ /* 0x000fc600078e023e */
[----:B------:R1:W-:Y:S04]  /*2eb40*/  STL.64 [R1+0x878], R64 ;  /* 0x0008784001007387 */ /* 0x0003e80000100a00 */
[----:B-1----:R-:W4:Y:S04]  /*2eb50*/  LDL.LU.64 R64, [R1+0x1598] ;  /* 0x0015980001407983 */ /* 0x002f280000300a00 */
[----:B------:R1:W-:Y:S04]  /*2eb60*/  STL.64 [R1+0x870], R2 ;  /* 0x0008700201007387 */ /* 0x0003e80000100a00 */
[----:B-1----:R-:W4:Y:S04]  /*2eb70*/  LDL.LU.64 R2, [R1+0x700] ;  /* 0x0007000001027983 */ /* 0x002f280000300a00 */
[----:B------:R1:W-:Y:S04]  /*2eb80*/  STL.64 [R1+0x858], R250 ;  /* 0x000858fa01007387 */ /* 0x0003e80000100a00 */
[----:B-1----:R-:W4:Y:S04]  /*2eb90*/  LDL.LU.64 R250, [R1+0x6f0] ;  /* 0x0006f00001fa7983 */ /* 0x002f280000300a00 */
[----:B------:R1:W-:Y:S04]  /*2eba0*/  STL.64 [R1+0x850], R62 ;  /* 0x0008503e01007387 */ /* 0x0003e80000100a00 */
[----:B-1----:R-:W4:Y:S01]  /*2ebb0*/  LDL.LU.64 R62, [R1+0x6d0] ;  /* 0x0006d000013e7983 */ /* 0x002f220000300a00 */
[----:B--2---:R-:W-:-:S05]  /*2ebc0*/  IMAD.WIDE R48, R4, 0x4, R48 ;  /* 0x0000000404307825 */ /* 0x004fca00078e0230 */
[----:B------:R1:W-:Y:S01]  /*2ebd0*/  STL.64 [R1+0x838], R48 ;  /* 0x0008383001007387 */ /* 0x0003e20000100a00 */
[----:B------:R-:W-:-:S03]  /*2ebe0*/  IMAD.WIDE R230, R4, 0x4, R230 ;  /* 0x0000000404e67825 */ /* 0x000fc600078e02e6 */
[----:B-1----:R-:W2:Y:S04]  /*2ebf0*/  LDL.LU.64 R48, [R1+0x1590] ;  /* 0x0015900001307983 */ /* 0x002ea80000300a00 */
[----:B------:R1:W-:Y:S02]  /*2ec00*/  STL.64 [R1+0x830], R230 ;  /* 0x000830e601007387 */ /* 0x0003e40000100a00 */
[C---:B-1----:R-:W-:Y:S02]  /*2ec10*/  IMAD.WIDE R230, R4.reuse, 0x4, R158 ;  /* 0x0000000404e67825 */ /* 0x042fe400078e029e */
[----:B------:R-:W2:Y:S04]  /*2ec20*/  LDL.LU.64 R158, [R1+0x6c0] ;  /* 0x0006c000019e7983 */ /* 0x000ea80000300a00 */
[----:B------:R1:W-:Y:S04]  /*2ec30*/  STL.64 [R1+0x818], R230 ;  /* 0x000818e601007387 */ /* 0x0003e80000100a00 */
[----:B-1----:R-:W2:Y:S01]  /*2ec40*/  LDL.LU.64 R230, [R1+0x6a8] ;  /* 0x0006a80001e67983 */ /* 0x002ea20000300a00 */
[----:B------:R-:W-:-:S04]  /*2ec50*/  IMAD.WIDE R32, R4, 0x4, R32 ;  /* 0x0000000404207825 */ /* 0x000fc800078e0220 */
[C---:B------:R-:W-:Y:S01]  /*2ec60*/  IMAD.WIDE R16, R4.reuse, 0x4, R16 ;  /* 0x0000000404107825 */ /* 0x040fe200078e0210 */
[----:B------:R1:W-:Y:S03]  /*2ec70*/  STL.64 [R1+0x810], R32 ;  /* 0x0008102001007387 */ /* 0x0003e60000100a00 */
[C---:B------:R-:W-:Y:S01]  /*2ec80*/  IMAD.WIDE R236, R4.reuse, 0x4, R236 ;  /* 0x0000000404ec7825 */ /* 0x040fe200078e02ec */
[----:B-1----:R-:W2:Y:S04]  /*2ec90*/  LDL.LU.64 R32, [R1+0x1588] ;  /* 0x0015880001207983 */ /* 0x002ea80000300a00 */
[----:B------:R1:W-:Y:S01]  /*2eca0*/  STL.64 [R1+0x7f8], R16 ;  /* 0x0007f81001007387 */ /* 0x0003e20000100a00 */
[----:B------:R-:W-:-:S04]  /*2ecb0*/  IMAD.WIDE R124, R4, 0x4, R124 ;  /* 0x00000004047c7825 */ /* 0x000fc800078e027c */
[C---:B---3--:R-:W-:Y:S01]  /*2ecc0*/  IMAD.WIDE R248, R4.reuse, 0x4, R248 ;  /* 0x0000000404f87825 */ /* 0x048fe200078e02f8 */
[----:B-1----:R-:W3:Y:S04]  /*2ecd0*/  LDL.LU.64 R16, [R1+0x1580] ;  /* 0x0015800001107983 */ /* 0x002ee80000300a00 */
[----:B------:R1:W-:Y:S01]  /*2ece0*/  STL.64 [R1+0x7f0], R236 ;  /* 0x0007f0ec01007387 */ /* 0x0003e20000100a00 */
[----:B------:R-:W-:-:S04]  /*2ecf0*/  IMAD.WIDE R126, R4, 0x4, R126 ;  /* 0x00000004047e7825 */ /* 0x000fc800078e027e */
[C---:B----4-:R-:W-:Y:S01]  /*2ed00*/  IMAD.WIDE R238, R4.reuse, 0x4, R238 ;  /* 0x0000000404ee7825 */ /* 0x050fe200078e02ee */
[----:B-1----:R-:W4:Y:S04]  /*2ed10*/  LDL.LU.64 R236, [R1+0x1578] ;  /* 0x0015780001ec7983 */ /* 0x002f280000300a00 */
[----:B------:R1:W-:Y:S01]  /*2ed20*/  STL.64 [R1+0x7d8], R248 ;  /* 0x0007d8f801007387 */ /* 0x0003e20000100a00 */
[----:B------:R-:W-:-:S03]  /*2ed30*/  IMAD.WIDE R44, R4, 0x4, R44 ;  /* 0x00000004042c7825 */ /* 0x000fc600078e022c */
[----:B-1----:R-:W3:Y:S04]  /*2ed40*/  LDL.LU.64 R248, [R1+0x688] ;  /* 0x0006880001f87983 */ /* 0x002ee80000300a00 */
[----:B------:R1:W-:Y:S01]  /*2ed50*/  STL.64 [R1+0x7d0], R238 ;  /* 0x0007d0ee01007387 */ /* 0x0003e20000100a00 */
[----:B------:R-:W-:-:S04]  /*2ed60*/  IMAD.WIDE R188, R4, 0x4, R188 ;  /* 0x0000000404bc7825 */ /* 0x000fc800078e02bc */
[C---:B------:R-:W-:Y:S01]  /*2ed70*/  IMAD.WIDE R226, R4.reuse, 0x4, R226 ;  /* 0x0000000404e27825 */ /* 0x040fe200078e02e2 */
[----:B-1----:R-:W4:Y:S04]  /*2ed80*/  LDL.LU.64 R238, [R1+0x680] ;  /* 0x0006800001ee7983 */ /* 0x002f280000300a00 */
[----:B------:R1:W-:Y:S04]  /*2ed90*/  STL.64 [R1+0x7b8], R44 ;  /* 0x0007b82c01007387 */ /* 0x0003e80000100a00 */
[----:B-1----:R-:W4:Y:S04]  /*2eda0*/  LDL.LU.64 R44, [R1+0x1570] ;  /* 0x00157000012c7983 */ /* 0x002f280000300a00 */
[----:B------:R1:W-:Y:S04]  /*2edb0*/  STL.64 [R1+0x7b0], R124 ;  /* 0x0007b07c01007387 */ /* 0x0003e80000100a00 */
[----:B-1----:R-:W4:Y:S04]  /*2edc0*/  LDL.LU.64 R124, [R1+0x1568] ;  /* 0x00156800017c7983 */ /* 0x002f280000300a00 */
[----:B------:R1:W-:Y:S04]  /*2edd0*/  STL.64 [R1+0x798], R226 ;  /* 0x000798e201007387 */ /* 0x0003e80000100a00 */
[----:B------:R1:W-:Y:S02]  /*2ede0*/  STL.64 [R1+0x790], R126 ;  /* 0x0007907e01007387 */ /* 0x0003e40000100a00 */
[----:B-1----:R-:W-:-:S02]  /*2edf0*/  IMAD.WIDE R226, R4, 0x4, R110 ;  /* 0x0000000404e27825 */ /* 0x002fc400078e026e */
[----:B------:R-:W4:Y:S02]  /*2ee00*/  LDL.LU.64 R126, [R1+0x648] ;  /* 0x00064800017e7983 */ /* 0x000f240000300a00 */
[C---:B------:R-:W-:Y:S02]  /*2ee10*/  IMAD.WIDE R240, R4.reuse, 0x4, R240 ;  /* 0x0000000404f07825 */ /* 0x040fe400078e02f0 */
[----:B------:R-:W4:Y:S02]  /*2ee20*/  LDL.LU.64 R110, [R1+0x630] ;  /* 0x00063000016e7983 */ /* 0x000f240000300a00 */
[C---:B------:R-:W-:Y:S02]  /*2ee30*/  IMAD.WIDE R206, R4.reuse, 0x4, R206 ;  /* 0x0000000404ce7825 */ /* 0x040fe400078e02ce */
[----:B------:R1:W-:Y:S02]  /*2ee40*/  STL.64 [R1+0x778], R226 ;  /* 0x000778e201007387 */ /* 0x0003e40000100a00 */
[----:B------:R-:W-:-:S04]  /*2ee50*/  IMAD.WIDE R190, R4, 0x4, R190 ;  /* 0x0000000404be7825 */ /* 0x000fc800078e02be */
[C---:B------:R-:W-:Y:S01]  /*2ee60*/  IMAD.WIDE R174, R4.reuse, 0x4, R174 ;  /* 0x0000000404ae7825 */ /* 0x040fe200078e02ae */
[----:B-1----:R-:W4:Y:S03]  /*2ee70*/  LDL.LU.64 R226, [R1+0x628] ;  /* 0x0006280001e27983 */ /* 0x002f260000300a00 */
[C---:B------:R-:W-:Y:S01]  /*2ee80*/  IMAD.WIDE R234, R4.reuse, 0x4, R234 ;  /* 0x0000000404ea7825 */ /* 0x040fe200078e02ea */
[----:B------:R1:W-:Y:S04]  /*2ee90*/  STL.64 [R1+0x770], R188 ;  /* 0x000770bc01007387 */ /* 0x0003e80000100a00 */
[----:B-1----:R-:W4:Y:S04]  /*2eea0*/  LDL.LU.64 R188, [R1+0x1560] ;  /* 0x0015600001bc7983 */ /* 0x002f280000300a00 */
[----:B------:R1:W-:Y:S04]  /*2eeb0*/  STL.64 [R1+0x758], R240 ;  /* 0x000758f001007387 */ /* 0x0003e80000100a00 */
[----:B-1----:R-:W4:Y:S01]  /*2eec0*/  LDL.LU.64 R240, [R1+0x1558] ;  /* 0x0015580001f07983 */ /* 0x002f220000300a00 */
[----:B------:R-:W-:-:S03]  /*2eed0*/  IMAD.WIDE R2, R4, 0x4, R2 ;  /* 0x0000000404027825 */ /* 0x000fc600078e0202 */
[----:B------:R1:W-:Y:S04]  /*2eee0*/  STL.64 [R1+0x750], R206 ;  /* 0x000750ce01007387 */ /* 0x0003e80000100a00 */
[----:B-1----:R-:W4:Y:S01]  /*2eef0*/  LDL.LU.64 R206, [R1+0x1550] ;  /* 0x0015500001ce7983 */ /* 0x002f220000300a00 */
[----:B------:R-:W-:-:S03]  /*2ef00*/  IMAD.WIDE R250, R4, 0x4, R250 ;  /* 0x0000000404fa7825 */ /* 0x000fc600078e02fa */
        /* <DEDUP_REMOVED lines=8> */
[----:B------:R1:W-:Y:S02]  /*2ef90*/  STL.64 [R1+0x6f0], R250 ;  /* 0x0006f0fa01007387 */ /* 0x0003e40000100a00 */
[----:B-1----:R-:W-:-:S02]  /*2efa0*/  IMAD.WIDE R2, R4, 0x4, R78 ;  /* 0x0000000404027825 */ /* 0x002fc400078e024e */
[----:B------:R-:W4:Y:S04]  /*2efb0*/  LDL.LU.64 R250, [R1+0x588] ;  /* 0x0005880001fa7983 */ /* 0x000f280000300a00 */
[----:B------:R-:W4:Y:S04]  /*2efc0*/  LDL.LU.64 R78, [R1+0x580] ;  /* 0x00058000014e7983 */ /* 0x000f280000300a00 */
[----:B------:R1:W-:Y:S01]  /*2efd0*/  STL.64 [R1+0x9d0], R62 ;  /* 0x0009d03e01007387 */ /* 0x0003e20000100a00 */
[----:B--2---:R-:W-:-:S03]  /*2efe0*/  IMAD.WIDE R158, R4, 0x4, R158 ;  /* 0x00000004049e7825 */ /* 0x004fc600078e029e */
[----:B-1----:R-:W2:Y:S04]  /*2eff0*/  LDL.LU.64 R62, [R1+0x578] ;  /* 0x00057800013e7983 */ /* 0x002ea80000300a00 */
[----:B------:R1:W-:Y:S01]  /*2f000*/  STL.64 [R1+0x9d8], R158 ;  /* 0x0009d89e01007387 */ /* 0x0003e20000100a00 */
[----:B------:R-:W-:-:S03]  /*2f010*/  IMAD.WIDE R230, R4, 0x4, R230 ;  /* 0x0000000404e67825 */ /* 0x000fc600078e02e6 */
[----:B-1----:R-:W2:Y:S04]  /*2f020*/  LDL.LU.64 R158, [R1+0x1538] ;  /* 0x00153800019e7983 */ /* 0x002ea80000300a00 */
[----:B------:R1:W-:Y:S04]  /*2f030*/  STL.64 [R1+0x9e0], R230 ;  /* 0x0009e0e601007387 */ /* 0x0003e80000100a00 */
[----:B-1----:R-:W2:Y:S04]  /*2f040*/  LDL.LU.64 R230, [R1+0x560] ;  /* 0x0005600001e67983 */ /* 0x002ea80000300a00 */
[----:B------:R-:W-:Y:S04]  /*2f050*/  STL.64 [R1+0x9c8], R2 ;  /* 0x0009c80201007387 */ /* 0x000fe80000100a00 */
[----:B------:R1:W-:Y:S04]  /*2f060*/  STL.64 [R1+0x1358], R2 ;  /* 0x0013580201007387 */ /* 0x0003e80000100a00 */
[----:B-1----:R-:W2:Y:S01]  /*2f070*/  LDL.LU.64 R2, [R1+0x570] ;  /* 0x0005700001027983 */ /* 0x002ea20000300a00 */
[----:B------:R-:W-:-:S04]  /*2f080*/  IMAD.WIDE R142, R4, 0x4, R142 ;  /* 0x00000004048e7825 */ /* 0x000fc800078e028e */
[C---:B------:R-:W-:Y:S01]  /*2f090*/  IMAD.WIDE R30, R4.reuse, 0x4, R30 ;  /* 0x00000004041e7825 */ /* 0x040fe200078e021e */
[----:B------:R1:W-:Y:S04]  /*2f0a0*/  STL.64 [R1+0x9e8], R142 ;  /* 0x0009e88e01007387 */ /* 0x0003e80000100a00 */
[----:B-1----:R-:W2:Y:S01]  /*2f0b0*/  LDL.LU.64 R142, [R1+0x1530] ;  /* 0x00153000018e7983 */ /* 0x002ea20000300a00 */
[----:B---3--:R-:W-:-:S05]  /*2f0c0*/  IMAD.WIDE R248, R4, 0x4, R248 ;  /* 0x0000000404f87825 */ /* 0x008fca00078e02f8 */
[----:B------:R1:W-:Y:S01]  /*2f0d0*/  STL.64 [R1+0x9f0], R248 ;  /* 0x0009f0f801007387 */ /* 0x0003e20000100a00 */
[----:B----4-:R-:W-:-:S05]  /*2f0e0*/  IMAD.WIDE R238, R4, 0x4, R238 ;  /* 0x0000000404ee7825 */ /* 0x010fca00078e02ee */
[----:B------:R3:W-:Y:S01]  /*2f0f0*/  STL.64 [R1+0x9f8], R238 ;  /* 0x0009f8ee01007387 */ /* 0x0007e20000100a00 */
[----:B-1----:R-:W-:-:S03]  /*2f100*/  IMAD.WIDE R248, R4, 0x4, R14 ;  /* 0x0000000404f87825 */ /* 0x002fc600078e020e */
[----:B---3--:R-:W3:Y:S04]  /*2f110*/  LDL.LU.64 R238, [R1+0x548] ;  /* 0x0005480001ee7983 */ /* 0x008ee80000300a00 */
[----:B------:R1:W-:Y:S01]  /*2f120*/  STL.64 [R1+0xa00], R30 ;  /* 0x000a001e01007387 */ /* 0x0003e20000100a00 */
[----:B------:R-:W-:-:S03]  /*2f130*/  IMAD.WIDE R60, R4, 0x4, R60 ;  /* 0x00000004043c7825 */ /* 0x000fc600078e023c */
[----:B-1----:R-:W4:Y:S04]  /*2f140*/  LDL.LU.64 R30, [R1+0x540] ;  /* 0x00054000011e7983 */ /* 0x002f280000300a00 */
[----:B------:R-:W4:Y:S01]  /*2f150*/  LDL.LU.64 R14, [R1+0x538] ;  /* 0x00053800010e7983 */ /* 0x000f220000300a00 */
[----:B------:R-:W-:-:S04]  /*2f160*/  IMAD.WIDE R140, R4, 0x4, R140 ;  /* 0x00000004048c7825 */ /* 0x000fc800078e028c */
[----:B------:R-:W-:-:S04]  /*2f170*/  IMAD.WIDE R126, R4, 0x4, R126 ;  /* 0x00000004047e7825 */ /* 0x000fc800078e027e */
[C---:B------:R-:W-:Y:S01]  /*2f180*/  IMAD.WIDE R110, R4.reuse, 0x4, R110 ;  /* 0x00000004046e7825 */ /* 0x040fe200078e026e */
[----:B------:R1:W-:Y:S03]  /*2f190*/  STL.64 [R1+0xa10], R126 ;  /* 0x000a107e01007387 */ /* 0x0003e60000100a00 */
[C---:B------:R-:W-:Y:S01]  /*2f1a0*/  IMAD.WIDE R94, R4.reuse, 0x4, R94 ;  /* 0x00000004045e7825 */ /* 0x040fe200078e025e */
[----:B-1----:R-:W4:Y:S03]  /*2f1b0*/  LDL.LU.64 R126, [R1+0x1528] ;  /* 0x00152800017e7983 */ /* 0x002f260000300a00 */
[C---:B------:R-:W-:Y:S01]  /*2f1c0*/  IMAD.WIDE R226, R4.reuse, 0x4, R226 ;  /* 0x0000000404e27825 */ /* 0x040fe200078e02e2 */
[----:B------:R1:W-:Y:S04]  /*2f1d0*/  STL.64 [R1+0xa18], R110 ;  /* 0x000a186e01007387 */ /* 0x0003e80000100a00 */
[----:B-1----:R-:W4:Y:S04]  /*2f1e0*/  LDL.LU.64 R110, [R1+0x1520] ;  /* 0x00152000016e7983 */ /* 0x002f280000300a00 */
[----:B------:R1:W-:Y:S04]  /*2f1f0*/  STL.64 [R1+0xa20], R226 ;  /* 0x000a20e201007387 */ /* 0x0003e80000100a00 */
[----:B-1----:R-:W4:Y:S04]  /*2f200*/  LDL.LU.64 R226, [R1+0x510] ;  /* 0x0005100001e27983 */ /* 0x002f280000300a00 */
[----:B------:R-:W-:Y:S04]  /*2f210*/  STL.64 [R1+0xa08], R248 ;  /* 0x000a08f801007387 */ /* 0x000fe80000100a00 */
[----:B------:R1:W-:Y:S04]  /*2f220*/  STL.64 [R1+0x1360], R248 ;  /* 0x001360f801007387 */ /* 0x0003e80000100a00 */
[----:B-1----:R-:W4:Y:S01]  /*2f230*/  LDL.LU.64 R248, [R1+0x520] ;  /* 0x0005200001f87983 */ /* 0x002f220000300a00 */
[----:B------:R-:W-:-:S05]  /*2f240*/  IMAD.WIDE R234, R4, 0x4, R234 ;  /* 0x0000000404ea7825 */ /* 0x000fca00078e02ea */
        /* <DEDUP_REMOVED lines=8> */
[C---:B------:R-:W-:Y:S01]  /*2f2d0*/  IMAD.WIDE R250, R4.reuse, 0x4, R250 ;  /* 0x0000000404fa7825 */ /* 0x040fe200078e02fa */
[----:B-1----:R-:W4:Y:S04]  /*2f2e0*/  LDL.LU.64 R94, [R1+0x1518] ;  /* 0x00151800015e7983 */ /* 0x002f280000300a00 */
[----:B------:R1:W-:Y:S01]  /*2f2f0*/  STL.64 [R1+0xa50], R78 ;  /* 0x000a504e01007387 */ /* 0x0003e20000100a00 */
[----:B--2---:R-:W-:-:S03]  /*2f300*/  IMAD.WIDE R62, R4, 0x4, R62 ;  /* 0x00000004043e7825 */ /* 0x004fc600078e023e */
[----:B-1----:R-:W2:Y:S04]  /*2f310*/  LDL.LU.64 R78, [R1+0x1510] ;  /* 0x00151000014e7983 */ /* 0x002ea80000300a00 */
[----:B------:R1:W-:Y:S04]  /*2f320*/  STL.64 [R1+0xa58], R62 ;  /* 0x000a583e01007387 */ /* 0x0003e80000100a00 */
[----:B-1----:R-:W2:Y:S01]  /*2f330*/  LDL.LU.64 R62, [R1+0x1508] ;  /* 0x00150800013e7983 */ /* 0x002ea20000300a00 */
[----:B------:R-:W-:-:S05]  /*2f340*/  IMAD.WIDE R2, R4, 0x4, R2 ;  /* 0x0000000404027825 */ /* 0x000fca00078e0202 */
[----:B------:R1:W-:Y:S04]  /*2f350*/  STL.64 [R1+0xa60], R2 ;  /* 0x000a600201007387 */ /* 0x0003e80000100a00 */
[----:B-1----:R-:W2:Y:S04]  /*2f360*/  LDL.LU.64 R2, [R1+0x3d0] ;  /* 0x0003d00001027983 */ /* 0x002ea80000300a00 */
[----:B------:R-:W-:Y:S04]  /*2f370*/  STL.64 [R1+0xa48], R250 ;  /* 0x000a48fa01007387 */ /* 0x000fe80000100a00 */
[----:B------:R1:W-:Y:S04]  /*2f380*/  STL.64 [R1+0x1368], R250 ;  /* 0x001368fa01007387 */ /* 0x0003e80000100a00 */
[----:B-1----:R-:W2:Y:S01]  /*2f390*/  LDL.LU.64 R250, [R1+0x568] ;  /* 0x0005680001fa7983 */ /* 0x002ea20000300a00 */
[----:B------:R-:W-:-:S04]  /*2f3a0*/  IMAD.WIDE R230, R4, 0x4, R230 ;  /* 0x0000000404e67825 */ /* 0x000fc800078e02e6 */
[----:B------:R-:W-:-:S04]  /*2f3b0*/  IMAD.WIDE R156, R4, 0x4, R156 ;  /* 0x00000004049c7825 */ /* 0x000fc800078e029c */
[----:B------:R-:W-:-:S04]  /*2f3c0*/  IMAD.WIDE R46, R4, 0x4, R46 ;  /* 0x00000004042e7825 */ /* 0x000fc800078e022e */
[----:B------:R-:W-:-:S04]  /*2f3d0*/  IMAD.WIDE R240, R4, 0x4, R240 ;  /* 0x0000000404f07825 */ /* 0x000fc800078e02f0 */
[----:B---3--:R-:W-:-:S04]  /*2f3e0*/  IMAD.WIDE R238, R4, 0x4, R238 ;  /* 0x0000000404ee7825 */ /* 0x008fc800078e02ee */
[----:B----4-:R-:W-:-:S04]  /*2f3f0*/  IMAD.WIDE R30, R4, 0x4, R30 ;  /* 0x00000004041e7825 */ /* 0x010fc800078e021e */
[----:B------:R-:W-:-:S04]  /*2f400*/  IMAD.WIDE R14, R4, 0x4, R14 ;  /* 0x00000004040e7825 */ /* 0x000fc800078e020e */
[----:B--2---:R-:W-:-:S05]  /*2f410*/  IMAD.WIDE R250, R4, 0x4, R250 ;  /* 0x0000000404fa7825 */ /* 0x004fca00078e02fa */
[----:B------:R1:W-:Y:S04]  /*2f420*/  STL.64 [R1+0xa68], R250 ;  /* 0x000a68fa01007387 */ /* 0x0003e80000100a00 */
[----:B-1----:R-:W2:Y:S04]  /*2f430*/  LDL.LU.64 R250, [R1+0x2d0] ;  /* 0x0002d00001fa7983 */ /* 0x002ea80000300a00 */
[----:B------:R1:W-:Y:S04]  /*2f440*/  STL.64 [R1+0xa70], R230 ;  /* 0x000a70e601007387 */ /* 0x0003e80000100a00 */
[----:B-1----:R-:W3:Y:S04]  /*2f450*/  LDL.LU.64 R230, [R1+0x2c8] ;  /* 0x0002c80001e67983 */ /* 0x002ee80000300a00 */
[----:B------:R1:W-:Y:S04]  /*2f460*/  STL.64 [R1+0xa78], R156 ;  /* 0x000a789c01007387 */ /* 0x0003e80000100a00 */
[----:B-1----:R-:W4:Y:S04]  /*2f470*/  LDL.LU.64 R156, [R1+0x1d0] ;  /* 0x0001d000019c7983 */ /* 0x002f280000300a00 */
        /* <DEDUP_REMOVED lines=8> */
[----:B------:R-:W-:Y:S04]  /*2f500*/  STL.64 [R1+0xa88], R238 ;  /* 0x000a88ee01007387 */ /* 0x000fe80000100a00 */
[----:B------:R1:W-:Y:S04]  /*2f510*/  STL.64 [R1+0x1370], R238 ;  /* 0x001370ee01007387 */ /* 0x0003e80000100a00 */
[----:B-1----:R-:W2:Y:S01]  /*2f520*/  LDL.LU.64 R238, [R1+0x4d8] ;  /* 0x0004d80001ee7983 */ /* 0x002ea20000300a00 */
[----:B------:R-:W-:-:S04]  /*2f530*/  IMAD.WIDE R248, R4, 0x4, R248 ;  /* 0x0000000404f87825 */ /* 0x000fc800078e02f8 */
[C---:B------:R-:W-:Y:S01]  /*2f540*/  IMAD.WIDE R226, R4.reuse, 0x4, R226 ;  /* 0x0000000404e27825 */ /* 0x040fe200078e02e2 */
[----:B------:R1:W-:Y:S03]  /*2f550*/  STL.64 [R1+0xaa8], R248 ;  /* 0x000aa8f801007387 */ /* 0x0003e60000100a00 */
[----:B------:R-:W-:-:S04]  /*2f560*/  IMAD.WIDE R76, R4, 0x4, R76 ;  /* 0x00000004044c7825 */ /* 0x000fc800078e024c */
[C---:B------:R-:W-:Y:S01]  /*2f570*/  IMAD.WIDE R60, R4.reuse, 0x4, R60 ;  /* 0x00000004043c7825 */ /* 0x040fe200078e023c */
[----:B-1----:R-:W3:Y:S03]  /*2f580*/  LDL.LU.64 R248, [R1+0xa8] ;  /* 0x0000a80001f87983 */ /* 0x002ee60000300a00 */
[C---:B------:R-:W-:Y:S01]  /*2f590*/  IMAD.WIDE R140, R4.reuse, 0x4, R140 ;  /* 0x00000004048c7825 */ /* 0x040fe200078e028c */
[----:B------:R1:W-:Y:S03]  /*2f5a0*/  STL.64 [R1+0xab0], R226 ;  /* 0x000ab0e201007387 */ /* 0x0003e60000100a00 */
[----:B------:R-:W-:-:S04]  /*2f5b0*/  IMAD.WIDE R204, R4, 0x4, R204 ;  /* 0x0000000404cc7825 */ /* 0x000fc800078e02cc */
[C---:B------:R-:W-:Y:S01]  /*2f5c0*/  IMAD.WIDE R188, R4.reuse, 0x4, R188 ;  /* 0x0000000404bc7825 */ /* 0x040fe200078e02bc */
[----:B-1----:R-:W3:Y:S04]  /*2f5d0*/  LDL.LU.64 R226, [R1+0x98] ;  /* 0x0000980001e27983 */ /* 0x002ee80000300a00 */
[----:B------:R1:W-:Y:S01]  /*2f5e0*/  STL.64 [R1+0xab8], R76 ;  /* 0x000ab84c01007387 */ /* 0x0003e20000100a00 */
[----:B------:R-:W-:-:S03]  /*2f5f0*/  IMAD.WIDE R234, R4, 0x4, R234 ;  /* 0x0000000404ea7825 */ /* 0x000fc600078e02ea */
[----:B-1----:R-:W3:Y:S04]  /*2f600*/  LDL.LU.64 R76, [R1+0x88] ;  /* 0x00008800014c7983 */ /* 0x002ee80000300a00 */
[----:B------:R1:W-:Y:S04]  /*2f610*/  STL.64 [R1+0xad0], R60 ;  /* 0x000ad03c01007387 */ /* 0x0003e80000100a00 */
[----:B-1----:R-:W3:Y:S04]  /*2f620*/  LDL.LU.64 R60, [R1+0x14e0] ;  /* 0x0014e000013c7983 */ /* 0x002ee80000300a00 */
[----:B------:R1:W-:Y:S04]  /*2f630*/  STL.64 [R1+0xad8], R140 ;  /* 0x000ad88c01007387 */ /* 0x0003e80000100a00 */
[----:B-1----:R-:W3:Y:S01]  /*2f640*/  LDL.LU.64 R140, [R1+0x14d8] ;  /* 0x0014d800018c7983 */ /* 0x002ee20000300a00 */
[----:B--2---:R-:W-:-:S05]  /*2f650*/  IMAD.WIDE R238, R4, 0x4, R238 ;  /* 0x0000000404ee7825 */ /* 0x004fca00078e02ee */
[----:B------:R-:W-:Y:S04]  /*2f660*/  STL.64 [R1+0xac0], R238 ;  /* 0x000ac0ee01007387 */ /* 0x000fe80000100a00 */
[----:B------:R1:W-:Y:S02]  /*2f670*/  STL.64 [R1+0x1378], R238 ;  /* 0x001378ee01007387 */ /* 0x0003e40000100a00 */
[----:B-1----:R-:W-:Y:S01]  /*2f680*/  MOV R238, R204 ;  /* 0x000000cc00ee7202 */ /* 0x002fe20000000f00 */
[----:B------:R-:W-:Y:S02]  /*2f690*/  IMAD.MOV.U32 R239, RZ, RZ, R205 ;  /* 0x000000ffffef7224 */ /* 0x000fe400078e00cd */
[----:B------:R-:W2:Y:S04]  /*2f6a0*/  LDL.LU.64 R204, [R1+0x14d0] ;  /* 0x0014d00001cc7983 */ /* 0x000ea80000300a00 */
[----:B------:R1:W-:Y:S04]  /*2f6b0*/  STL.64 [R1+0xae0], R188 ;  /* 0x000ae0bc01007387 */ /* 0x0003e80000100a00 */
[----:B-1----:R-:W2:Y:S04]  /*2f6c0*/  LDL.LU.64 R188, [R1+0x14c8] ;  /* 0x0014c80001bc7983 */ /* 0x002ea80000300a00 */
[----:B------:R-:W-:Y:S04]  /*2f6d0*/  STL.64 [R1+0xac8], R234 ;  /* 0x000ac8ea01007387 */ /* 0x000fe80000100a00 */
[----:B------:R1:W-:Y:S04]  /*2f6e0*/  STL.64 [R1+0x1380], R234 ;  /* 0x001380ea01007387 */ /* 0x0003e80000100a00 */
[----:B-1----:R-:W2:Y:S01]  /*2f6f0*/  LDL.LU.64 R234, [R1+0x3e8] ;  /* 0x0003e80001ea7983 */ /* 0x002ea20000300a00 */
[----:B------:R-:W-:-:S04]  /*2f700*/  IMAD.WIDE R2, R4, 0x4, R2 ;  /* 0x0000000404027825 */ /* 0x000fc800078e0202 */
[----:B------:R-:W-:-:S04]  /*2f710*/  IMAD.WIDE R172, R4, 0x4, R172 ;  /* 0x0000000404ac7825 */ /* 0x000fc800078e02ac */
[----:B----4-:R-:W-:-:S04]  /*2f720*/  IMAD.WIDE R156, R4, 0x4, R156 ;  /* 0x00000004049c7825 */ /* 0x010fc800078e029c */
[----:B------:R-:W-:-:S04]  /*2f730*/  IMAD.WIDE R250, R4, 0x4, R250 ;  /* 0x0000000404fa7825 */ /* 0x000fc800078e02fa */
[----:B---3--:R-:W-:-:S04]  /*2f740*/  IMAD.WIDE R140, R4, 0x4, R140 ;  /* 0x00000004048c7825 */ /* 0x008fc800078e028c */
        /* <DEDUP_REMOVED lines=8> */
[----:B-1----:R-:W4:Y:S04]  /*2f7d0*/  LDL.LU.64 R156, [R1+0x14b8] ;  /* 0x0014b800019c7983 */ /* 0x002f280000300a00 */
[----:B------:R1:W-:Y:S04]  /*2f7e0*/  STL.64 [R1+0xb18], R140 ;  /* 0x000b188c01007387 */ /* 0x0003e80000100a00 */
[----:B-1----:R-:W4:Y:S04]  /*2f7f0*/  LDL.LU.64 R140, [R1+0x14b0] ;  /* 0x0014b000018c7983 */ /* 0x002f280000300a00 */
        /* <DEDUP_REMOVED lines=8> */
[----:B-1----:R-:W4:Y:S03]  /*2f880*/  LDL.LU.64 R124, [R1+0x14a8] ;  /* 0x0014a800017c7983 */ /* 0x002f260000300a00 */
[C---:B------:R-:W-:Y:S01]  /*2f890*/  IMAD.WIDE R76, R4.reuse, 0x4, R76 ;  /* 0x00000004044c7825 */ /* 0x040fe200078e024c */
[----:B------:R-:W-:Y:S04]  /*2f8a0*/  STL.64 [R1+0xb08], R230 ;  /* 0x000b08e601007387 */ /* 0x000fe80000100a00 */
        /* <DEDUP_REMOVED lines=11> */
[----:B------:R-:W-:Y:S04]  /*2f960*/  STL.64 [R1+0xb38], R250 ;  /* 0x000b38fa01007387 */ /* 0x000fe80000100a00 */
[----:B------:R1:W-:Y:S04]  /*2f970*/  STL.64 [R1+0x1398], R250 ;  /* 0x001398fa01007387 */ /* 0x0003e80000100a00 */
[----:B-1----:R-:W2:Y:S04]  /*2f980*/  LDL.LU.64 R250, [R1+0x48] ;  /* 0x0000480001fa7983 */ /* 0x002ea80000300a00 */
        /* <DEDUP_REMOVED lines=9> */
[----:B------:R-:W-:Y:S01]  /*2fa20*/  IMAD.WIDE R12, R4, 0x4, R12 ;  /* 0x00000004040c7825 */ /* 0x000fe200078e020c */
[----:B-1----:R-:W4:Y:S04]  /*2fa30*/  LDL.LU.64 R44, [R1+0x1480] ;  /* 0x00148000012c7983 */ /* 0x002f280000300a00 */
[----:B------:R-:W-:Y:S04]  /*2fa40*/  STL.64 [R1+0xb50], R226 ;  /* 0x000b50e201007387 */ /* 0x000fe80000100a00 */
[----:B------:R1:W-:Y:S02]  /*2fa50*/  STL.64 [R1+0x13b0], R226 ;  /* 0x0013b0e201007387 */ /* 0x0003e40000100a00 */
[----:B-1----:R-:W-:-:S02]  /*2fa60*/  IMAD.MOV.U32 R226, RZ, RZ, R28 ;  /* 0x000000ffffe27224 */ /* 0x002fc400078e001c */
[----:B------:R-:W-:Y:S02]  /*2fa70*/  IMAD.MOV.U32 R227, RZ, RZ, R29 ;  /* 0x000000ffffe37224 */ /* 0x000fe400078e001d */
[----:B------:R-:W4:Y:S01]  /*2fa80*/  LDL.LU.64 R28, [R1+0x1478] ;  /* 0x00147800011c7983 */ /* 0x000f220000300a00 */
[----:B------:R-:W-:-:S04]  /*2fa90*/  IMAD.WIDE R234, R4, 0x4, R234 ;  /* 0x0000000404ea7825 */ /* 0x000fc800078e02ea */
[----:B---3--:R-:W-:-:S04]  /*2faa0*/  IMAD.WIDE R2, R4, 0x4, R2 ;  /* 0x0000000404027825 */ /* 0x008fc800078e0202 */
[----:B------:R-:W-:-:S04]  /*2fab0*/  IMAD.WIDE R6, R4, 0x4, R6 ;  /* 0x0000000404067825 */ /* 0x000fc800078e0206 */
[----:B--2---:R-:W-:-:S05]  /*2fac0*/  IMAD.WIDE R248, R4, 0x4, R248 ;  /* 0x0000000404f87825 */ /* 0x004fca00078e02f8 */
[----:B------:R-:W-:Y:S04]  /*2fad0*/  STL.64 [R1+0xb70], R248 ;  /* 0x000b70f801007387 */ /* 0x000fe80000100a00 */
[----:B------:R1:W-:Y:S02]  /*2fae0*/  STL.64 [R1+0x13b8], R248 ;  /* 0x0013b8f801007387 */ /* 0x0003e40000100a00 */
[----:B-1----:R-:W-:Y:S02]  /*2faf0*/  IMAD.MOV.U32 R248, RZ, RZ, R12 ;  /* 0x000000fffff87224 */ /* 0x002fe400078e000c */
[----:B------:R-:W-:Y:S02]  /*2fb00*/  IMAD.MOV.U32 R249, RZ, RZ, R13 ;  /* 0x000000fffff97224 */ /* 0x000fe400078e000d */
[----:B------:R-:W2:Y:S01]  /*2fb10*/  LDL.LU.64 R12, [R1+0x1470] ;  /* 0x00147000010c7983 */ /* 0x000ea20000300a00 */
[----:B------:R-:W-:-:S05]  /*2fb20*/  IMAD.WIDE R250, R4, 0x4, R250 ;  /* 0x0000000404fa7825 */ /* 0x000fca00078e02fa */
[----:B------:R-:W-:Y:S04]  /*2fb30*/  STL.64 [R1+0xb78], R250 ;  /* 0x000b78fa01007387 */ /* 0x000fe80000100a00 */
[----:B------:R1:W-:Y:S04]  /*2fb40*/  STL.64 [R1+0x13c0], R250 ;  /* 0x0013c0fa01007387 */ /* 0x0003e80000100a00 */
[----:B------:R-:W-:Y:S01]  /*2fb50*/  STL.64 [R1+0xb80], R234 ;  /* 0x000b80ea01007387 */ /* 0x000fe20000100a00 */
[----:B-1----:R-:W-:Y:S02]  /*2fb60*/  IMAD.MOV.U32 R250, RZ, RZ, R226 ;  /* 0x000000fffffa7224 */ /* 0x002fe400078e00e2 */
[----:B------:R-:W-:-:S02]  /*2fb70*/  IMAD.MOV.U32 R251, RZ, RZ, R227 ;  /* 0x000000fffffb7224 */ /* 0x000fc400078e00e3 */
[C---:B----4-:R-:W-:Y:S01]  /*2fb80*/  IMAD.WIDE R226, R4.reuse, 0x4, R230 ;  /* 0x0000000404e27825 */ /* 0x050fe200078e02e6 */
[----:B------:R-:W-:Y:S04]  /*2fb90*/  STL.64 [R1+0x13c8], R234 ;  /* 0x0013c8ea01007387 */ /* 0x000fe80000100a00 */
[----:B------:R1:W-:Y:S04]  /*2fba0*/  STL.64 [R1+0xb98], R226 ;  /* 0x000b98e201007387 */ /* 0x0003e80000100a00 */
[----:B------:R-:W-:Y:S04]  /*2fbb0*/  STL.64 [R1+0xb88], R2 ;  /* 0x000b880201007387 */ /* 0x000fe80000100a00 */
[----:B------:R-:W-:Y:S01]  /*2fbc0*/  STL.64 [R1+0x13d8], R2 ;  /* 0x0013d80201007387 */ /* 0x000fe20000100a00 */
[----:B-1----:R-:W-:-:S05]  /*2fbd0*/  IMAD.WIDE R226, R4, 0x4, R240 ;  /* 0x0000000404e27825 */ /* 0x002fca00078e02f0 */
[----:B------:R1:W-:Y:S04]  /*2fbe0*/  STL.64 [R1+0xba0], R226 ;  /* 0x000ba0e201007387 */ /* 0x0003e80000100a00 */
[----:B------:R-:W-:Y:S04]  /*2fbf0*/  STL.64 [R1+0xb90], R6 ;  /* 0x000b900601007387 */ /* 0x000fe80000100a00 */
[----:B------:R3:W-:Y:S01]  /*2fc00*/  STL.64 [R1+0x13e0], R6 ;  /* 0x0013e00601007387 */ /* 0x0007e20000100a00 */
[----:B-1----:R-:W-:-:S04]  /*2fc10*/  IMAD.WIDE R226, R4, 0x4, R236 ;  /* 0x0000000404e27825 */ /* 0x002fc800078e02ec */
[----:B------:R-:W-:Y:S01]  /*2fc20*/  IMAD.WIDE R230, R4, 0x4, R228 ;  /* 0x0000000404e67825 */ /* 0x000fe200078e02e4 */
[----:B---3--:R-:W-:-:S03]  /*2fc30*/  MOV R6, R10 ;  /* 0x0000000a00067202 */ /* 0x008fc60000000f00 */
[----:B------:R-:W-:Y:S02]  /*2fc40*/  IMAD.MOV.U32 R7, RZ, RZ, R11 ;  /* 0x000000ffff077224 */ /* 0x000fe400078e000b */
[----:B------:R-:W-:Y:S01]  /*2fc50*/  IMAD.WIDE R10, R4, 0x4, R232 ;  /* 0x00000004040a7825 */ /* 0x000fe200078e02e8 */
[----:B------:R-:W-:Y:S04]  /*2fc60*/  STL.64 [R1+0xba8], R226 ;  /* 0x000ba8e201007387 */ /* 0x000fe80000100a00 */
[----:B------:R-:W-:Y:S01]  /*2fc70*/  STL.64 [R1+0x13f0], R226 ;  /* 0x0013f0e201007387 */ /* 0x000fe20000100a00 */
[----:B------:R-:W-:-:S03]  /*2fc80*/  IMAD.MOV.U32 R236, RZ, RZ, R8 ;  /* 0x000000ffffec7224 */ /* 0x000fc600078e0008 */
[----:B------:R-:W-:Y:S01]  /*2fc90*/  STL.64 [R1+0xbb0], R10 ;  /* 0x000bb00a01007387 */ /* 0x000fe20000100a00 */
[----:B------:R-:W-:-:S03]  /*2fca0*/  IMAD.MOV.U32 R237, RZ, RZ, R9 ;  /* 0x000000ffffed7224 */ /* 0x000fc600078e0009 */
[----:B------:R-:W-:Y:S04]  /*2fcb0*/  STL.64 [R1+0x13f8], R10 ;  /* 0x0013f80a01007387 */ /* 0x000fe80000100a00 */
[----:B------:R-:W-:Y:S04]  /*2fcc0*/  STL.64 [R1+0xbb8], R230 ;  /* 0x000bb8e601007387 */ /* 0x000fe80000100a00 */
[----:B------:R-:W-:Y:S04]  /*2fcd0*/  STL.64 [R1+0x1400], R230 ;  /* 0x001400e601007387 */ /* 0x000fe80000100a00 */
[----:B------:R-:W3:Y:S01]  /*2fce0*/  LDL.64 R8, [R1+0x518] ;  /* 0x0005180001087983 */ /* 0x000ee20000100a00 */
[----:B------:R-:W-:-:S02]  /*2fcf0*/  IMAD.MOV.U32 R232, RZ, RZ, R238 ;  /* 0x000000ffffe87224 */ /* 0x000fc400078e00ee */
[----:B------:R-:W-:Y:S02]  /*2fd00*/  IMAD.MOV.U32 R233, RZ, RZ, R239 ;  /* 0x000000ffffe97224 */ /* 0x000fe400078e00ef */
[----:B------:R-:W-:-:S04]  /*2fd10*/  IMAD.WIDE R238, R4, 0x4, R224 ;  /* 0x0000000404ee7825 */ /* 0x000fc800078e02e0 */
[C---:B------:R-:W-:Y:S01]  /*2fd20*/  IMAD.WIDE R242, R4.reuse, 0x4, R242 ;  /* 0x0000000404f27825 */ /* 0x040fe200078e02f2 */
[----:B------:R-:W-:Y:S03]  /*2fd30*/  STL.64 [R1+0xbc0], R238 ;  /* 0x000bc0ee01007387 */ /* 0x000fe60000100a00 */
[----:B------:R-:W-:Y:S01]  /*2fd40*/  IMAD.WIDE R222, R4, 0x4, R222 ;  /* 0x0000000404de7825 */ /* 0x000fe200078e02de */
[----:B------:R1:W-:Y:S03]  /*2fd50*/  STL.64 [R1+0x1408], R238 ;  /* 0x001408ee01007387 */ /* 0x0003e60000100a00 */
[----:B------:R-:W-:Y:S02]  /*2fd60*/  IMAD.MOV.U32 R228, RZ, RZ, R242 ;  /* 0x000000ffffe47224 */ /* 0x000fe400078e00f2 */
[----:B------:R-:W-:-:S02]  /*2fd70*/  IMAD.MOV.U32 R229, RZ, RZ, R243 ;  /* 0x000000ffffe57224 */ /* 0x000fc400078e00f3 */
[C---:B------:R-:W-:Y:S02]  /*2fd80*/  IMAD.WIDE R242, R4.reuse, 0x4, R14 ;  /* 0x0000000404f27825 */ /* 0x040fe400078e020e */
[----:B------:R-:W4:Y:S02]  /*2fd90*/  LDL.64 R14, [R1+0x528] ;  /* 0x00052800010e7983 */ /* 0x000f240000100a00 */
        /* <DEDUP_REMOVED lines=34> */
[----:B--2---:R-:W-:-:S05]  /*2ffc0*/  IMAD.WIDE R2, R4, 0x4, R12 ;  /* 0x0000000404027825 */ /* 0x004fca00078e020c */
        /* <DEDUP_REMOVED lines=80> */
[----:B------:R4:W-:Y:S01]  /*304d0*/  STL.64 [R1+0xd58], R108 ;  /* 0x000d586c01007387 */ /* 0x0009e20000100a00 */
        /* <DEDUP_REMOVED lines=14> */
[----:B-1----:R-:W-:-:S03]  /*305c0*/  IMAD.WIDE R238, R4, 0x4, R140 ;  /* 0x0000000404ee7825 */ /* 0x002fc600078e028c */
[----:B------:R1:W-:Y:S01]  /*305d0*/  STL.64 [R1+0xd98], R124 ;  /* 0x000d987c01007387 */ /* 0x0003e20000100a00 */
[----:B------:R-:W-:-:S03]  /*305e0*/  IMAD.MOV.U32 R224, RZ, RZ, R250 ;  /* 0x000000ffffe07224 */ /* 0x000fc600078e00fa */
[----:B------:R-:W-:Y:S01]  /*305f0*/  STL.64 [R1+0xd90], R122 ;  /* 0x000d907a01007387 */ /* 0x000fe20000100a00 */
[----:B------:R-:W-:-:S03]  /*30600*/  IMAD.MOV.U32 R225, RZ, RZ, R251 ;  /* 0x000000ffffe17224 */ /* 0x000fc600078e00fb */
        /* <DEDUP_REMOVED lines=17> */
[----:B------:R-:W-:Y:S02]  /*30720*/  IMAD.MOV.U32 R220, RZ, RZ, R248 ;  /* 0x000000ffffdc7224 */ /* 0x000fe400078e00f8 */
[----:B------:R-:W-:Y:S01]  /*30730*/  IMAD.MOV.U32 R221, RZ, RZ, R249 ;  /* 0x000000ffffdd7224 */ /* 0x000fe200078e00f9 */
        /* <DEDUP_REMOVED lines=41> */
[C---:B------:R-:W-:Y:S01]  /*309d0*/  IMAD.WIDE R196, R4.reuse, 0x4, R196 ;  /* 0x0000000404c47825 */ /* 0x040fe200078e02c4 */
[----:B------:R-:W-:Y:S02]  /*309e0*/  MOV R12, R244 ;  /* 0x000000f4000c7202 */ /* 0x000fe40000000f00 */
[----:B------:R1:W-:Y:S01]  /*309f0*/  STL.64 [R1+0xe98], R226 ;  /* 0x000e98e201007387 */ /* 0x0003e20000100a00 */
[----:B------:R-:W-:-:S03]  /*30a00*/  IMAD.WIDE R198, R4, 0x4, R198 ;  /* 0x0000000404c67825 */ /* 0x000fc600078e02c6 */
[----:B------:R-:W-:Y:S01]  /*30a10*/  STL.64 [R1+0xe90], R186 ;  /* 0x000e90ba01007387 */ /* 0x000fe20000100a00 */
[----:B------:R-:W-:Y:S02]  /*30a20*/  IMAD.MOV.U32 R13, RZ, RZ, R245 ;  /* 0x000000ffff0d7224 */ /* 0x000fe400078e00f5 */
[C---:B------:R-:W-:Y:S01]  /*30a30*/  IMAD.WIDE R200, R4.reuse, 0x4, R200 ;  /* 0x0000000404c87825 */ /* 0x040fe200078e02c8 */
[----:B------:R-:W-:Y:S03]  /*30a40*/  STL.64 [R1+0xea0], R190 ;  /* 0x000ea0be01007387 */ /* 0x000fe60000100a00 */
        /* <DEDUP_REMOVED lines=11> */
[----:B------:R1:W-:Y:S04]  /*30b00*/  STL.64 [R1+0xed8], R244 ;  /* 0x000ed8f401007387 */ /* 0x0003e80000100a00 */
[----:B------:R-:W-:Y:S04]  /*30b10*/  STL.64 [R1+0xed0], R202 ;  /* 0x000ed0ca01007387 */ /* 0x000fe80000100a00 */
[----:B------:R-:W-:Y:S04]  /*30b20*/  STL.64 [R1+0xee0], R206 ;  /* 0x000ee0ce01007387 */ /* 0x000fe80000100a00 */
[----:B------:R1:W-:Y:S04]  /*30b30*/  STL.64 [R1+0xee8], R208 ;  /* 0x000ee8d001007387 */ /* 0x0003e80000100a00 */
[----:B------:R-:W-:Y:S04]  /*30b40*/  STL.64 [R1+0xef0], R210 ;  /* 0x000ef0d201007387 */ /* 0x000fe80000100a00 */
[----:B------:R-:W-:Y:S04]  /*30b50*/  STL.64 [R1+0xef8], R212 ;  /* 0x000ef8d401007387 */ /* 0x000fe80000100a00 */
[----:B--2---:R-:W2:Y:S04]  /*30b60*/  LDL.64 R28, [R1+0x6f8] ;  /* 0x0006f800011c7983 */ /* 0x004ea80000100a00 */
[----:B---3--:R-:W-:Y:S04]  /*30b70*/  LDGSTS.E [R246+-0x27ff8], desc[UR52][R8.64], !P6 ;  /* 0xd800800008f67fae */ /* 0x008fe8000f121874 */
[----:B------:R-:W3:Y:S01]  /*30b80*/  LDL.64 R24, [R1+0x708] ;  /* 0x0007080001187983 */ /* 0x000ee20000100a00 */
[----:B------:R-:W-:Y:S01]  /*30b90*/  ISETP.GE.U32.AND P2, PT, R5, 0x7ffffd83, PT ;  /* 0x7ffffd830500780c */ /* 0x000fe20003f46070 */
[----:B------:R-:W-:-:S02]  /*30ba0*/  IMAD.WIDE R214, R4, 0x4, R214 ;  /* 0x0000000404d67825 */ /* 0x000fc400078e02d6 */
[----:B----4-:R4:W-:Y:S04]  /*30bb0*/  LDGSTS.E [R246+-0x27ff4], desc[UR52][R14.64], !P0 ;  /* 0xd800c0000ef67fae */ /* 0x0109e8000c121874 */
[----:B------:R-:W3:Y:S01]  /*30bc0*/  LDL.64 R8, [R1+0x718] ;  /* 0x0007180001087983 */ /* 0x000ee20000100a00 */
[----:B------:R-:W-:-:S03]  /*30bd0*/  IMAD.WIDE R216, R4, 0x4, R216 ;  /* 0x0000000404d87825 */ /* 0x000fc600078e02d8 */
[----:B------:R1:W-:Y:S01]  /*30be0*/  STL.64 [R1+0xf00], R214 ;  /* 0x000f00d601007387 */ /* 0x0003e20000100a00 */
[----:B----4-:R-:W-:Y:S01]  /*30bf0*/  IMAD.MOV.U32 R14, RZ, RZ, R12 ;  /* 0x000000ffff0e7224 */ /* 0x010fe200078e000c */
[----:B------:R-:W-:Y:S01]  /*30c00*/  MOV R12, R220 ;  /* 0x000000dc000c7202 */ /* 0x000fe20000000f00 */
[----:B------:R-:W-:Y:S01]  /*30c10*/  IMAD.MOV.U32 R15, RZ, RZ, R13 ;  /* 0x000000ffff0f7224 */ /* 0x000fe200078e000d */
[----:B------:R-:W4:Y:S01]  /*30c20*/  LDL.64 R22, [R1+0x728] ;  /* 0x0007280001167983 */ /* 0x000f220000100a00 */
[----:B------:R-:W-:Y:S02]  /*30c30*/  IMAD.MOV.U32 R13, RZ, RZ, R221 ;  /* 0x000000ffff0d7224 */ /* 0x000fe400078e00dd */
[----:B------:R-:W-:Y:S01]  /*30c40*/  IMAD.MOV.U32 R220, RZ, RZ, R224 ;  /* 0x000000ffffdc7224 */ /* 0x000fe200078e00e0 */
[----:B------:R-:W4:Y:S01]  /*30c50*/  LDL.64 R20, [R1+0x7a8] ;  /* 0x0007a80001147983 */ /* 0x000f220000100a00 */
[----:B------:R-:W-:Y:S02]  /*30c60*/  IMAD.MOV.U32 R221, RZ, RZ, R225 ;  /* 0x000000ffffdd7224 */ /* 0x000fe400078e00e1 */
[----:B------:R-:W-:Y:S01]  /*30c70*/  IMAD.MOV.U32 R224, RZ, RZ, R232 ;  /* 0x000000ffffe07224 */ /* 0x000fe200078e00e8 */
[----:B------:R-:W4:Y:S01]  /*30c80*/  LDL.64 R18, [R1+0x828] ;  /* 0x0008280001127983 */ /* 0x000f220000100a00 */
[----:B------:R-:W-:-:S02]  /*30c90*/  IMAD.MOV.U32 R225, RZ, RZ, R233 ;  /* 0x000000ffffe17224 */ /* 0x000fc400078e00e9 */
[----:B------:R-:W-:Y:S01]  /*30ca0*/  IMAD.WIDE R4, R4, 0x4, R218 ;  /* 0x0000000404047825 */ /* 0x000fe200078e02da */
[----:B------:R-:W4:Y:S03]  /*30cb0*/  LDL.64 R16, [R1+0x8a8] ;  /* 0x0008a80001107983 */ /* 0x000f260000100a00 */
[----:B------:R-:W-:Y:S01]  /*30cc0*/  IMAD.MOV.U32 R232, RZ, RZ, R6 ;  /* 0x000000ffffe87224 */ /* 0x000fe200078e0006 */
[----:B------:R-:W4:Y:S01]  /*30cd0*/  LDL.64 R242, [R1+0x928] ;  /* 0x0009280001f27983 */ /* 0x000f220000100a00 */
[----:B------:R-:W-:-:S03]  /*30ce0*/  IMAD.MOV.U32 R233, RZ, RZ, R7 ;  /* 0x000000ffffe97224 */ /* 0x000fc600078e0007 */
        /* <DEDUP_REMOVED lines=14> */
[----:B--2---:R-:W-:Y:S04]  /*30dd0*/  LDGSTS.E [R246+-0x24000], desc[UR52][R28.64], !P1 ;  /* 0xdc0000001cf67fae */ /* 0x004fe8000c921874 */
[----:B---3--:R-:W-:Y:S04]  /*30de0*/  LDGSTS.E [R246+-0x23ffc], desc[UR52][R24.64], !P2 ;  /* 0xdc00400018f67fae */ /* 0x008fe8000d121874 */
[----:B------:R-:W2:Y:S04]  /*30df0*/  LDL.LU.64 R28, [R1+0x1468] ;  /* 0x00146800011c7983 */ /* 0x000ea80000300a00 */
[----:B------:R-:W-:Y:S04]  /*30e00*/  LDGSTS.E [R246+-0x23ff8], desc[UR52][R8.64], !P4 ;  /* 0xdc00800008f67fae */ /* 0x000fe8000e121874 */
[----:B------:R-:W3:Y:S04]  /*30e10*/  LDL.LU.64 R24, [R1+0x1460] ;  /* 0x0014600001187983 */ /* 0x000ee80000300a00 */
[----:B------:R-:W4:Y:S04]  /*30e20*/  LDL.LU.64 R8, [R1+0x1458] ;  /* 0x0014580001087983 */ /* 0x000f280000300a00 */
[----:B----4-:R-:W-:Y:S04]  /*30e30*/  LDGSTS.E [R246+-0x23ff4], desc[UR52][R8.64], !P5 ;  /* 0xdc00c00008f67fae */ /* 0x010fe8000e921874 */
[----:B------:R-:W0:Y:S04]  /*30e40*/  LDGDEPBAR ;  /* 0x00000000000079af */ /* 0x000e280000000000 */
[----:B------:R-:W4:Y:S04]  /*30e50*/  LDL.LU.64 R8, [R1+0x1450] ;  /* 0x0014500001087983 */ /* 0x000f280000300a00 */
[----:B------:R-:W2:Y:S04]  /*30e60*/  LDL.64 R246, [R1+0x858] ;  /* 0x0008580001f67983 */ /* 0x000ea80000100a00 */
[----:B----4-:R-:W-:Y:S04]  /*30e70*/  LDGSTS.E [R8+0x60000], desc[UR52][R22.64], P3 ;  /* 0x6000000016087fae */ /* 0x010fe80009921874 */
[----:B------:R-:W-:Y:S04]  /*30e80*/  LDGSTS.E [R8+0x60400], desc[UR52][R20.64], P3 ;  /* 0x6040000014087fae */ /* 0x000fe80009921874 */
[----:B------:R-:W-:Y:S04]  /*30e90*/  LDGSTS.E [R8+0x60800], desc[UR52][R18.64], P3 ;  /* 0x6080000012087fae */ /* 0x000fe80009921874 */
[----:B------:R-:W4:Y:S04]  /*30ea0*/  LDL.LU.64 R22, [R1+0x1448] ;  /* 0x0014480001167983 */ /* 0x000f280000300a00 */
[----:B------:R-:W3:Y:S04]  /*30eb0*/  LDL.LU.64 R20, [R1+0x1440] ;  /* 0x0014400001147983 */ /* 0x000ee80000300a00 */
[----:B------:R-:W4:Y:S04]  /*30ec0*/  LDL.LU.64 R18, [R1+0x1438] ;  /* 0x0014380001127983 */ /* 0x000f280000300a00 */
[----:B------:R-:W-:Y:S04]  /*30ed0*/  LDGSTS.E [R8+0x60c00], desc[UR52][R16.64], P3 ;  /* 0x60c0000010087fae */ /* 0x000fe80009921874 */
[----:B------:R-:W-:Y:S04]  /*30ee0*/  LDGSTS.E [R8+0x61000], desc[UR52][R242.64], P3 ;  /* 0x61000000f2087fae */ /* 0x000fe80009921874 */
[----:B------:R-:W-:Y:S04]  /*30ef0*/  LDGSTS.E [R8+0x61400], desc[UR52][R240.64], P3 ;  /* 0x61400000f0087fae */ /* 0x000fe80009921874 */
[----:B------:R-:W3:Y:S04]  /*30f00*/  LDL.LU.64 R16, [R1+0x1430] ;  /* 0x0014300001107983 */ /* 0x000ee80000300a00 */
[----:B------:R-:W4:Y:S04]  /*30f10*/  LDL.LU.64 R242, [R1+0x1428] ;  /* 0x0014280001f27983 */ /* 0x000f280000300a00 */
[----:B------:R-:W3:Y:S04]  /*30f20*/  LDL.LU.64 R240, [R1+0x1420] ;  /* 0x0014200001f07983 */ /* 0x000ee80000300a00 */
[----:B------:R-:W-:Y:S04]  /*30f30*/  LDGSTS.E [R8+0x61800], desc[UR52][R222.64], P3 ;  /* 0x61800000de087fae */ /* 0x000fe80009921874 */
[----:B------:R-:W-:Y:S04]  /*30f40*/  LDGSTS.E [R8+0x61c00], desc[UR52][R2.64], P3 ;  /* 0x61c0000002087fae */ /* 0x000fe80009921874 */
[----:B--2---:R-:W-:Y:S04]  /*30f50*/  LDGSTS.E [R8+0x62000], desc[UR52][R246.64], P3 ;  /* 0x62000000f6087fae */ /* 0x004fe80009921874 */
[----:B------:R-:W2:Y:S04]  /*30f60*/  LDL.LU.64 R222, [R1+0x1418] ;  /* 0x0014180001de7983 */ /* 0x000ea80000300a00 */
[----:B------:R-:W4:Y:S04]  /*30f70*/  LDL.LU.64 R2, [R1+0x1410] ;  /* 0x0014100001027983 */ /* 0x000f280000300a00 */
        /* <DEDUP_REMOVED lines=11> */
[----:B------:R-:W2:Y:S04]  /*31030*/  LDL.64 R218, [R1+0x8c0] ;  /* 0x0008c00001da7983 */ /* 0x000ea80000100a00 */
[----:B------:R-:W3:Y:S04]  /*31040*/  LDL.64 R6, [R1+0x740] ;  /* 0x0007400001067983 */ /* 0x000ee80000100a00 */
[----:B------:R-:W2:Y:S04]  /*31050*/  LDL.64 R204, [R1+0x940] ;  /* 0x0009400001cc7983 */ /* 0x000ea80000100a00 */
[----:B------:R-:W2:Y:S04]  /*31060*/  LDL.64 R188, [R1+0x998] ;  /* 0x0009980001bc7983 */ /* 0x000ea80000100a00 */
[----:B------:R-:W2:Y:S04]  /*31070*/  LDL.64 R172, [R1+0x950] ;  /* 0x0009500001ac7983 */ /* 0x000ea80000100a00 */
[----:B------:R-:W2:Y:S04]  /*31080*/  LDL.64 R158, [R1+0x8d0] ;  /* 0x0008d000019e7983 */ /* 0x000ea80000100a00 */
[----:B------:R-:W2:Y:S04]  /*31090*/  LDL.64 R156, [R1+0x850] ;  /* 0x00085000019c7983 */ /* 0x000ea80000100a00 */
[----:B------:R-:W2:Y:S04]  /*310a0*/  LDL.64 R142, [R1+0x7d0] ;  /* 0x0007d000018e7983 */ /* 0x000ea80000100a00 */
[----:B------:R-:W2:Y:S04]  /*310b0*/  LDL.64 R140, [R1+0x750] ;  /* 0x00075000018c7983 */ /* 0x000ea80000100a00 */
[----:B------:R-:W2:Y:S04]  /*310c0*/  LDL.64 R126, [R1+0x9d8] ;  /* 0x0009d800017e7983 */ /* 0x000ea80000100a00 */
        /* <DEDUP_REMOVED lines=9> */
[----:B------:R-:W2:Y:S04]  /*31160*/  LDL.64 R108, [R1+0xa58] ;  /* 0x000a5800016c7983 */ /* 0x000ea80000100a00 */
[----:B-1----:R-:W2:Y:S04]  /*31170*/  LDL.64 R124, [R1+0xa18] ;  /* 0x000a1800017c7983 */ /* 0x002ea80000100a00 */
[----:B------:R-:W2:Y:S04]  /*31180*/  LDL.64 R92, [R1+0xa98] ;  /* 0x000a9800015c7983 */ /* 0x000ea80000100a00 */
[----:B------:R-:W2:Y:S04]  /*31190*/  LDL.64 R76, [R1+0xad8] ;  /* 0x000ad800014c7983 */ /* 0x000ea80000100a00 */
[----:B------:R-:W2:Y:S04]  /*311a0*/  LDL.64 R60, [R1+0xb18] ;  /* 0x000b1800013c7983 */ /* 0x000ea80000100a00 */
[----:B------:R-:W2:Y:S04]  /*311b0*/  LDL.64 R44, [R1+0xb60] ;  /* 0x000b6000012c7983 */ /* 0x000ea80000100a00 */
[----:B------:R-:W2:Y:S04]  /*311c0*/  LDL.64 R28, [R1+0xba0] ;  /* 0x000ba000011c7983 */ /* 0x000ea80000100a00 */
        /* <DEDUP_REMOVED lines=8> */
[----:B------:R-:W2:Y:S04]  /*31250*/  LDL.LU.64 R226, [R1+0x13f0] ;  /* 0x0013f00001e27983 */ /* 0x000ea80000300a00 */
[----:B------:R-:W3:Y:S04]  /*31260*/  LDL.LU R244, [R1+0x13e8] ;  /* 0x0013e80001f47983 */ /* 0x000ee80000300800 */
[----:B---3--:R-:W-:Y:S04]  /*31270*/  LDGSTS.E [R244+0x60080], desc[UR52][R6.64], P3 ;  /* 0x6008000006f47fae */ /* 0x008fe80009921874 */
[----:B----4-:R-:W-:Y:S04]  /*31280*/  LDGSTS.E [R244+0x60480], desc[UR52][R2.64], P3 ;  /* 0x6048000002f47fae */ /* 0x010fe80009921874 */
[----:B------:R-:W-:Y:S04]  /*31290*/  LDGSTS.E [R244+0x60880], desc[UR52][R246.64], P3 ;  /* 0x60880000f6f47fae */ /* 0x000fe80009921874 */
        /* <DEDUP_REMOVED lines=16> */
[----:B------:R-:W-:Y:S04]  /*313a0*/  LDGSTS.E [R244+0x64880], desc[UR52][R28.64], P3 ;  /* 0x648800001cf47fae */ /* 0x000fe80009921874 */
[----:B------:R-:W3:Y:S04]  /*313b0*/  LDL.LU.64 R2, [R1+0x13d8] ;  /* 0x0013d80001027983 */ /* 0x000ee80000300a00 */
[----:B------:R-:W-:Y:S04]  /*313c0*/  LDGSTS.E [R244+0x64c80], desc[UR52][R242.64], P3 ;  /* 0x64c80000f2f47fae */ /* 0x000fe80009921874 */
[----:B------:R-:W-:Y:S04]  /*313d0*/  LDGSTS.E [R244+0x65080], desc[UR52][R30.64], P3 ;  /* 0x650800001ef47fae */ /* 0x000fe80009921874 */
[----:B------:R-:W-:Y:S04]  /*313e0*/  LDGSTS.E [R244+0x65480], desc[UR52][R46.64], P3 ;  /* 0x654800002ef47fae */ /* 0x000fe80009921874 */
[----:B------:R-:W4:Y:S04]  /*313f0*/  LDL.LU.64 R242, [R1+0x13d0] ;  /* 0x0013d00001f27983 */ /* 0x000f280000300a00 */
[----:B------:R-:W4:Y:S04]  /*31400*/  LDL.64 R158, [R1+0x748] ;  /* 0x00074800019e7983 */ /* 0x000f280000100a00 */
[----:B------:R-:W2:Y:S04]  /*31410*/  LDL.64 R156, [R1+0x7c8] ;  /* 0x0007c800019c7983 */ /* 0x000ea80000100a00 */
[----:B------:R-:W-:Y:S04]  /*31420*/  LDGSTS.E [R244+0x65880], desc[UR52][R62.64], P3 ;  /* 0x658800003ef47fae */ /* 0x000fe80009921874 */
[----:B------:R-:W3:Y:S04]  /*31430*/  LDL.64 R142, [R1+0x848] ;  /* 0x00084800018e7983 */ /* 0x000ee80000100a00 */
[----:B------:R-:W-:Y:S04]  /*31440*/  LDGSTS.E [R244+0x65c80], desc[UR52][R78.64], P3 ;  /* 0x65c800004ef47fae */ /* 0x000fe80009921874 */
[----:B------:R-:W3:Y:S04]  /*31450*/  LDL.64 R140, [R1+0x8c8] ;  /* 0x0008c800018c7983 */ /* 0x000ee80000100a00 */
        /* <DEDUP_REMOVED lines=19> */
[----:B------:R-:W-:Y:S04]  /*31590*/  LDGSTS.E [R244+0x67480], desc[UR52][R174.64], P3 ;  /* 0x67480000aef47fae */ /* 0x000fe80009921874 */
[----:B------:R-:W-:Y:S04]  /*315a0*/  LDGSTS.E [R244+0x67880], desc[UR52][R190.64], P3 ;  /* 0x67880000bef47fae */ /* 0x000fe80009921874 */
[----:B------:R-:W-:Y:S04]  /*315b0*/  LDGSTS.E [R244+0x67c80], desc[UR52][R206.64], P3 ;  /* 0x67c80000cef47fae */ /* 0x000fe80009921874 */
[----:B------:R-:W3:Y:S04]  /*315c0*/  LDL.LU.64 R234, [R1+0x13c8] ;  /* 0x0013c80001ea7983 */ /* 0x000ee80000300a00 */
[----:B------:R-:W3:Y:S04]  /*315d0*/  LDL.LU.64 R250, [R1+0x13c0] ;  /* 0x0013c00001fa7983 */ /* 0x000ee80000300a00 */
[----:B------:R-:W3:Y:S04]  /*315e0*/  LDL.LU.64 R248, [R1+0x13b8] ;  /* 0x0013b80001f87983 */ /* 0x000ee80000300a00 */
[----:B----4-:R-:W-:Y:S04]  /*315f0*/  LDGSTS.E [R243+0x60100], desc[UR52][R158.64], P3 ;  /* 0x601000009ef37fae */ /* 0x010fe80009921874 */
        /* <DEDUP_REMOVED lines=24> */
[----:B------:R-:W-:Y:S04]  /*31780*/  LDGSTS.E [R243+0x66100], desc[UR52][R96.64], P3 ;  /* 0x6610000060f37fae */ /* 0x000fe80009921874 */
[----:B------:R-:W3:Y:S04]  /*31790*/  LDL.64 R108, [R1+0x760] ;  /* 0x00076000016c7983 */ /* 0x000ee80000100a00 */
[----:B------:R-:W4:Y:S04]  /*317a0*/  LDL.64 R94, [R1+0x860] ;  /* 0x00086000015e7983 */ /* 0x000f280000100a00 */
[----:B------:R-:W2:Y:S04]  /*317b0*/  LDL.64 R96, [R1+0x7e0] ;  /* 0x0007e00001607983 */ /* 0x000ea80000100a00 */
        /* <DEDUP_REMOVED lines=43> */
[----:B------:R-:W-:Y:S04]  /*31a70*/  LDGSTS.E [R242+0x65180], desc[UR52][R34.64], P3 ;  /* 0x6518000022f27fae */ /* 0x000fe80009921874 */
[----:B------:R-:W3:Y:S04]  /*31a80*/  LDL.64 R80, [R1+0x768] ;  /* 0x0007680001507983 */ /* 0x000ee80000100a00 */
[----:B------:R-:W-:Y:S04]  /*31a90*/  LDGSTS.E [R242+0x65580], desc[UR52][R50.64], P3 ;  /* 0x6558000032f27fae */ /* 0x000fe80009921874 */
[----:B------:R-:W4:Y:S04]  /*31aa0*/  LDL.64 R78, [R1+0x7e8] ;  /* 0x0007e800014e7983 */ /* 0x000f280000100a00 */
[----:B------:R-:W-:Y:S04]  /*31ab0*/  LDGSTS.E [R242+0x65980], desc[UR52][R66.64], P3 ;  /* 0x6598000042f27fae */ /* 0x000fe80009921874 */
        /* <DEDUP_REMOVED lines=46> */
[----:B------:R-:W4:Y:S04]  /*31da0*/  LDL.64 R64, [R1+0x780] ;  /* 0x0007800001407983 */ /* 0x000f280000100a00 */
[----:B------:R-:W-:Y:S04]  /*31db0*/  LDGSTS.E [R11+0x65200], desc[UR52][R36.64], P3 ;  /* 0x65200000240b7fae */ /* 0x000fe80009921874 */
[----:B------:R-:W2:Y:S04]  /*31dc0*/  LDL.64 R62, [R1+0x800] ;  /* 0x00080000013e7983 */ /* 0x000ea80000100a00 */
        /* <DEDUP_REMOVED lines=47> */
[----:B------:R-:W2:Y:S04]  /*320c0*/  LDL.64 R50, [R1+0x788] ;  /* 0x0007880001327983 */ /* 0x000ea80000100a00 */
[----:B------:R-:W3:Y:S04]  /*320d0*/  LDL.64 R48, [R1+0x808] ;  /* 0x0008080001307983 */ /* 0x000ee80000100a00 */
[----:B------:R1:W-:Y:S04]  /*320e0*/  LDGSTS.E [R10+0x64e80], desc[UR52][R22.64], P3 ;  /* 0x64e80000160a7fae */ /* 0x0003e80009921874 */
[----:B------:R-:W4:Y:S04]  /*320f0*/  LDL.64 R46, [R1+0x888] ;  /* 0x00088800012e7983 */ /* 0x000f280000100a00 */
[----:B------:R-:W-:Y:S04]  /*32100*/  LDGSTS.E [R10+0x65280], desc[UR52][R38.64], P3 ;  /* 0x65280000260a7fae */ /* 0x000fe80009921874 */
[----:B------:R-:W4:Y:S01]  /*32110*/  LDL.64 R44, [R1+0x908] ;  /* 0x00090800012c7983 */ /* 0x000f220000100a00 */
[----:B-1----:R-:W-:-:S03]  /*32120*/  IMAD.MOV.U32 R22, RZ, RZ, R220 ;  /* 0x000000ffff167224 */ /* 0x002fc600078e00dc */
[----:B------:R-:W4:Y:S04]  /*32130*/  LDL.64 R36, [R1+0x9c0] ;  /* 0x0009c00001247983 */ /* 0x000f280000100a00 */
[----:B------:R-:W4:Y:S01]  /*32140*/  LDL.64 R38, [R1+0x980] ;  /* 0x0009800001267983 */ /* 0x000f220000100a00 */
[----:B------:R-:W-:-:S03]  /*32150*/  IMAD.MOV.U32 R23, RZ, RZ, R221 ;  /* 0x000000ffff177224 */ /* 0x000fc600078e00dd */
[----:B------:R-:W4:Y:S01]  /*32160*/  LDL.64 R34, [R1+0x8f8] ;  /* 0x0008f80001227983 */ /* 0x000f220000100a00 */
[----:B------:R-:W-:-:S03]  /*32170*/  IMAD.MOV.U32 R220, RZ, RZ, R224 ;  /* 0x000000ffffdc7224 */ /* 0x000fc600078e00e0 */
[----:B------:R-:W4:Y:S01]  /*32180*/  LDL.64 R30, [R1+0x878] ;  /* 0x00087800011e7983 */ /* 0x000f220000100a00 */
[----:B------:R-:W-:Y:S01]  /*32190*/  IMAD.MOV.U32 R221, RZ, RZ, R225 ;  /* 0x000000ffffdd7224 */ /* 0x000fe200078e00e1 */
[----:B------:R-:W-:Y:S02]  /*321a0*/  MOV R32, R14 ;  /* 0x0000000e00207202 */ /* 0x000fe40000000f00 */
[----:B------:R-:W4:Y:S01]  /*321b0*/  LDL.64 R20, [R1+0x7f8] ;  /* 0x0007f80001147983 */ /* 0x000f220000100a00 */
[----:B------:R-:W-:Y:S01]  /*321c0*/  IMAD.MOV.U32 R33, RZ, RZ, R15 ;  /* 0x000000ffff217224 */ /* 0x000fe200078e000f */
[----:B------:R-:W-:Y:S01]  /*321d0*/  MOV R16, R232 ;  /* 0x000000e800107202 */ /* 0x000fe20000000f00 */
[----:B------:R-:W-:Y:S01]  /*321e0*/  IMAD.MOV.U32 R17, RZ, RZ, R233 ;  /* 0x000000ffff117224 */ /* 0x000fe200078e00e9 */
[----:B------:R-:W4:Y:S01]  /*321f0*/  LDL.64 R18, [R1+0x778] ;  /* 0x0007780001127983 */ /* 0x000f220000100a00 */
[----:B------:R-:W-:Y:S02]  /*32200*/  IMAD.MOV.U32 R14, RZ, RZ, R236 ;  /* 0x000000ffff0e7224 */ /* 0x000fe400078e00ec */
[----:B------:R-:W-:Y:S01]  /*32210*/  IMAD.MOV.U32 R15, RZ, RZ, R237 ;  /* 0x000000ffff0f7224 */ /* 0x000fe200078e00ed */
[----:B------:R-:W4:Y:S01]  /*32220*/  LDL.64 R224, [R1+0x6f0] ;  /* 0x0006f00001e07983 */ /* 0x000f220000100a00 */
[----:B------:R-:W-:-:S02]  /*32230*/  IMAD.MOV.U32 R28, RZ, RZ, R12 ;  /* 0x000000ffff1c7224 */ /* 0x000fc400078e000c */
[----:B------:R-:W-:Y:S01]  /*32240*/  IMAD.MOV.U32 R29, RZ, RZ, R13 ;  /* 0x000000ffff1d7224 */ /* 0x000fe200078e000d */
        /* <DEDUP_REMOVED lines=13> */
[----:B------:R1:W-:Y:S04]  /*32320*/  LDGSTS.E [R10+0x67e80], desc[UR52][R214.64], P3 ;  /* 0x67e80000d60a7fae */ /* 0x0003e80009921874 */
        /* <DEDUP_REMOVED lines=25> */
[----:B------:R1:W-:Y:S04]  /*324c0*/  LDGSTS.E [R9+0x64f00], desc[UR52][R24.64], P3 ;  /* 0x64f0000018097fae */ /* 0x0003e80009921874 */
[----:B------:R-:W4:Y:S04]  /*324d0*/  LDL.LU.64 R2, [R1+0x1358] ;  /* 0x0013580001027983 */ /* 0x000f280000300a00 */
[----:B------:R1:W-:Y:S04]  /*324e0*/  LDGSTS.E [R9+0x65300], desc[UR52][R40.64], P3 ;  /* 0x6530000028097fae */ /* 0x0003e80009921874 */
[----:B------:R-:W-:Y:S04]  /*324f0*/  LDGSTS.E [R9+0x65700], desc[UR52][R56.64], P3 ;  /* 0x6570000038097fae */ /* 0x000fe80009921874 */
[----:B------:R-:W-:Y:S04]  /*32500*/  LDGSTS.E [R9+0x65b00], desc[UR52][R72.64], P3 ;  /* 0x65b0000048097fae */ /* 0x000fe80009921874 */
[----:B------:R-:W-:Y:S04]  /*32510*/  LDGSTS.E [R9+0x65f00], desc[UR52][R88.64], P3 ;  /* 0x65f0000058097fae */ /* 0x000fe80009921874 */
[----:B------:R-:W-:Y:S01]  /*32520*/  LDGSTS.E [R9+0x66300], desc[UR52][R104.64], P3 ;  /* 0x6630000068097fae */ /* 0x000fe20009921874 */
[----:B------:R-:W-:-:S03]  /*32530*/  MOV R208, R22 ;  /* 0x0000001600d07202 */ /* 0x000fc60000000f00 */
[----:B------:R-:W-:Y:S01]  /*32540*/  LDGSTS.E [R9+0x66700], desc[UR52][R120.64], P3 ;  /* 0x6670000078097fae */ /* 0x000fe20009921874 */
[----:B------:R-:W-:-:S03]  /*32550*/  IMAD.MOV.U32 R209, RZ, RZ, R23 ;  /* 0x000000ffffd17224 */ /* 0x000fc600078e0017 */
[----:B------:R-:W-:Y:S01]  /*32560*/  LDGSTS.E [R9+0x66b00], desc[UR52][R136.64], P3 ;  /* 0x66b0000088097fae */ /* 0x000fe20009921874 */
[----:B------:R-:W-:-:S03]  /*32570*/  IMAD.MOV.U32 R244, RZ, RZ, R32 ;  /* 0x000000fffff47224 */ /* 0x000fc600078e0020 */
[----:B------:R-:W-:Y:S01]  /*32580*/  LDGSTS.E [R9+0x66f00], desc[UR52][R152.64], P3 ;  /* 0x66f0000098097fae */ /* 0x000fe20009921874 */
[----:B------:R-:W-:-:S03]  /*32590*/  IMAD.MOV.U32 R245, RZ, RZ, R33 ;  /* 0x000000fffff57224 */ /* 0x000fc600078e0021 */
[----:B------:R-:W-:Y:S01]  /*325a0*/  LDGSTS.E [R9+0x67300], desc[UR52][R168.64], P3 ;  /* 0x67300000a8097fae */ /* 0x000fe20009921874 */
[----:B------:R-:W-:Y:S02]  /*325b0*/  IMAD.MOV.U32 R242, RZ, RZ, R28 ;  /* 0x000000fffff27224 */ /* 0x000fe400078e001c */
[----:B------:R-:W-:Y:S01]  /*325c0*/  IMAD.MOV.U32 R243, RZ, RZ, R29 ;  /* 0x000000fffff37224 */ /* 0x000fe200078e001d */
[----:B------:R-:W-:Y:S01]  /*325d0*/  LDGSTS.E [R9+0x67700], desc[UR52][R184.64], P3 ;  /* 0x67700000b8097fae */ /* 0x000fe20009921874 */
[----:B-1----:R-:W-:-:S03]  /*325e0*/  IMAD.MOV.U32 R214, RZ, RZ, R16 ;  /* 0x000000ffffd67224 */ /* 0x002fc600078e0010 */
[----:B------:R-:W-:Y:S01]  /*325f0*/  LDGSTS.E [R9+0x67b00], desc[UR52][R200.64], P3 ;  /* 0x67b00000c8097fae */ /* 0x000fe20009921874 */
[----:B------:R-:W-:-:S03]  /*32600*/  IMAD.MOV.U32 R215, RZ, RZ, R17 ;  /* 0x000000ffffd77224 */ /* 0x000fc600078e0011 */
[----:B------:R-:W-:Y:S01]  /*32610*/  LDGSTS.E [R9+0x67f00], desc[UR52][R216.64], P3 ;  /* 0x67f00000d8097fae */ /* 0x000fe20009921874 */
[----:B------:R-:W-:Y:S02]  /*32620*/  IMAD.MOV.U32 R246, RZ, RZ, R14 ;  /* 0x000000fffff67224 */ /* 0x000fe400078e000e */
[----:B------:R-:W-:Y:S01]  /*32630*/  IMAD.MOV.U32 R247, RZ, RZ, R15 ;  /* 0x000000fffff77224 */ /* 0x000fe200078e000f */
[----:B------:R-:W-:Y:S04]  /*32640*/  LDGSTS.E [R0+0x60380], desc[UR52][R228.64], P3 ;  /* 0x60380000e4007fae */ /* 0x000fe80009921874 */
[----:B------:R-:W-:Y:S04]  /*32650*/  LDGSTS.E [R0+0x60780], desc[UR52][R208.64], P3 ;  /* 0x60780000d0007fae */ /* 0x000fe80009921874 */
[----:B------:R-:W-:Y:S04]  /*32660*/  LDGSTS.E [R0+0x60b80], desc[UR52][R244.64], P3 ;  /* 0x60b80000f4007fae */ /* 0x000fe80009921874 */
[----:B------:R-:W-:Y:S04]  /*32670*/  LDGSTS.E [R0+0x60f80], desc[UR52][R242.64], P3 ;  /* 0x60f80000f2007fae */ /* 0x000fe80009921874 */
[----:B------:R-:W-:Y:S04]  /*32680*/  LDGSTS.E [R0+0x61380], desc[UR52][R220.64], P3 ;  /* 0x61380000dc007fae */ /* 0x000fe80009921874 */
[----:B------:R-:W-:Y:S04]  /*32690*/  LDGSTS.E [R0+0x61780], desc[UR52][R214.64], P3 ;  /* 0x61780000d6007fae */ /* 0x000fe80009921874 */
[----:B------:R-:W-:Y:S04]  /*326a0*/  LDGSTS.E [R0+0x61b80], desc[UR52][R246.64], P3 ;  /* 0x61b80000f6007fae */ /* 0x000fe80009921874 */
[----:B------:R1:W-:Y:S04]  /*326b0*/  STL [R1], RZ ;  /* 0x000000ff01007387 */ /* 0x0003e80000100800 */
[----:B------:R1:W-:Y:S01]  /*326c0*/  STL [R1+0x4], RZ ;  /* 0x000004ff01007387 */ /* 0x0003e20000100800 */
[----:B------:R-:W-:-:S02]  /*326d0*/  CS2R R24, SRZ ;  /* 0x0000000000187805 */ /* 0x000fc4000001ff00 */
[----:B------:R-:W-:Y:S02]  /*326e0*/  CS2R R28, SRZ ;  /* 0x00000000001c7805 */ /* 0x000fe4000001ff00 */
[----:B------:R-:W-:Y:S02]  /*326f0*/  CS2R R30, SRZ ;  /* 0x00000000001e7805 */ /* 0x000fe4000001ff00 */
[----:B------:R-:W-:Y:S02]  /*32700*/  CS2R R32, SRZ ;  /* 0x0000000000207805 */ /* 0x000fe4000001ff00 */
[----:B------:R-:W-:Y:S02]  /*32710*/  CS2R R34, SRZ ;  /* 0x0000000000227805 */ /* 0x000fe4000001ff00 */
[----:B------:R-:W-:Y:S02]  /*32720*/  CS2R R36, SRZ ;  /* 0x0000000000247805 */ /* 0x000fe4000001ff00 */
[----:B------:R-:W-:-:S02]  /*32730*/  CS2R R38, SRZ ;  /* 0x0000000000267805 */ /* 0x000fc4000001ff00 */
[----:B------:R-:W-:Y:S02]  /*32740*/  CS2R R40, SRZ ;  /* 0x0000000000287805 */ /* 0x000fe4000001ff00 */
[----:B------:R-:W-:Y:S02]  /*32750*/  CS2R R44, SRZ ;  /* 0x00000000002c7805 */ /* 0x000fe4000001ff00 */
[----:B------:R-:W-:Y:S02]  /*32760*/  CS2R R46, SRZ ;  /* 0x00000000002e7805 */ /* 0x000fe4000001ff00 */
[----:B------:R-:W-:Y:S01]  /*32770*/  CS2R R48, SRZ ;  /* 0x0000000000307805 */ /* 0x000fe2000001ff00 */
[----:B--2---:R-:W-:Y:S04]  /*32780*/  LDGSTS.E [R0+0x61f80], desc[UR52][R224.64], P3 ;  /* 0x61f80000e0007fae */ /* 0x004fe80009921874 */
[----:B---3--:R-:W-:Y:S04]  /*32790*/  LDGSTS.E [R0+0x62380], desc[UR52][R232.64], P3 ;  /* 0x62380000e8007fae */ /* 0x008fe80009921874 */
[----:B----4-:R-:W-:Y:S04]  /*327a0*/  LDGSTS.E [R0+0x62780], desc[UR52][R236.64], P3 ;  /* 0x62780000ec007fae */ /* 0x010fe80009921874 */
[----:B------:R2:W-:Y:S04]  /*327b0*/  LDGSTS.E [R0+0x62b80], desc[UR52][R2.64], P3 ;  /* 0x62b8000002007fae */ /* 0x0005e80009921874 */
[----:B------:R-:W-:Y:S04]  /*327c0*/  LDGSTS.E [R0+0x62f80], desc[UR52][R248.64], P3 ;  /* 0x62f80000f8007fae */ /* 0x000fe80009921874 */
[----:B------:R-:W-:Y:S04]  /*327d0*/  LDGSTS.E [R0+0x63380], desc[UR52][R250.64], P3 ;  /* 0x63380000fa007fae */ /* 0x000fe80009921874 */
[----:B------:R-:W5:Y:S01]  /*327e0*/  LDL.LU R3, [R1+0x1350] ;  /* 0x0013500001037983 */ /* 0x000f620000300800 */
[----:B--2---:R-:W2:Y:S03]  /*327f0*/  LDC R2, c[0x0][0x230] ;  /* 0x00008c00ff027b82 */ /* 0x004ea60000000800 */
[----:B------:R-:W5:Y:S04]  /*32800*/  LDL.LU.64 R248, [R1+0x1348] ;  /* 0x0013480001f87983 */ /* 0x000f680000300a00 */
[----:B------:R-:W5:Y:S04]  /*32810*/  LDL.LU.64 R250, [R1+0x1340] ;  /* 0x0013400001fa7983 */ /* 0x000f680000300a00 */
[----:B------:R-:W-:Y:S04]  /*32820*/  LDGSTS.E [R0+0x63780], desc[UR52][R238.64], P3 ;  /* 0x63780000ee007fae */ /* 0x000fe80009921874 */
[----:B------:R-:W-:Y:S04]  /*32830*/  LDGSTS.E [R0+0x63b80], desc[UR52][R234.64], P3 ;  /* 0x63b80000ea007fae */ /* 0x000fe80009921874 */
[----:B------:R-:W-:Y:S04]  /*32840*/  LDGSTS.E [R0+0x63f80], desc[UR52][R230.64], P3 ;  /* 0x63f80000e6007fae */ /* 0x000fe80009921874 */
[----:B------:R-:W5:Y:S04]  /*32850*/  LDL.LU.64 R238, [R1+0x1338] ;  /* 0x0013380001ee7983 */ /* 0x000f680000300a00 */
[----:B------:R-:W5:Y:S04]  /*32860*/  LDL.LU.64 R234, [R1+0x1330] ;  /* 0x0013300001ea7983 */ /* 0x000f680000300a00 */
[----:B------:R-:W5:Y:S04]  /*32870*/  LDL.LU.64 R230, [R1+0x1328] ;  /* 0x0013280001e67983 */ /* 0x000f680000300a00 */
[----:B------:R-:W-:Y:S04]  /*32880*/  LDGSTS.E [R0+0x64380], desc[UR52][R226.64], P3 ;  /* 0x64380000e2007fae */ /* 0x000fe80009921874 */
[----:B------:R-:W-:Y:S01]  /*32890*/  LDGSTS.E [R0+0x64780], desc[UR52][R6.64], P3 ;  /* 0x6478000006007fae */ /* 0x000fe20009921874 */
[----:B--2---:R-:W-:-:S03]  /*328a0*/  VIADD R2, R2, 0x7f ;  /* 0x0000007f02027836 */ /* 0x004fc60000000000 */
[----:B------:R-:W-:Y:S04]  /*328b0*/  LDGSTS.E [R0+0x64b80], desc[UR52][R240.64], P3 ;  /* 0x64b80000f0007fae */ /* 0x000fe80009921874 */
[----:B------:R-:W5:Y:S04]  /*328c0*/  LDL.LU.64 R226, [R1+0x1320] ;  /* 0x0013200001e27983 */ /* 0x000f680000300a00 */
[----:B------:R-:W5:Y:S04]  /*328d0*/  LDL.LU.64 R6, [R1+0x1318] ;  /* 0x0013180001067983 */ /* 0x000f680000300a00 */
[----:B------:R1:W-:Y:S04]  /*328e0*/  STL [R1+0x8], RZ ;  /* 0x000008ff01007387 */ /* 0x0003e80000100800 */
        /* <DEDUP_REMOVED lines=124> */
[----:B------:R1:W-:Y:S01]  /*330b0*/  STL [R1+0x1fc], RZ ;  /* 0x0001fcff01007387 */ /* 0x0003e20000100800 */
[----:B------:R-:W-:-:S03]  /*330c0*/  ISETP.GE.AND P0, PT, R2, 0x80, PT ;  /* 0x000000800200780c */ /* 0x000fc60003f06270 */
[----:B------:R2:W-:Y:S04]  /*330d0*/  LDGSTS.E [R0+0x64f80], desc[UR52][R26.64], P3 ;  /* 0x64f800001a007fae */ /* 0x0005e80009921874 */
        /* <DEDUP_REMOVED lines=11> */
[----:B------:R1:W-:Y:S01]  /*33190*/  LDGSTS.E [R0+0x67f80], desc[UR52][R4.64], P3 ;  /* 0x67f8000004007fae */ /* 0x0003e20009921874 */
[----:B--2---:R-:W-:-:S03]  /*331a0*/  CS2R R26, SRZ ;  /* 0x00000000001a7805 */ /* 0x004fc6000001ff00 */
[----:B------:R-:W0:Y:S01]  /*331b0*/  LDGDEPBAR ;  /* 0x00000000000079af */ /* 0x000e220000000000 */
[----:B---3--:R-:W-:Y:S02]  /*331c0*/  CS2R R42, SRZ ;  /* 0x00000000002a7805 */ /* 0x008fe4000001ff00 */
[----:B------:R-:W-:Y:S02]  /*331d0*/  CS2R R50, SRZ ;  /* 0x0000000000327805 */ /* 0x000fe4000001ff00 */
[----:B------:R-:W-:Y:S02]  /*331e0*/  CS2R R52, SRZ ;  /* 0x0000000000347805 */ /* 0x000fe4000001ff00 */
[----:B------:R-:W-:Y:S02]  /*331f0*/  CS2R R54, SRZ ;  /* 0x0000000000367805 */ /* 0x000fe4000001ff00 */
[----:B------:R-:W-:Y:S02]  /*33200*/  CS2R R56, SRZ ;  /* 0x0000000000387805 */ /* 0x000fe4000001ff00 */
[----:B----4-:R-:W-:-:S02]  /*33210*/  CS2R R58, SRZ ;  /* 0x00000000003a7805 */ /* 0x010fc4000001ff00 */
[----:B------:R-:W-:Y:S02]  /*33220*/  CS2R R60, SRZ ;  /* 0x00000000003c7805 */ /* 0x000fe4000001ff00 */
[----:B------:R-:W-:Y:S02]  /*33230*/  CS2R R62, SRZ ;  /* 0x00000000003e7805 */ /* 0x000fe4000001ff00 */
[----:B------:R-:W-:Y:S02]  /*33240*/  CS2R R64, SRZ ;  /* 0x0000000000407805 */ /* 0x000fe4000001ff00 */
[----:B------:R-:W-:Y:S02]  /*33250*/  CS2R R66, SRZ ;  /* 0x0000000000427805 */ /* 0x000fe4000001ff00 */
[----:B------:R-:W-:Y:S02]  /*33260*/  CS2R R68, SRZ ;  /* 0x0000000000447805 */ /* 0x000fe4000001ff00 */
[----:B------:R-:W-:-:S02]  /*33270*/  CS2R R70, SRZ ;  /* 0x0000000000467805 */ /* 0x000fc4000001ff00 */
[----:B------:R-:W-:Y:S02]  /*33280*/  CS2R R72, SRZ ;  /* 0x0000000000487805 */ /* 0x000fe4000001ff00 */
[----:B-1----:R-:W-:Y:S02]  /*33290*/  CS2R R74, SRZ ;  /* 0x00000000004a7805 */ /* 0x002fe4000001ff00 */
[----:B------:R-:W-:Y:S02]  /*332a0*/  CS2R R76, SRZ ;  /* 0x00000000004c7805 */ /* 0x000fe4000001ff00 */
[----:B------:R-:W-:Y:S02]  /*332b0*/  CS2R R78, SRZ ;  /* 0x00000000004e7805 */ /* 0x000fe4000001ff00 */
[----:B------:R-:W-:Y:S02]  /*332c0*/  CS2R R80, SRZ ;  /* 0x0000000000507805 */ /* 0x000fe4000001ff00 */
        /* <DEDUP_REMOVED lines=35> */
[----:B------:R-:W-:Y:S06]  /*33500*/  @!P0 BRA `(.L_x_0) ;  /* 0x00000174007c8947 */ /* 0x000fec0003800000 */
        /* <DEDUP_REMOVED lines=11> */
[----:B--2---:R-:W-:Y:S01]  /*335c0*/  IMAD.MOV.U32 R10, RZ, RZ, R236 ;  /* 0x000000ffff0a7224 */ /* 0x004fe200078e00ec */
[----:B------:R-:W-:-:S02]  /*335d0*/  MOV R9, R237 ;  /* 0x000000ed00097202 */ /* 0x000fc40000000f00 */
[----:B------:R-:W2:Y:S01]  /*335e0*/  LDL.LU.64 R236, [R1+0x250] ;  /* 0x0002500001ec7983 */ /* 0x000ea20000300a00 */
[----:B---3--:R-:W-:-:S03]  /*335f0*/  IMAD.MOV.U32 R20, RZ, RZ, R22 ;  /* 0x000000ffff147224 */ /* 0x008fc600078e0016 */
[----:B------:R-:W3:Y:S01]  /*33600*/  LDL.LU.64 R174, [R1+0x258] ;  /* 0x0002580001ae7983 */ /* 0x000ee20000300a00 */
[----:B----4-:R-:W-:Y:S02]  /*33610*/  IMAD.MOV.U32 R22, RZ, RZ, R240 ;  /* 0x000000ffff167224 */ /* 0x010fe400078e00f0 */
[----:B------:R-:W-:Y:S02]  /*33620*/  IMAD.MOV.U32 R21, RZ, RZ, R241 ;  /* 0x000000ffff157224 */ /* 0x000fe400078e00f1 */
[----:B------:R-:W4:Y:S01]  /*33630*/  LDL.LU.64 R240, [R1+0x260] ;  /* 0x0002600001f07983 */ /* 0x000f220000300a00 */
[----:B------:R-:W-:Y:S02]  /*33640*/  IMAD.MOV.U32 R19, RZ, RZ, R23 ;  /* 0x000000ffff137224 */ /* 0x000fe400078e0017 */
[----:B------:R-:W-:Y:S01]  /*33650*/  IMAD.MOV.U32 R152, RZ, RZ, R154 ;  /* 0x000000ffff987224 */ /* 0x000fe200078e009a */
[----:B------:R-:W-:Y:S01]  /*33660*/  MOV R153, R223 ;  /* 0x000000df00997202 */ /* 0x000fe20000000f00 */
[----:B------:R-:W-:-:S02]  /*33670*/  IMAD.MOV.U32 R23, RZ, RZ, R155 ;  /* 0x000000ffff177224 */ /* 0x000fc400078e009b */
[----:B------:R-:W-:Y:S02]  /*33680*/  IMAD.MOV.U32 R154, RZ, RZ, R222 ;  /* 0x000000ffff9a7224 */ /* 0x000fe400078e00de */
[----:B------:R-:W4:Y:S01]  /*33690*/  LDL.LU.64 R222, [R1+0x268] ;  /* 0x0002680001de7983 */ /* 0x000f220000300a00 */
[----:B------:R-:W-:Y:S02]  /*336a0*/  IMAD.MOV.U32 R156, RZ, RZ, R224 ;  /* 0x000000ffff9c7224 */ /* 0x000fe400078e00e0 */
[----:B------:R-:W-:Y:S02]  /*336b0*/  IMAD.MOV.U32 R155, RZ, RZ, R225 ;  /* 0x000000ffff9b7224 */ /* 0x000fe400078e00e1 */
[----:B------:R-:W4:Y:S01]  /*336c0*/  LDL.LU.64 R224, [R1+0x270] ;  /* 0x0002700001e07983 */ /* 0x000f220000300a00 */
[----:B------:R-:W-:Y:S02]  /*336d0*/  IMAD.MOV.U32 R158, RZ, RZ, R160 ;  /* 0x000000ffff9e7224 */ /* 0x000fe400078e00a0 */
[----:B------:R-:W-:Y:S01]  /*336e0*/  IMAD.MOV.U32 R160, RZ, RZ, R162 ;  /* 0x000000ffffa07224 */ /* 0x000fe200078e00a2 */
[----:B------:R-:W4:Y:S01]  /*336f0*/  LDL.LU.64 R182, [R1+0x278] ;  /* 0x0002780001b67983 */ /* 0x000f220000300a00 */
[----:B------:R-:W-:Y:S01]  /*33700*/  IMAD.MOV.U32 R157, RZ, RZ, R161 ;  /* 0x000000ffff9d7224 */ /* 0x000fe200078e00a1 */
[----:B------:R-:W-:Y:S01]  /*33710*/  MOV R161, R165 ;  /* 0x000000a500a17202 */ /* 0x000fe20000000f00 */
[----:B------:R-:W-:Y:S01]  /*33720*/  IMAD.MOV.U32 R162, RZ, RZ, R164 ;  /* 0x000000ffffa27224 */ /* 0x000fe200078e00a4 */
[----:B------:R-:W4:Y:S01]  /*33730*/  LDL.LU.64 R184, [R1+0x280] ;  /* 0x0002800001b87983 */ /* 0x000f220000300a00 */
[----:B------:R-:W-:-:S03]  /*33740*/  IMAD.MOV.U32 R164, RZ, RZ, R166 ;  /* 0x000000ffffa47224 */ /* 0x000fc600078e00a6 */
[----:B------:R-:W4:Y:S01]  /*33750*/  LDL.LU.64 R186, [R1+0x288] ;  /* 0x0002880001ba7983 */ /* 0x000f220000300a00 */
[----:B------:R-:W-:Y:S02]  /*33760*/  IMAD.MOV.U32 R166, RZ, RZ, R232 ;  /* 0x000000ffffa67224 */ /* 0x000fe400078e00e8 */
[----:B------:R-:W-:Y:S02]  /*33770*/  IMAD.MOV.U32 R165, RZ, RZ, R233 ;  /* 0x000000ffffa57224 */ /* 0x000fe400078e00e9 */
[----:B------:R-:W4:Y:S01]  /*33780*/  LDL.LU.64 R232, [R1+0x290] ;  /* 0x0002900001e87983 */ /* 0x000f220000300a00 */
[----:B------:R-:W-:Y:S02]  /*33790*/  IMAD.MOV.U32 R159, RZ, RZ, R163 ;  /* 0x000000ffff9f7224 */ /* 0x000fe400078e00a3 */
[----:B------:R-:W-:Y:S01]  /*337a0*/  IMAD.MOV.U32 R163, RZ, RZ, R167 ;  /* 0x000000ffffa37224 */ /* 0x000fe200078e00a7 */
[----:B------:R-:W4:Y:S01]  /*337b0*/  LDL.LU.64 R192, [R1+0x298] ;  /* 0x0002980001c07983 */ /* 0x000f220000300a00 */
[----:B--2---:R-:W-:-:S02]  /*337c0*/  IMAD.MOV.U32 R168, RZ, RZ, R236 ;  /* 0x000000ffffa87224 */ /* 0x004fc400078e00ec */
[----:B------:R-:W-:Y:S02]  /*337d0*/  IMAD.MOV.U32 R167, RZ, RZ, R237 ;  /* 0x000000ffffa77224 */ /* 0x000fe400078e00ed */
[----:B------:R-:W2:Y:S01]  /*337e0*/  LDL.LU.64 R236, [R1+0x2a0] ;  /* 0x0002a00001ec7983 */ /* 0x000ea20000300a00 */
[----:B---3--:R-:W-:-:S03]  /*337f0*/  IMAD.MOV.U32 R172, RZ, RZ, R174 ;  /* 0x000000ffffac7224 */ /* 0x008fc600078e00ae */
[----:B------:R-:W3:Y:S01]  /*33800*/  LDL.LU.64 R196, [R1+0x2a8] ;  /* 0x0002a80001c47983 */ /* 0x000ee20000300a00 */
[----:B----4-:R-:W-:Y:S02]  /*33810*/  IMAD.MOV.U32 R174, RZ, RZ, R240 ;  /* 0x000000ffffae7224 */ /* 0x010fe400078e00f0 */
[----:B------:R-:W-:Y:S01]  /*33820*/  IMAD.MOV.U32 R173, RZ, RZ, R241 ;  /* 0x000000ffffad7224 */ /* 0x000fe200078e00f1 */
[----:B------:R-:W4:Y:S01]  /*33830*/  LDL.LU.64 R198, [R1+0x2b0] ;  /* 0x0002b00001c67983 */ /* 0x000f220000300a00 */
[----:B------:R-:W-:-:S03]  /*33840*/  IMAD.MOV.U32 R171, RZ, RZ, R175 ;  /* 0x000000ffffab7224 */ /* 0x000fc600078e00af */
[----:B------:R-:W4:Y:S01]  /*33850*/  LDL.LU.64 R240, [R1+0x2b8] ;  /* 0x0002b80001f07983 */ /* 0x000f220000300a00 */
[----:B------:R-:W-:Y:S02]  /*33860*/  IMAD.MOV.U32 R176, RZ, RZ, R222 ;  /* 0x000000ffffb07224 */ /* 0x000fe400078e00de */
[----:B------:R-:W-:Y:S02]  /*33870*/  IMAD.MOV.U32 R175, RZ, RZ, R223 ;  /* 0x000000ffffaf7224 */ /* 0x000fe400078e00df */
[----:B------:R-:W4:Y:S01]  /*33880*/  LDL.LU.64 R222, [R1+0x2c0] ;  /* 0x0002c00001de7983 */ /* 0x000f220000300a00 */
[----:B------:R-:W-:Y:S01]  /*33890*/  IMAD.MOV.U32 R178, RZ, RZ, R224 ;  /* 0x000000ffffb27224 */ /* 0x000fe200078e00e0 */
[----:B------:R-:W-:Y:S02]  /*338a0*/  MOV R177, R225 ;  /* 0x000000e100b17202 */ /* 0x000fe40000000f00 */
[----:B------:R-:W4:Y:S01]  /*338b0*/  LDL.LU.64 R224, [R1+0x2d8] ;  /* 0x0002d80001e07983 */ /* 0x000f220000300a00 */
[----:B------:R-:W-:-:S03]  /*338c0*/  IMAD.MOV.U32 R179, RZ, RZ, R183 ;  /* 0x000000ffffb37224 */ /* 0x000fc600078e00b7 */
[----:B------:R-:W4:Y:S04]  /*338d0*/  LDL.LU.64 R206, [R1+0x2e8] ;  /* 0x0002e80001ce7983 */ /* 0x000f280000300a00 */
[----:B------:R-:W4:Y:S01]  /*338e0*/  LDL.LU.64 R212, [R1+0x2f0] ;  /* 0x0002f00001d47983 */ /* 0x000f220000300a00 */
[----:B------:R-:W-:-:S03]  /*338f0*/  IMAD.MOV.U32 R183, RZ, RZ, R187 ;  /* 0x000000ffffb77224 */ /* 0x000fc600078e00bb */
[----:B------:R-:W4:Y:S01]  /*33900*/  LDL.LU.64 R210, [R1+0x2f8] ;  /* 0x0002f80001d27983 */ /* 0x000f220000300a00 */
[----:B------:R-:W-:Y:S02]  /*33910*/  IMAD.MOV.U32 R188, RZ, RZ, R232 ;  /* 0x000000ffffbc7224 */ /* 0x000fe400078e00e8 */
[----:B------:R-:W-:Y:S02]  /*33920*/  IMAD.MOV.U32 R187, RZ, RZ, R233 ;  /* 0x000000ffffbb7224 */ /* 0x000fe400078e00e9 */
[----:B------:R-:W4:Y:S01]  /*33930*/  LDL.LU.64 R232, [R1+0x300] ;  /* 0x0003000001e87983 */ /* 0x000f220000300a00 */
[----:B------:R-:W-:-:S03]  /*33940*/  IMAD.MOV.U32 R190, RZ, RZ, R192 ;  /* 0x000000ffffbe7224 */ /* 0x000fc600078e00c0 */
[----:B------:R-:W4:Y:S01]  /*33950*/  LDL.LU.64 R216, [R1+0x308] ;  /* 0x0003080001d87983 */ /* 0x000f220000300a00 */
[----:B------:R-:W-:Y:S02]  /*33960*/  IMAD.MOV.U32 R189, RZ, RZ, R193 ;  /* 0x000000ffffbd7224 */ /* 0x000fe400078e00c1 */
[----:B------:R-:W-:Y:S02]  /*33970*/  IMAD.MOV.U32 R148, RZ, RZ, R208 ;  /* 0x000000ffff947224 */ /* 0x000fe400078e00d0 */
[----:B------:R-:W-:Y:S02]  /*33980*/  IMAD.MOV.U32 R149, RZ, RZ, R209 ;  /* 0x000000ffff957224 */ /* 0x000fe400078e00d1 */
[----:B--2---:R-:W-:Y:S02]  /*33990*/  IMAD.MOV.U32 R192, RZ, RZ, R236 ;  /* 0x000000ffffc07224 */ /* 0x004fe400078e00ec */
[----:B------:R-:W-:Y:S02]  /*339a0*/  IMAD.MOV.U32 R191, RZ, RZ, R237 ;  /* 0x000000ffffbf7224 */ /* 0x000fe400078e00ed */
[----:B------:R-:W2:Y:S01]  /*339b0*/  LDL.LU.64 R236, [R1+0x310] ;  /* 0x0003100001ec7983 */ /* 0x000ea20000300a00 */
[----:B---3--:R-:W-:Y:S01]  /*339c0*/  IMAD.MOV.U32 R194, RZ, RZ, R196 ;  /* 0x000000ffffc27224 */ /* 0x008fe200078e00c4 */
[----:B------:R-:W-:Y:S01]  /*339d0*/  MOV R193, R197 ;  /* 0x000000c500c17202 */ /* 0x000fe20000000f00 */
[----:B----4-:R-:W-:Y:S01]  /*339e0*/  IMAD.MOV.U32 R196, RZ, RZ, R198 ;  /* 0x000000ffffc47224 */ /* 0x010fe200078e00c6 */
[----:B------:R-:W3:Y:S01]  /*339f0*/  LDL.LU.64 R218, [R1+0x318] ;  /* 0x0003180001da7983 */ /* 0x000ee20000300a00 */
[----:B------:R-:W-:-:S02]  /*33a00*/  IMAD.MOV.U32 R195, RZ, RZ, R199 ;  /* 0x000000ffffc37224 */ /* 0x000fc400078e00c7 */
[----:B------:R-:W-:Y:S02]  /*33a10*/  IMAD.MOV.U32 R198, RZ, RZ, R240 ;  /* 0x000000ffffc67224 */ /* 0x000fe400078e00f0 */
[----:B------:R-:W-:Y:S02]  /*33a20*/  IMAD.MOV.U32 R197, RZ, RZ, R241 ;  /* 0x000000ffffc57224 */ /* 0x000fe400078e00f1 */
[----:B------:R-:W4:Y:S01]  /*33a30*/  LDL.LU.64 R240, [R1+0x320] ;  /* 0x0003200001f07983 */ /* 0x000f220000300a00 */
[----:B------:R-:W-:Y:S02]  /*33a40*/  IMAD.MOV.U32 R200, RZ, RZ, R222 ;  /* 0x000000ffffc87224 */ /* 0x000fe400078e00de */
[----:B------:R-:W-:Y:S02]  /*33a50*/  IMAD.MOV.U32 R199, RZ, RZ, R223 ;  /* 0x000000ffffc77224 */ /* 0x000fe400078e00df */
[----:B------:R-:W4:Y:S01]  /*33a60*/  LDL.LU.64 R222, [R1+0x328] ;  /* 0x0003280001de7983 */ /* 0x000f220000300a00 */
[----:B------:R-:W-:Y:S01]  /*33a70*/  IMAD.MOV.U32 R202, RZ, RZ, R224 ;  /* 0x000000ffffca7224 */ /* 0x000fe200078e00e0 */
[----:B------:R-:W-:-:S02]  /*33a80*/  MOV R201, R225 ;  /* 0x000000e100c97202 */ /* 0x000fc40000000f00 */
[----:B------:R-:W4:Y:S04]  /*33a90*/  LDL.LU.64 R224, [R1+0x330] ;  /* 0x0003300001e07983 */ /* 0x000f280000300a00 */
[----:B------:R-:W4:Y:S04]  /*33aa0*/  LDL.LU.64 R140, [R1+0x338] ;  /* 0x00033800018c7983 */ /* 0x000f280000300a00 */
[----:B------:R-:W4:Y:S04]  /*33ab0*/  LDL.LU.64 R146, [R1+0x340] ;  /* 0x0003400001927983 */ /* 0x000f280000300a00 */
[----:B------:R-:W4:Y:S01]  /*33ac0*/  LDL.LU.64 R134, [R1+0x348] ;  /* 0x0003480001867983 */ /* 0x000f220000300a00 */
[----:B------:R-:W-:-:S02]  /*33ad0*/  IMAD.MOV.U32 R208, RZ, RZ, R210 ;  /* 0x000000ffffd07224 */ /* 0x000fc400078e00d2 */
[----:B------:R-:W-:Y:S02]  /*33ae0*/  IMAD.MOV.U32 R210, RZ, RZ, R232 ;  /* 0x000000ffffd27224 */ /* 0x000fe400078e00e8 */
[----:B------:R-:W-:Y:S02]  /*33af0*/  IMAD.MOV.U32 R209, RZ, RZ, R233 ;  /* 0x000000ffffd17224 */ /* 0x000fe400078e00e9 */
[----:B------:R-:W4:Y:S04]  /*33b00*/  LDL.LU.64 R232, [R1+0x350] ;  /* 0x0003500001e87983 */ /* 0x000f280000300a00 */
[----:B------:R-:W4:Y:S01]  /*33b10*/  LDL.LU.64 R136, [R1+0x358] ;  /* 0x0003580001887983 */ /* 0x000f220000300a00 */
[----:B------:R-:W-:Y:S02]  /*33b20*/  IMAD.MOV.U32 R205, RZ, RZ, R213 ;  /* 0x000000ffffcd7224 */ /* 0x000fe400078e00d5 */
[----:B------:R-:W-:-:S02]  /*33b30*/  IMAD.MOV.U32 R144, RZ, RZ, R214 ;  /* 0x000000ffff907224 */ /* 0x000fc400078e00d6 */
[----:B------:R-:W-:Y:S02]  /*33b40*/  IMAD.MOV.U32 R204, RZ, RZ, R206 ;  /* 0x000000ffffcc7224 */ /* 0x000fe400078e00ce */
[----:B------:R-:W-:Y:S01]  /*33b50*/  IMAD.MOV.U32 R203, RZ, RZ, R207 ;  /* 0x000000ffffcb7224 */ /* 0x000fe200078e00cf */
[----:B------:R-:W-:Y:S01]  /*33b60*/  MOV R207, R211 ;  /* 0x000000d300cf7202 */ /* 0x000fe20000000f00 */
[----:B------:R-:W-:Y:S02]  /*33b70*/  IMAD.MOV.U32 R206, RZ, RZ, R212 ;  /* 0x000000ffffce7224 */ /* 0x000fe400078e00d4 */
[----:B------:R-:W-:Y:S02]  /*33b80*/  IMAD.MOV.U32 R212, RZ, RZ, R216 ;  /* 0x000000ffffd47224 */ /* 0x000fe400078e00d8 */
[----:B------:R-:W-:Y:S02]  /*33b90*/  IMAD.MOV.U32 R211, RZ, RZ, R217 ;  /* 0x000000ffffd37224 */ /* 0x000fe400078e00d9 */
[----:B------:R-:W-:-:S02]  /*33ba0*/  IMAD.MOV.U32 R145, RZ, RZ, R215 ;  /* 0x000000ffff917224 */ /* 0x000fc400078e00d7 */
[----:B------:R-:W-:Y:S02]  /*33bb0*/  IMAD.MOV.U32 R150, RZ, RZ, R220 ;  /* 0x000000ffff967224 */ /* 0x000fe400078e00dc */
[----:B-----5:R-:W-:Y:S02]  /*33bc0*/  IMAD.MOV.U32 R12, RZ, RZ, R226 ;  /* 0x000000ffff0c7224 */ /* 0x020fe400078e00e2 */
[----:B------:R-:W-:Y:S02]  /*33bd0*/  IMAD.MOV.U32 R11, RZ, RZ, R227 ;  /* 0x000000ffff0b7224 */ /* 0x000fe400078e00e3 */
[----:B------:R-:W-:Y:S02]  /*33be0*/  IMAD.MOV.U32 R14, RZ, RZ, R230 ;  /* 0x000000ffff0e7224 */ /* 0x000fe400078e00e6 */
[----:B------:R-:W-:Y:S02]  /*33bf0*/  IMAD.MOV.U32 R13, RZ, RZ, R231 ;  /* 0x000000ffff0d7224 */ /* 0x000fe400078e00e7 */
[----:B--2---:R-:W-:Y:S01]  /*33c00*/  IMAD.MOV.U32 R214, RZ, RZ, R236 ;  /* 0x000000ffffd67224 */ /* 0x004fe200078e00ec */
[----:B------:R-:W-:-:S02]  /*33c10*/  MOV R213, R237 ;  /* 0x000000ed00d57202 */ /* 0x000fc40000000f00 */
[----:B------:R-:W2:Y:S01]  /*33c20*/  LDL.LU.64 R236, [R1+0x360] ;  /* 0x0003600001ec7983 */ /* 0x000ea20000300a00 */
[----:B---3--:R-:W-:-:S03]  /*33c30*/  IMAD.MOV.U32 R216, RZ, RZ, R218 ;  /* 0x000000ffffd87224 */ /* 0x008fc600078e00da */
[----:B------:R-:W3:Y:S01]  /*33c40*/  LDL.LU.64 R132, [R1+0x368] ;  /* 0x0003680001847983 */ /* 0x000ee20000300a00 */
[----:B------:R-:W-:Y:S02]  /*33c50*/  IMAD.MOV.U32 R215, RZ, RZ, R219 ;  /* 0x000000ffffd77224 */ /* 0x000fe400078e00db */
[----:B----4-:R-:W-:Y:S02]  /*33c60*/  IMAD.MOV.U32 R218, RZ, RZ, R240 ;  /* 0x000000ffffda7224 */ /* 0x010fe400078e00f0 */
[----:B------:R-:W-:Y:S02]  /*33c70*/  IMAD.MOV.U32 R217, RZ, RZ, R241 ;  /* 0x000000ffffd97224 */ /* 0x000fe400078e00f1 */
[----:B------:R-:W4:Y:S01]  /*33c80*/  LDL.LU.64 R240, [R1+0x370] ;  /* 0x0003700001f07983 */ /* 0x000f220000300a00 */
[----:B------:R-:W-:-:S03]  /*33c90*/  IMAD.MOV.U32 R220, RZ, RZ, R222 ;  /* 0x000000ffffdc7224 */ /* 0x000fc600078e00de */
[----:B------:R-:W4:Y:S01]  /*33ca0*/  LDL.LU.64 R138, [R1+0x378] ;  /* 0x00037800018a7983 */ /* 0x000f220000300a00 */
[----:B------:R-:W-:Y:S01]  /*33cb0*/  MOV R219, R223 ;  /* 0x000000df00db7202 */ /* 0x000fe20000000f00 */
[----:B------:R-:W-:Y:S02]  /*33cc0*/  IMAD.MOV.U32 R222, RZ, RZ, R224 ;  /* 0x000000ffffde7224 */ /* 0x000fe400078e00e0 */
[----:B------:R-:W4:Y:S01]  /*33cd0*/  LDL.LU.64 R142, [R1+0x380] ;  /* 0x00038000018e7983 */ /* 0x000f220000300a00 */
[----:B------:R-:W-:Y:S02]  /*33ce0*/  IMAD.MOV.U32 R224, RZ, RZ, R140 ;  /* 0x000000ffffe07224 */ /* 0x000fe400078e008c */
[----:B------:R-:W-:Y:S02]  /*33cf0*/  IMAD.MOV.U32 R223, RZ, RZ, R141 ;  /* 0x000000ffffdf7224 */ /* 0x000fe400078e008d */
[----:B------:R-:W4:Y:S04]  /*33d00*/  LDL.LU.64 R140, [R1+0x388] ;  /* 0x00038800018c7983 */ /* 0x000f280000300a00 */
[----:B------:R-:W4:Y:S01]  /*33d10*/  LDL.LU.64 R122, [R1+0x390] ;  /* 0x00039000017a7983 */ /* 0x000f220000300a00 */
[----:B------:R-:W-:-:S02]  /*33d20*/  IMAD.MOV.U32 R226, RZ, RZ, R146 ;  /* 0x000000ffffe27224 */ /* 0x000fc400078e0092 */
[----:B------:R-:W-:Y:S02]  /*33d30*/  IMAD.MOV.U32 R146, RZ, RZ, R228 ;  /* 0x000000ffff927224 */ /* 0x000fe400078e00e4 */
[----:B------:R-:W-:Y:S02]  /*33d40*/  IMAD.MOV.U32 R228, RZ, RZ, R134 ;  /* 0x000000ffffe47224 */ /* 0x000fe400078e0086 */
[----:B------:R-:W-:Y:S02]  /*33d50*/  IMAD.MOV.U32 R227, RZ, RZ, R135 ;  /* 0x000000ffffe37224 */ /* 0x000fe400078e0087 */
[----:B------:R-:W4:Y:S04]  /*33d60*/  LDL.LU.64 R134, [R1+0x398] ;  /* 0x0003980001867983 */ /* 0x000f280000300a00 */
[----:B------:R-:W4:Y:S01]  /*33d70*/  LDL.LU.64 R128, [R1+0x3a0] ;  /* 0x0003a00001807983 */ /* 0x000f220000300a00 */
[----:B------:R-:W-:-:S02]  /*33d80*/  IMAD.MOV.U32 R230, RZ, RZ, R232 ;  /* 0x000000ffffe67224 */ /* 0x000fc400078e00e8 */
[----:B------:R-:W-:Y:S02]  /*33d90*/  IMAD.MOV.U32 R232, RZ, RZ, R136 ;  /* 0x000000ffffe87224 */ /* 0x000fe400078e0088 */
[----:B------:R-:W-:Y:S02]  /*33da0*/  IMAD.MOV.U32 R231, RZ, RZ, R137 ;  /* 0x000000ffffe77224 */ /* 0x000fe400078e0089 */
[----:B------:R-:W4:Y:S04]  /*33db0*/  LDL.LU.64 R136, [R1+0x3a8] ;  /* 0x0003a80001887983 */ /* 0x000f280000300a00 */
[----:B------:R-:W4:Y:S04]  /*33dc0*/  LDL.LU.64 R126, [R1+0x3b0] ;  /* 0x0003b000017e7983 */ /* 0x000f280000300a00 */
[----:B------:R-:W4:Y:S04]  /*33dd0*/  LDL.LU.64 R130, [R1+0x3b8] ;  /* 0x0003b80001827983 */ /* 0x000f280000300a00 */
[----:B------:R-:W4:Y:S01]  /*33de0*/  LDL.LU.64 R118, [R1+0x3c0] ;  /* 0x0003c00001767983 */ /* 0x000f220000300a00 */
[----:B------:R-:W-:-:S02]  /*33df0*/  IMAD.MOV.U32 R16, RZ, RZ, R234 ;  /* 0x000000ffff107224 */ /* 0x000fc400078e00ea */
[----:B------:R-:W-:Y:S02]  /*33e00*/  IMAD.MOV.U32 R15, RZ, RZ, R235 ;  /* 0x000000ffff0f7224 */ /* 0x000fe400078e00eb */
[----:B------:R-:W-:Y:S02]  /*33e10*/  IMAD.MOV.U32 R18, RZ, RZ, R238 ;  /* 0x000000ffff127224 */ /* 0x000fe400078e00ee */
[----:B------:R-:W-:Y:S02]  /*33e20*/  IMAD.MOV.U32 R151, RZ, RZ, R221 ;  /* 0x000000ffff977224 */ /* 0x000fe400078e00dd */
[----:B------:R-:W-:Y:S02]  /*33e30*/  IMAD.MOV.U32 R221, RZ, RZ, R225 ;  /* 0x000000ffffdd7224 */ /* 0x000fe400078e00e1 */
[----:B------:R-:W-:Y:S01]  /*33e40*/  IMAD.MOV.U32 R225, RZ, RZ, R147 ;  /* 0x000000ffffe17224 */ /* 0x000fe200078e0093 */
[----:B------:R-:W-:Y:S01]  /*33e50*/  MOV R147, R229 ;  /* 0x000000e500937202 */ /* 0x000fe20000000f00 */
[----:B------:R-:W-:Y:S01]  /*33e60*/  IMAD.MOV.U32 R229, RZ, RZ, R233 ;  /* 0x000000ffffe57224 */ /* 0x000fe200078e00e9 */
[----:B------:R-:W-:Y:S01]  /*33e70*/  MOV R17, R239 ;  /* 0x000000ef00117202 */ /* 0x000fe20000000f00 */
[----:B------:R-:W-:-:S02]  /*33e80*/  IMAD.MOV.U32 R180, RZ, RZ, R182 ;  /* 0x000000ffffb47224 */ /* 0x000fc400078e00b6 */
[----:B------:R-:W-:Y:S02]  /*33e90*/  IMAD.MOV.U32 R182, RZ, RZ, R184 ;  /* 0x000000ffffb67224 */ /* 0x000fe400078e00b8 */
[----:B------:R-:W-:Y:S02]  /*33ea0*/  IMAD.MOV.U32 R184, RZ, RZ, R186 ;  /* 0x000000ffffb87224 */ /* 0x000fe400078e00ba */
[----:B------:R-:W-:Y:S02]  /*33eb0*/  IMAD.MOV.U32 R186, RZ, RZ, R248 ;  /* 0x000000ffffba7224 */ /* 0x000fe400078e00f8 */
[----:B------:R-:W-:Y:S01]  /*33ec0*/  IMAD.MOV.U32 R181, RZ, RZ, R185 ;  /* 0x000000ffffb57224 */ /* 0x000fe200078e00b9 */
[----:B------:R-:W-:Y:S01]  /*33ed0*/  MOV R185, R249 ;  /* 0x000000f900b97202 */ /* 0x000fe20000000f00 */
[----:B------:R-:W-:Y:S01]  /*33ee0*/  IMAD.MOV.U32 R170, RZ, RZ, R250 ;  /* 0x000000ffffaa7224 */ /* 0x000fe200078e00fa */
[----:B------:R-:W-:Y:S01]  /*33ef0*/  MOV R169, R251 ;  /* 0x000000fb00a97202 */ /* 0x000fe20000000f00 */
[----:B--2---:R-:W-:-:S02]  /*33f00*/  IMAD.MOV.U32 R234, RZ, RZ, R236 ;  /* 0x000000ffffea7224 */ /* 0x004fc400078e00ec */
[----:B---3--:R-:W-:Y:S02]  /*33f10*/  IMAD.MOV.U32 R236, RZ, RZ, R132 ;  /* 0x000000ffffec7224 */ /* 0x008fe400078e0084 */
[----:B------:R-:W-:Y:S02]  /*33f20*/  IMAD.MOV.U32 R235, RZ, RZ, R133 ;  /* 0x000000ffffeb7224 */ /* 0x000fe400078e0085 */
[----:B------:R-:W2:Y:S01]  /*33f30*/  LDL.LU.64 R132, [R1+0x3c8] ;  /* 0x0003c80001847983 */ /* 0x000ea20000300a00 */
[----:B------:R-:W-:-:S03]  /*33f40*/  MOV R233, R237 ;  /* 0x000000ed00e97202 */ /* 0x000fc60000000f00 */
[----:B------:R-:W3:Y:S01]  /*33f50*/  LDL.LU.64 R124, [R1+0x3d8] ;  /* 0x0003d800017c7983 */ /* 0x000ee20000300a00 */
[----:B----4-:R-:W-:Y:S02]  /*33f60*/  IMAD.MOV.U32 R238, RZ, RZ, R240 ;  /* 0x000000ffffee7224 */ /* 0x010fe400078e00f0 */
[----:B------:R-:W-:Y:S02]  /*33f70*/  IMAD.MOV.U32 R240, RZ, RZ, R138 ;  /* 0x000000fffff07224 */ /* 0x000fe400078e008a */
[----:B------:R-:W-:Y:S02]  /*33f80*/  IMAD.MOV.U32 R138, RZ, RZ, R242 ;  /* 0x000000ffff8a7224 */ /* 0x000fe400078e00f2 */
[----:B------:R-:W-:Y:S02]  /*33f90*/  IMAD.MOV.U32 R242, RZ, RZ, R142 ;  /* 0x000000fffff27224 */ /* 0x000fe400078e008e */
[----:B------:R-:W-:Y:S02]  /*33fa0*/  IMAD.MOV.U32 R142, RZ, RZ, R244 ;  /* 0x000000ffff8e7224 */ /* 0x000fe400078e00f4 */
[----:B------:R-:W-:-:S02]  /*33fb0*/  IMAD.MOV.U32 R237, RZ, RZ, R241 ;  /* 0x000000ffffed7224 */ /* 0x000fc400078e00f1 */
[----:B------:R-:W-:Y:S01]  /*33fc0*/  IMAD.MOV.U32 R244, RZ, RZ, R140 ;  /* 0x000000fffff47224 */ /* 0x000fe200078e008c */
[----:B------:R-:W-:Y:S01]  /*33fd0*/  MOV R140, R146 ;  /* 0x00000092008c7202 */ /* 0x000fe20000000f00 */
[----:B------:R-:W-:Y:S02]  /*33fe0*/  IMAD.MOV.U32 R241, RZ, RZ, R143 ;  /* 0x000000fffff17224 */ /* 0x000fe400078e008f */
[----:B------:R-:W-:Y:S02]  /*33ff0*/  IMAD.MOV.U32 R143, RZ, RZ, R245 ;  /* 0x000000ffff8f7224 */ /* 0x000fe400078e00f5 */
[----:B------:R-:W-:Y:S02]  /*34000*/  IMAD.MOV.U32 R146, RZ, RZ, R246 ;  /* 0x000000ffff927224 */ /* 0x000fe400078e00f6 */
[----:B------:R-:W-:Y:S02]  /*34010*/  IMAD.MOV.U32 R246, RZ, RZ, R122 ;  /* 0x000000fffff67224 */ /* 0x000fe400078e007a */
[----:B------:R-:W-:-:S02]  /*34020*/  IMAD.MOV.U32 R245, RZ, RZ, R123 ;  /* 0x000000fffff57224 */ /* 0x000fc400078e007b */
[----:B------:R-:W4:Y:S01]  /*34030*/  LDL.LU.64 R122, [R1+0x3e0] ;  /* 0x0003e000017a7983 */ /* 0x000f220000300a00 */
[----:B------:R-:W-:Y:S01]  /*34040*/  IMAD.MOV.U32 R239, RZ, RZ, R139 ;  /* 0x000000ffffef7224 */ /* 0x000fe200078e008b */
[----:B------:R-:W-:Y:S01]  /*34050*/  MOV R139, R243 ;  /* 0x000000f3008b7202 */ /* 0x000fe20000000f00 */
[----:B------:R-:W-:Y:S02]  /*34060*/  IMAD.MOV.U32 R243, RZ, RZ, R141 ;  /* 0x000000fffff37224 */ /* 0x000fe400078e008d */
[----:B------:R-:W-:Y:S02]  /*34070*/  IMAD.MOV.U32 R141, RZ, RZ, R147 ;  /* 0x000000ffff8d7224 */ /* 0x000fe400078e0093 */
[----:B------:R-:W-:Y:S01]  /*34080*/  IMAD.MOV.U32 R147, RZ, RZ, R247 ;  /* 0x000000ffff937224 */ /* 0x000fe200078e00f7 */
[----:B------:R-:W-:Y:S01]  /*34090*/  MOV R247, R135 ;  /* 0x0000008700f77202 */ /* 0x000fe20000000f00 */
[----:B------:R-:W-:Y:S02]  /*340a0*/  IMAD.MOV.U32 R248, RZ, RZ, R134 ;  /* 0x000000fffff87224 */ /* 0x000fe400078e0086 */
[----:B------:R-:W4:Y:S01]  /*340b0*/  LDL.LU.64 R134, [R1+0x3f0] ;  /* 0x0003f00001867983 */ /* 0x000f220000300a00 */
[----:B------:R-:W-:-:S02]  /*340c0*/  IMAD.MOV.U32 R250, RZ, RZ, R128 ;  /* 0x000000fffffa7224 */ /* 0x000fc400078e0080 */
[----:B------:R-:W-:Y:S02]  /*340d0*/  IMAD.MOV.U32 R249, RZ, RZ, R129 ;  /* 0x000000fffff97224 */ /* 0x000fe400078e0081 */
[----:B------:R-:W4:Y:S01]  /*340e0*/  LDL.LU.64 R128, [R1+0x3f8] ;  /* 0x0003f80001807983 */ /* 0x000f220000300a00 */
[----:B------:R-:W-:Y:S02]  /*340f0*/  IMAD.MOV.U32 R252, RZ, RZ, R136 ;  /* 0x000000fffffc7224 */ /* 0x000fe400078e0088 */
[----:B------:R-:W-:Y:S02]  /*34100*/  IMAD.MOV.U32 R251, RZ, RZ, R137 ;  /* 0x000000fffffb7224 */ /* 0x000fe400078e0089 */
[----:B------:R-:W4:Y:S04]  /*34110*/  LDL.LU.64 R136, [R1+0x400] ;  /* 0x0004000001887983 */ /* 0x000f280000300a00 */
[----:B------:R1:W-:Y:S04]  /*34120*/  STL [R1+0x204], R126 ;  /* 0x0002047e01007387 */ /* 0x0003e80000100800 */
[----:B------:R-:W4:Y:S01]  /*34130*/  LDL.LU.64 R120, [R1+0x408] ;  /* 0x0004080001787983 */ /* 0x000f220000300a00 */
[----:B------:R-:W-:-:S05]  /*34140*/  IMAD.MOV.U32 R0, RZ, RZ, R127 ;  /* 0x000000ffff007224 */ /* 0x000fca00078e007f */
[----:B------:R1:W-:Y:S04]  /*34150*/  STL [R1+0x200], R0 ;  /* 0x0002000001007387 */ /* 0x0003e80000100800 */
[----:B------:R1:W-:Y:S04]  /*34160*/  STL [R1+0x20c], R130 ;  /* 0x00020c8201007387 */ /* 0x0003e80000100800 */
[----:B-1----:R-:W4:Y:S01]  /*34170*/  LDL.LU.64 R126, [R1+0x410] ;  /* 0x00041000017e7983 */ /* 0x002f220000300a00 */
[----:B------:R-:W-:-:S05]  /*34180*/  IMAD.MOV.U32 R0, RZ, RZ, R131 ;  /* 0x000000ffff007224 */ /* 0x000fca00078e0083 */
[----:B------:R1:W-:Y:S04]  /*34190*/  STL [R1+0x208], R0 ;  /* 0x0002080001007387 */ /* 0x0003e80000100800 */
[----:B------:R-:W-:Y:S04]  /*341a0*/  STL [R1+0x214], R118 ;  /* 0x0002147601007387 */ /* 0x000fe80000100800 */
[----:B------:R-:W4:Y:S01]  /*341b0*/  LDL.LU.64 R130, [R1+0x418] ;  /* 0x0004180001827983 */ /* 0x000f220000300a00 */
[----:B-1----:R-:W-:-:S05]  /*341c0*/  MOV R0, R119 ;  /* 0x0000007700007202 */ /* 0x002fca0000000f00 */
[----:B------:R2:W-:Y:S02]  /*341d0*/  STL [R1+0x210], R0 ;  /* 0x0002100001007387 */ /* 0x0005e40000100800 */
[----:B--2---:R-:W-:Y:S02]  /*341e0*/  IMAD.MOV.U32 R0, RZ, RZ, R133 ;  /* 0x000000ffff007224 */ /* 0x004fe400078e0085 */
[----:B------:R1:W-:Y:S04]  /*341f0*/  STL [R1+0x21c], R132 ;  /* 0x00021c8401007387 */ /* 0x0003e80000100800 */
[----:B------:R3:W-:Y:S04]  /*34200*/  STL [R1+0x218], R0 ;  /* 0x0002180001007387 */ /* 0x0007e80000100800 */
[----:B-1----:R-:W2:Y:S01]  /*34210*/  LDL.LU.64 R132, [R1+0x420] ;  /* 0x0004200001847983 */ /* 0x002ea20000300a00 */
[----:B---3--:R-:W-:-:S03]  /*34220*/  IMAD.MOV.U32 R0, RZ, RZ, R125 ;  /* 0x000000ffff007224 */ /* 0x008fc600078e007d */
[----:B------:R1:W-:Y:S04]  /*34230*/  STL [R1+0x224], R124 ;  /* 0x0002247c01007387 */ /* 0x0003e80000100800 */
[----:B----4-:R-:W-:Y:S04]  /*34240*/  STL [R1+0x22c], R122 ;  /* 0x00022c7a01007387 */ /* 0x010fe80000100800 */
[----:B------:R3:W-:Y:S04]  /*34250*/  STL [R1+0x220], R0 ;  /* 0x0002200001007387 */ /* 0x0007e80000100800 */
[----:B-1----:R-:W4:Y:S01]  /*34260*/  LDL.LU.64 R124, [R1+0x428] ;  /* 0x00042800017c7983 */ /* 0x002f220000300a00 */
[----:B---3--:R-:W-:-:S03]  /*34270*/  IMAD.MOV.U32 R0, RZ, RZ, R123 ;  /* 0x000000ffff007224 */ /* 0x008fc600078e007b */
[----:B------:R-:W3:Y:S04]  /*34280*/  LDL.LU.64 R122, [R1+0x430] ;  /* 0x00043000017a7983 */ /* 0x000ee80000300a00 */
[----:B------:R1:W-:Y:S04]  /*34290*/  STL [R1+0x228], R0 ;  /* 0x0002280001007387 */ /* 0x0003e80000100800 */
[----:B------:R1:W-:Y:S02]  /*342a0*/  STL [R1+0x234], R134 ;  /* 0x0002348601007387 */ /* 0x0003e40000100800 */
[----:B-1----:R-:W-:-:S02]  /*342b0*/  IMAD.MOV.U32 R0, RZ, RZ, R135 ;  /* 0x000000ffff007224 */ /* 0x002fc400078e0087 */
[----:B------:R-:W-:Y:S04]  /*342c0*/  STL [R1+0x23c], R128 ;  /* 0x00023c8001007387 */ /* 0x000fe80000100800 */
[----:B------:R1:W-:Y:S04]  /*342d0*/  STL [R1+0x230], R0 ;  /* 0x0002300001007387 */ /* 0x0003e80000100800 */
[----:B------:R-:W3:Y:S01]  /*342e0*/  LDL.LU.64 R134, [R1+0x438] ;  /* 0x0004380001867983 */ /* 0x000ee20000300a00 */
[----:B-1----:R-:W-:-:S03]  /*342f0*/  IMAD.MOV.U32 R0, RZ, RZ, R129 ;  /* 0x000000ffff007224 */ /* 0x002fc600078e0081 */
[----:B------:R-:W3:Y:S04]  /*34300*/  LDL.LU.64 R128, [R1+0x440] ;  /* 0x0004400001807983 */ /* 0x000ee80000300a00 */
[----:B------:R1:W-:Y:S04]  /*34310*/  STL [R1+0x238], R0 ;  /* 0x0002380001007387 */ /* 0x0003e80000100800 */
[----:B------:R1:W-:Y:S02]  /*34320*/  STL [R1+0x244], R136 ;  /* 0x0002448801007387 */ /* 0x0003e40000100800 */
[----:B-1----:R-:W-:-:S02]  /*34330*/  IMAD.MOV.U32 R0, RZ, RZ, R137 ;  /* 0x000000ffff007224 */ /* 0x002fc400078e0089 */
[----:B------:R-:W-:Y:S04]  /*34340*/  STL [R1+0x24c], R120 ;  /* 0x00024c7801007387 */ /* 0x000fe80000100800 */
[----:B------:R1:W-:Y:S04]  /*34350*/  STL [R1+0x240], R0 ;  /* 0x0002400001007387 */ /* 0x0003e80000100800 */
[----:B------:R-:W3:Y:S01]  /*34360*/  LDL.LU.64 R136, [R1+0x448] ;  /* 0x0004480001887983 */ /* 0x000ee20000300a00 */
[----:B-1----:R-:W-:-:S05]  /*34370*/  MOV R0, R121 ;  /* 0x0000007900007202 */ /* 0x002fca0000000f00 */
[----:B------:R1:W-:Y:S04]  /*34380*/  STL [R1+0x248], R0 ;  /* 0x0002480001007387 */ /* 0x0003e80000100800 */
[----:B------:R1:W-:Y:S04]  /*34390*/  STL [R1+0x254], R126 ;  /* 0x0002547e01007387 */ /* 0x0003e80000100800 */
[----:B------:R-:W3:Y:S01]  /*343a0*/  LDL.LU.64 R118, [R1+0x450] ;  /* 0x0004500001767983 */ /* 0x000ee20000300a00 */
[----:B-1----:R-:W-:-:S03]  /*343b0*/  IMAD.MOV.U32 R0, RZ, RZ, R127 ;  /* 0x000000ffff007224 */ /* 0x002fc600078e007f */
[----:B------:R-:W-:Y:S04]  /*343c0*/  STL [R1+0x25c], R130 ;  /* 0x00025c8201007387 */ /* 0x000fe80000100800 */
[----:B------:R1:W-:Y:S04]  /*343d0*/  STL [R1+0x250], R0 ;  /* 0x0002500001007387 */ /* 0x0003e80000100800 */
[----:B------:R-:W3:Y:S01]  /*343e0*/  LDL.LU.64 R126, [R1+0x458] ;  /* 0x00045800017e7983 */ /* 0x000ee20000300a00 */
[----:B-1----:R-:W-:-:S05]  /*343f0*/  IMAD.MOV.U32 R0, RZ, RZ, R131 ;  /* 0x000000ffff007224 */ /* 0x002fca00078e0083 */
[----:B------:R1:W-:Y:S04]  /*34400*/  STL [R1+0x258], R0 ;  /* 0x0002580001007387 */ /* 0x0003e80000100800 */
[----:B------:R-:W3:Y:S04]  /*34410*/  LDL.LU.64 R130, [R1+0x460] ;  /* 0x0004600001827983 */ /* 0x000ee80000300a00 */
[----:B--2---:R2:W-:Y:S01]  /*34420*/  STL [R1+0x264], R132 ;  /* 0x0002648401007387 */ /* 0x0045e20000100800 */
[----:B-1----:R-:W-:-:S03]  /*34430*/  IMAD.MOV.U32 R0, RZ, RZ, R133 ;  /* 0x000000ffff007224 */ /* 0x002fc600078e0085 */
[----:B--2---:R-:W2:Y:S04]  /*34440*/  LDL.LU.64 R132, [R1+0x468] ;  /* 0x0004680001847983 */ /* 0x004ea80000300a00 */
[----:B------:R4:W-:Y:S02]  /*34450*/  STL [R1+0x260], R0 ;  /* 0x0002600001007387 */ /* 0x0009e40000100800 */
[----:B----4-:R-:W-:Y:S02]  /*34460*/  IMAD.MOV.U32 R0, RZ, RZ, R125 ;  /* 0x000000ffff007224 */ /* 0x010fe400078e007d */
[----:B------:R1:W-:Y:S04]  /*34470*/  STL [R1+0x26c], R124 ;  /* 0x00026c7c01007387 */ /* 0x0003e80000100800 */
[----:B-1----:R-:W4:Y:S04]  /*34480*/  LDL.LU.64 R124, [R1+0x470] ;  /* 0x00047000017c7983 */ /* 0x002f280000300a00 */
[----:B------:R1:W-:Y:S04]  /*34490*/  STL [R1+0x268], R0 ;  /* 0x0002680001007387 */ /* 0x0003e80000100800 */
[----:B---3--:R3:W-:Y:S01]  /*344a0*/  STL [R1+0x274], R122 ;  /* 0x0002747a01007387 */ /* 0x0087e20000100800 */
[----:B-1----:R-:W-:-:S03]  /*344b0*/  IMAD.MOV.U32 R0, RZ, RZ, R123 ;  /* 0x000000ffff007224 */ /* 0x002fc600078e007b */
[----:B---3--:R-:W3:Y:S04]  /*344c0*/  LDL.LU.64 R122, [R1+0x478] ;  /* 0x00047800017a7983 */ /* 0x008ee80000300a00 */
[----:B------:R1:W-:Y:S04]  /*344d0*/  STL [R1+0x270], R0 ;  /* 0x0002700001007387 */ /* 0x0003e80000100800 */
[----:B------:R1:W-:Y:S02]  /*344e0*/  STL [R1+0x27c], R134 ;  /* 0x00027c8601007387 */ /* 0x0003e40000100800 */
[----:B-1----:R-:W-:-:S02]  /*344f0*/  IMAD.MOV.U32 R0, RZ, RZ, R135 ;  /* 0x000000ffff007224 */ /* 0x002fc400078e0087 */
[----:B------:R-:W3:Y:S04]  /*34500*/  LDL.LU.64 R134, [R1+0x480] ;  /* 0x0004800001867983 */ /* 0x000ee80000300a00 */
[----:B------:R1:W-:Y:S04]  /*34510*/  STL [R1+0x278], R0 ;  /* 0x0002780001007387 */ /* 0x0003e80000100800 */
[----:B------:R-:W-:Y:S04]  /*34520*/  STL [R1+0x284], R128 ;  /* 0x0002848001007387 */ /* 0x000fe80000100800 */
[----:B------:R-:W3:Y:S01]  /*34530*/  LDL.LU.64 R120, [R1+0x488] ;  /* 0x0004880001787983 */ /* 0x000ee20000300a00 */
[----:B-1----:R-:W-:-:S05]  /*34540*/  MOV R0, R129 ;  /* 0x0000008100007202 */ /* 0x002fca0000000f00 */
[----:B------:R1:W-:Y:S04]  /*34550*/  STL [R1+0x280], R0 ;  /* 0x0002800001007387 */ /* 0x0003e80000100800 */
[----:B------:R1:W-:Y:S02]  /*34560*/  STL [R1+0x28c], R136 ;  /* 0x00028c8801007387 */ /* 0x0003e40000100800 */
[----:B-1----:R-:W-:Y:S02]  /*34570*/  IMAD.MOV.U32 R0, RZ, RZ, R137 ;  /* 0x000000ffff007224 */ /* 0x002fe400078e0089 */
[----:B------:R-:W-:Y:S02]  /*34580*/  IMAD.MOV.U32 R136, RZ, RZ, R138 ;  /* 0x000000ffff887224 */ /* 0x000fe400078e008a */
[----:B------:R-:W-:-:S02]  /*34590*/  IMAD.MOV.U32 R137, RZ, RZ, R139 ;  /* 0x000000ffff897224 */ /* 0x000fc400078e008b */
[----:B------:R-:W3:Y:S04]  /*345a0*/  LDL.LU.64 R138, [R1+0x490] ;  /* 0x00049000018a7983 */ /* 0x000ee80000300a00 */
[----:B------:R1:W-:Y:S04]  /*345b0*/  STL [R1+0x288], R0 ;  /* 0x0002880001007387 */ /* 0x0003e80000100800 */
[----:B------:R-:W-:Y:S04]  /*345c0*/  STL [R1+0x294], R118 ;  /* 0x0002947601007387 */ /* 0x000fe80000100800 */
[----:B------:R-:W3:Y:S01]  /*345d0*/  LDL.LU.64 R128, [R1+0x4a8] ;  /* 0x0004a80001807983 */ /* 0x000ee20000300a00 */
[----:B-1----:R-:W-:-:S05]  /*345e0*/  IMAD.MOV.U32 R0, RZ, RZ, R119 ;  /* 0x000000ffff007224 */ /* 0x002fca00078e0077 */
[----:B------:R1:W-:Y:S04]  /*345f0*/  STL [R1+0x290], R0 ;  /* 0x0002900001007387 */ /* 0x0003e80000100800 */
[----:B------:R1:W-:Y:S02]  /*34600*/  STL [R1+0x29c], R126 ;  /* 0x00029c7e01007387 */ /* 0x0003e40000100800 */
[----:B-1----:R-:W-:-:S05]  /*34610*/  IMAD.MOV.U32 R0, RZ, RZ, R127 ;  /* 0x000000ffff007224 */ /* 0x002fca00078e007f */
[----:B------:R1:W-:Y:S04]  /*34620*/  STL [R1+0x298], R0 ;  /* 0x0002980001007387 */ /* 0x0003e80000100800 */
[----:B------:R-:W3:Y:S01]  /*34630*/  LDL.LU.64 R126, [R1+0x4b0] ;  /* 0x0004b000017e7983 */ /* 0x000ee20000300a00 */
[----:B-1----:R-:W-:-:S03]  /*34640*/  IMAD.MOV.U32 R0, RZ, RZ, R131 ;  /* 0x000000ffff007224 */ /* 0x002fc600078e0083 */
[----:B------:R1:W-:Y:S04]  /*34650*/  STL [R1+0x2a4], R130 ;  /* 0x0002a48201007387 */ /* 0x0003e80000100800 */
[----:B--2---:R-:W-:Y:S04]  /*34660*/  STL [R1+0x2ac], R132 ;  /* 0x0002ac8401007387 */ /* 0x004fe80000100800 */
[----:B------:R2:W-:Y:S04]  /*34670*/  STL [R1+0x2a0], R0 ;  /* 0x0002a00001007387 */ /* 0x0005e80000100800 */
[----:B-1----:R-:W3:Y:S01]  /*34680*/  LDL.LU.64 R130, [R1+0x4c8] ;  /* 0x0004c80001827983 */ /* 0x002ee20000300a00 */
[----:B--2---:R-:W-:-:S03]  /*34690*/  MOV R0, R133 ;  /* 0x0000008500007202 */ /* 0x004fc60000000f00 */
[----:B------:R-:W2:Y:S04]  /*346a0*/  LDL.LU.64 R132, [R1+0x4d0] ;  /* 0x0004d00001847983 */ /* 0x000ea80000300a00 */
[----:B------:R1:W-:Y:S04]  /*346b0*/  STL [R1+0x2a8], R0 ;  /* 0x0002a80001007387 */ /* 0x0003e80000100800 */
[----:B----4-:R4:W-:Y:S01]  /*346c0*/  STL [R1+0x2b4], R124 ;  /* 0x0002b47c01007387 */ /* 0x0109e20000100800 */
[----:B-1----:R-:W-:-:S03]  /*346d0*/  IMAD.MOV.U32 R0, RZ, RZ, R125 ;  /* 0x000000ffff007224 */ /* 0x002fc600078e007d */
[----:B---3--:R-:W-:Y:S04]  /*346e0*/  STL [R1+0x2bc], R122 ;  /* 0x0002bc7a01007387 */ /* 0x008fe80000100800 */
[----:B------:R1:W-:Y:S04]  /*346f0*/  STL [R1+0x2b0], R0 ;  /* 0x0002b00001007387 */ /* 0x0003e80000100800 */
[----:B----4-:R-:W3:Y:S01]  /*34700*/  LDL.LU.64 R124, [R1+0x4e0] ;  /* 0x0004e000017c7983 */ /* 0x010ee20000300a00 */
[----:B-1----:R-:W-:-:S03]  /*34710*/  IMAD.MOV.U32 R0, RZ, RZ, R123 ;  /* 0x000000ffff007224 */ /* 0x002fc600078e007b */
[----:B------:R-:W4:Y:S04]  /*34720*/  LDL.LU.64 R122, [R1+0x4f0] ;  /* 0x0004f000017a7983 */ /* 0x000f280000300a00 */
[----:B------:R1:W-:Y:S04]  /*34730*/  STL [R1+0x2b8], R0 ;  /* 0x0002b80001007387 */ /* 0x0003e80000100800 */
[----:B------:R1:W-:Y:S02]  /*34740*/  STL [R1+0x2c4], R134 ;  /* 0x0002c48601007387 */ /* 0x0003e40000100800 */
[----:B-1----:R-:W-:-:S02]  /*34750*/  IMAD.MOV.U32 R0, RZ, RZ, R135 ;  /* 0x000000ffff007224 */ /* 0x002fc400078e0087 */
[----:B------:R-:W-:Y:S04]  /*34760*/  STL [R1+0x2cc], R120 ;  /* 0x0002cc7801007387 */ /* 0x000fe80000100800 */
[----:B------:R1:W-:Y:S04]  /*34770*/  STL [R1+0x2c0], R0 ;  /* 0x0002c00001007387 */ /* 0x0003e80000100800 */
[----:B------:R-:W4:Y:S01]  /*34780*/  LDL.LU.64 R134, [R1+0x4f8] ;  /* 0x0004f80001867983 */ /* 0x000f220000300a00 */
[----:B-1----:R-:W-:-:S05]  /*34790*/  IMAD.MOV.U32 R0, RZ, RZ, R121 ;  /* 0x000000ffff007224 */ /* 0x002fca00078e0079 */
[----:B------:R1:W-:Y:S04]  /*347a0*/  STL [R1+0x2c8], R0 ;  /* 0x0002c80001007387 */ /* 0x0003e80000100800 */
[----:B------:R1:W-:Y:S04]  /*347b0*/  STL [R1+0x2d4], R138 ;  /* 0x0002d48a01007387 */ /* 0x0003e80000100800 */
[----:B------:R-:W4:Y:S01]  /*347c0*/  LDL.LU.64 R118, [R1+0x500] ;  /* 0x0005000001767983 */ /* 0x000f220000300a00 */
[----:B-1----:R-:W-:-:S03]  /*347d0*/  IMAD.MOV.U32 R0, RZ, RZ, R139 ;  /* 0x000000ffff007224 */ /* 0x002fc600078e008b */
[----:B------:R-:W-:Y:S04]  /*347e0*/  STL [R1+0x2dc], R128 ;  /* 0x0002dc8001007387 */ /* 0x000fe80000100800 */
[----:B------:R1:W-:Y:S04]  /*347f0*/  STL [R1+0x2d0], R0 ;  /* 0x0002d00001007387 */ /* 0x0003e80000100800 */
[----:B------:R-:W4:Y:S01]  /*34800*/  LDL.LU.64 R138, [R1+0x508] ;  /* 0x00050800018a7983 */ /* 0x000f220000300a00 */
[----:B-1----:R-:W-:-:S05]  /*34810*/  IMAD.MOV.U32 R0, RZ, RZ, R129 ;  /* 0x000000ffff007224 */ /* 0x002fca00078e0081 */
[----:B------:R1:W-:Y:S04]  /*34820*/  STL [R1+0x2d8], R0 ;  /* 0x0002d80001007387 */ /* 0x0003e80000100800 */
[----:B------:R-:W4:Y:S04]  /*34830*/  LDL.LU.64 R128, [R1+0x518] ;  /* 0x0005180001807983 */ /* 0x000f280000300a00 */
[----:B------:R1:W-:Y:S02]  /*34840*/  STL [R1+0x2e4], R126 ;  /* 0x0002e47e01007387 */ /* 0x0003e40000100800 */
[----:B-1----:R-:W-:-:S02]  /*34850*/  MOV R0, R127 ;  /* 0x0000007f00007202 */ /* 0x002fc40000000f00 */
[----:B------:R-:W4:Y:S04]  /*34860*/  LDL.LU.64 R126, [R1+0x528] ;  /* 0x00052800017e7983 */ /* 0x000f280000300a00 */
[----:B------:R1:W-:Y:S02]  /*34870*/  STL [R1+0x2e0], R0 ;  /* 0x0002e00001007387 */ /* 0x0003e40000100800 */
[----:B-1----:R-:W-:Y:S02]  /*34880*/  IMAD.MOV.U32 R0, RZ, RZ, R131 ;  /* 0x000000ffff007224 */ /* 0x002fe400078e0083 */
[----:B------:R1:W-:Y:S04]  /*34890*/  STL [R1+0x2ec], R130 ;  /* 0x0002ec8201007387 */ /* 0x0003e80000100800 */
[----:B-1----:R-:W4:Y:S04]  /*348a0*/  LDL.LU.64 R130, [R1+0x5e0] ;  /* 0x0005e00001827983 */ /* 0x002f280000300a00 */
[----:B------:R1:W-:Y:S04]  /*348b0*/  STL [R1+0x2e8], R0 ;  /* 0x0002e80001007387 */ /* 0x0003e80000100800 */
[----:B--2---:R2:W-:Y:S01]  /*348c0*/  STL [R1+0x2f4], R132 ;  /* 0x0002f48401007387 */ /* 0x0045e20000100800 */
[----:B-1----:R-:W-:-:S03]  /*348d0*/  IMAD.MOV.U32 R0, RZ, RZ, R133 ;  /* 0x000000ffff007224 */ /* 0x002fc600078e0085 */
[----:B--2---:R-:W2:Y:S04]  /*348e0*/  LDL.LU.64 R132, [R1+0x5f0] ;  /* 0x0005f00001847983 */ /* 0x004ea80000300a00 */
[----:B------:R3:W-:Y:S02]  /*348f0*/  STL [R1+0x2f0], R0 ;  /* 0x0002f00001007387 */ /* 0x0007e40000100800 */
[----:B---3--:R-:W-:Y:S02]  /*34900*/  IMAD.MOV.U32 R0, RZ, RZ, R125 ;  /* 0x000000ffff007224 */ /* 0x008fe400078e007d */
[----:B------:R1:W-:Y:S04]  /*34910*/  STL [R1+0x2fc], R124 ;  /* 0x0002fc7c01007387 */ /* 0x0003e80000100800 */
[----:B-1----:R-:W3:Y:S04]  /*34920*/  LDL.LU.64 R124, [R1+0x600] ;  /* 0x00060000017c7983 */ /* 0x002ee80000300a00 */
[----:B------:R1:W-:Y:S04]  /*34930*/  STL [R1+0x2f8], R0 ;  /* 0x0002f80001007387 */ /* 0x0003e80000100800 */
[----:B----4-:R-:W-:Y:S04]  /*34940*/  STL [R1+0x304], R122 ;  /* 0x0003047a01007387 */ /* 0x010fe80000100800 */
[----:B------:R-:W4:Y:S01]  /*34950*/  LDL.LU.64 R120, [R1+0x608] ;  /* 0x0006080001787983 */ /* 0x000f220000300a00 */
[----:B-1----:R-:W-:-:S05]  /*34960*/  IMAD.MOV.U32 R0, RZ, RZ, R123 ;  /* 0x000000ffff007224 */ /* 0x002fca00078e007b */
[----:B------:R1:W-:Y:S04]  /*34970*/  STL [R1+0x300], R0 ;  /* 0x0003000001007387 */ /* 0x0003e80000100800 */
[----:B------:R1:W-:Y:S02]  /*34980*/  STL [R1+0x30c], R134 ;  /* 0x00030c8601007387 */ /* 0x0003e40000100800 */
[----:B-1----:R-:W-:Y:S02]  /*34990*/  IMAD.MOV.U32 R0, RZ, RZ, R135 ;  /* 0x000000ffff007224 */ /* 0x002fe400078e0087 */
[----:B------:R-:W4:Y:S04]  /*349a0*/  LDL.LU.64 R134, [R1+0x598] ;  /* 0x0005980001867983 */ /* 0x000f280000300a00 */
[----:B------:R1:W-:Y:S04]  /*349b0*/  STL [R1+0x308], R0 ;  /* 0x0003080001007387 */ /* 0x0003e80000100800 */
[----:B------:R-:W-:Y:S04]  /*349c0*/  STL [R1+0x314], R118 ;  /* 0x0003147601007387 */ /* 0x000fe80000100800 */
[----:B------:R-:W4:Y:S01]  /*349d0*/  LDL.LU.64 R122, [R1+0x5a0] ;  /* 0x0005a000017a7983 */ /* 0x000f220000300a00 */
[----:B-1----:R-:W-:-:S05]  /*349e0*/  IMAD.MOV.U32 R0, RZ, RZ, R119 ;  /* 0x000000ffff007224 */ /* 0x002fca00078e0077 */
[----:B------:R1:W-:Y:S04]  /*349f0*/  STL [R1+0x310], R0 ;  /* 0x0003100001007387 */ /* 0x0003e80000100800 */
[----:B------:R1:W-:Y:S02]  /*34a00*/  STL [R1+0x31c], R138 ;  /* 0x00031c8a01007387 */ /* 0x0003e40000100800 */
[----:B-1----:R-:W-:-:S05]  /*34a10*/  MOV R0, R139 ;  /* 0x0000008b00007202 */ /* 0x002fca0000000f00 */
[----:B------:R1:W-:Y:S04]  /*34a20*/  STL [R1+0x318], R0 ;  /* 0x0003180001007387 */ /* 0x0003e80000100800 */
[----:B------:R-:W4:Y:S01]  /*34a30*/  LDL.LU.64 R138, [R1+0x5a8] ;  /* 0x0005a800018a7983 */ /* 0x000f220000300a00 */
[----:B-1----:R-:W-:-:S03]  /*34a40*/  IMAD.MOV.U32 R0, RZ, RZ, R129 ;  /* 0x000000ffff007224 */ /* 0x002fc600078e0081 */
[----:B------:R1:W-:Y:S04]  /*34a50*/  STL [R1+0x324], R128 ;  /* 0x0003248001007387 */ /* 0x0003e80000100800 */
[----:B------:R-:W-:Y:S04]  /*34a60*/  STL [R1+0x32c], R126 ;  /* 0x00032c7e01007387 */ /* 0x000fe80000100800 */
[----:B------:R1:W-:Y:S04]  /*34a70*/  STL [R1+0x320], R0 ;  /* 0x0003200001007387 */ /* 0x0003e80000100800 */
[----:B-1----:R-:W4:Y:S01]  /*34a80*/  LDL.LU.64 R128, [R1+0x5c0] ;  /* 0x0005c00001807983 */ /* 0x002f220000300a00 */
[----:B------:R-:W-:-:S03]  /*34a90*/  IMAD.MOV.U32 R0, RZ, RZ, R127 ;  /* 0x000000ffff007224 */ /* 0x000fc600078e007f */
[----:B------:R-:W4:Y:S04]  /*34aa0*/  LDL.LU.64 R126, [R1+0x5b8] ;  /* 0x0005b800017e7983 */ /* 0x000f280000300a00 */
[----:B------:R1:W-:Y:S02]  /*34ab0*/  STL [R1+0x328], R0 ;  /* 0x0003280001007387 */ /* 0x0003e40000100800 */
[----:B-1----:R-:W-:Y:S02]  /*34ac0*/  IMAD.MOV.U32 R0, RZ, RZ, R131 ;  /* 0x000000ffff007224 */ /* 0x002fe400078e0083 */
[----:B------:R1:W-:Y:S04]  /*34ad0*/  STL [R1+0x334], R130 ;  /* 0x0003348201007387 */ /* 0x0003e80000100800 */
[----:B--2---:R-:W-:Y:S04]  /*34ae0*/  STL [R1+0x33c], R132 ;  /* 0x00033c8401007387 */ /* 0x004fe80000100800 */
[----:B------:R2:W-:Y:S04]  /*34af0*/  STL [R1+0x330], R0 ;  /* 0x0003300001007387 */ /* 0x0005e80000100800 */
[----:B-1----:R-:W4:Y:S01]  /*34b00*/  LDL.LU.64 R130, [R1+0x5c8] ;  /* 0x0005c80001827983 */ /* 0x002f220000300a00 */
[----:B--2---:R-:W-:-:S03]  /*34b10*/  IMAD.MOV.U32 R0, RZ, RZ, R133 ;  /* 0x000000ffff007224 */ /* 0x004fc600078e0085 */
[----:B------:R-:W2:Y:S04]  /*34b20*/  LDL.LU.64 R132, [R1+0x5d0] ;  /* 0x0005d00001847983 */ /* 0x000ea80000300a00 */
[----:B------:R1:W-:Y:S04]  /*34b30*/  STL [R1+0x338], R0 ;  /* 0x0003380001007387 */ /* 0x0003e80000100800 */
[----:B---3--:R3:W-:Y:S01]  /*34b40*/  STL [R1+0x344], R124 ;  /* 0x0003447c01007387 */ /* 0x0087e20000100800 */
[----:B-1----:R-:W-:-:S03]  /*34b50*/  IMAD.MOV.U32 R0, RZ, RZ, R125 ;  /* 0x000000ffff007224 */ /* 0x002fc600078e007d */
[----:B----4-:R-:W-:Y:S04]  /*34b60*/  STL [R1+0x34c], R120 ;  /* 0x00034c7801007387 */ /* 0x010fe80000100800 */
[----:B------:R1:W-:Y:S04]  /*34b70*/  STL [R1+0x340], R0 ;  /* 0x0003400001007387 */ /* 0x0003e80000100800 */
[----:B---3--:R-:W3:Y:S01]  /*34b80*/  LDL.LU.64 R124, [R1+0x5e8] ;  /* 0x0005e800017c7983 */ /* 0x008ee20000300a00 */
[----:B-1----:R-:W-:-:S05]  /*34b90*/  IMAD.MOV.U32 R0, RZ, RZ, R121 ;  /* 0x000000ffff007224 */ /* 0x002fca00078e0079 */
[----:B------:R1:W-:Y:S04]  /*34ba0*/  STL [R1+0x348], R0 ;  /* 0x0003480001007387 */ /* 0x0003e80000100800 */
[----:B------:R4:W-:Y:S04]  /*34bb0*/  STL [R1+0x354], R134 ;  /* 0x0003548601007387 */ /* 0x0009e80000100800 */
[----:B------:R-:W3:Y:S01]  /*34bc0*/  LDL.LU.64 R118, [R1+0x5f8] ;  /* 0x0005f80001767983 */ /* 0x000ee20000300a00 */
[----:B-1----:R-:W-:-:S03]  /*34bd0*/  MOV R0, R135 ;  /* 0x0000008700007202 */ /* 0x002fc60000000f00 */
[----:B------:R-:W-:Y:S04]  /*34be0*/  STL [R1+0x35c], R122 ;  /* 0x00035c7a01007387 */ /* 0x000fe80000100800 */
[----:B------:R1:W-:Y:S04]  /*34bf0*/  STL [R1+0x350], R0 ;  /* 0x0003500001007387 */ /* 0x0003e80000100800 */
[----:B----4-:R-:W4:Y:S01]  /*34c00*/  LDL.LU.64 R134, [R1+0x618] ;  /* 0x0006180001867983 */ /* 0x010f220000300a00 */
[----:B-1----:R-:W-:-:S05]  /*34c10*/  IMAD.MOV.U32 R0, RZ, RZ, R123 ;  /* 0x000000ffff007224 */ /* 0x002fca00078e007b */
[----:B------:R1:W-:Y:S04]  /*34c20*/  STL [R1+0x358], R0 ;  /* 0x0003580001007387 */ /* 0x0003e80000100800 */
[----:B------:R-:W4:Y:S04]  /*34c30*/  LDL.LU.64 R122, [R1+0x620] ;  /* 0x00062000017a7983 */ /* 0x000f280000300a00 */
[----:B------:R1:W-:Y:S02]  /*34c40*/  STL [R1+0x364], R138 ;  /* 0x0003648a01007387 */ /* 0x0003e40000100800 */
[----:B-1----:R-:W-:-:S02]  /*34c50*/  IMAD.MOV.U32 R0, RZ, RZ, R139 ;  /* 0x000000ffff007224 */ /* 0x002fc400078e008b */
[----:B------:R-:W4:Y:S04]  /*34c60*/  LDL.LU.64 R138, [R1+0x638] ;  /* 0x00063800018a7983 */ /* 0x000f280000300a00 */
[----:B------:R1:W-:Y:S04]  /*34c70*/  STL [R1+0x360], R0 ;  /* 0x0003600001007387 */ /* 0x0003e80000100800 */
[----:B------:R1:W-:Y:S02]  /*34c80*/  STL [R1+0x36c], R128 ;  /* 0x00036c8001007387 */ /* 0x0003e40000100800 */
[----:B-1----:R-:W-:-:S02]  /*34c90*/  IMAD.MOV.U32 R0, RZ, RZ, R129 ;  /* 0x000000ffff007224 */ /* 0x002fc400078e0081 */
[----:B------:R-:W4:Y:S04]  /*34ca0*/  LDL.LU.64 R128, [R1+0x640] ;  /* 0x0006400001807983 */ /* 0x000f280000300a00 */
[----:B------:R1:W-:Y:S04]  /*34cb0*/  STL [R1+0x368], R0 ;  /* 0x0003680001007387 */ /* 0x0003e80000100800 */
[----:B------:R1:W-:Y:S02]  /*34cc0*/  STL [R1+0x374], R126 ;  /* 0x0003747e01007387 */ /* 0x0003e40000100800 */
[----:B-1----:R-:W-:-:S02]  /*34cd0*/  IMAD.MOV.U32 R0, RZ, RZ, R127 ;  /* 0x000000ffff007224 */ /* 0x002fc400078e007f */
        /* <DEDUP_REMOVED lines=9> */
[----:B------:R1:W-:Y:S04]  /*34d70*/  STL [R1+0x380], R0 ;  /* 0x0003800001007387 */ /* 0x0003e80000100800 */
[----:B---3--:R3:W-:Y:S04]  /*34d80*/  STL [R1+0x38c], R124 ;  /* 0x00038c7c01007387 */ /* 0x0087e80000100800 */
[----:B------:R-:W2:Y:S01]  /*34d90*/  LDL.LU.64 R120, [R1+0x678] ;  /* 0x0006780001787983 */ /* 0x000ea20000300a00 */
[----:B-1----:R-:W-:-:S05]  /*34da0*/  MOV R0, R125 ;  /* 0x0000007d00007202 */ /* 0x002fca0000000f00 */
[----:B------:R1:W-:Y:S04]  /*34db0*/  STL [R1+0x388], R0 ;  /* 0x0003880001007387 */ /* 0x0003e80000100800 */
[----:B------:R-:W-:Y:S04]  /*34dc0*/  STL [R1+0x394], R118 ;  /* 0x0003947601007387 */ /* 0x000fe80000100800 */
[----:B---3--:R-:W3:Y:S01]  /*34dd0*/  LDL.LU.64 R124, [R1+0x690] ;  /* 0x00069000017c7983 */ /* 0x008ee20000300a00 */
[----:B-1----:R-:W-:-:S05]  /*34de0*/  IMAD.MOV.U32 R0, RZ, RZ, R119 ;  /* 0x000000ffff007224 */ /* 0x002fca00078e0077 */
[----:B------:R1:W-:Y:S04]  /*34df0*/  STL [R1+0x390], R0 ;  /* 0x0003900001007387 */ /* 0x0003e80000100800 */
[----:B----4-:R4:W-:Y:S01]  /*34e00*/  STL [R1+0x39c], R134 ;  /* 0x00039c8601007387 */ /* 0x0109e20000100800 */
[----:B-1----:R-:W-:-:S05]  /*34e10*/  IMAD.MOV.U32 R0, RZ, RZ, R135 ;  /* 0x000000ffff007224 */ /* 0x002fca00078e0087 */
[----:B------:R1:W-:Y:S01]  /*34e20*/  STL [R1+0x398], R0 ;  /* 0x0003980001007387 */ /* 0x0003e20000100800 */
[----:B----4-:R-:W-:Y:S02]  /*34e30*/  IMAD.MOV.U32 R134, RZ, RZ, R140 ;  /* 0x000000ffff867224 */ /* 0x010fe400078e008c */
[----:B------:R-:W-:Y:S02]  /*34e40*/  IMAD.MOV.U32 R135, RZ, RZ, R141 ;  /* 0x000000ffff877224 */ /* 0x000fe400078e008d */
[----:B------:R-:W-:Y:S02]  /*34e50*/  IMAD.MOV.U32 R140, RZ, RZ, R148 ;  /* 0x000000ffff8c7224 */ /* 0x000fe400078e0094 */
[----:B------:R-:W-:Y:S02]  /*34e60*/  IMAD.MOV.U32 R141, RZ, RZ, R149 ;  /* 0x000000ffff8d7224 */ /* 0x000fe400078e0095 */
[----:B------:R-:W4:Y:S01]  /*34e70*/  LDL.LU.64 R148, [R1+0x698] ;  /* 0x0006980001947983 */ /* 0x000f220000300a00 */
[----:B-1----:R-:W-:-:S03]  /*34e80*/  MOV R0, R123 ;  /* 0x0000007b00007202 */ /* 0x002fc60000000f00 */
[----:B------:R1:W-:Y:S04]  /*34e90*/  STL [R1+0x3a4], R122 ;  /* 0x0003a47a01007387 */ /* 0x0003e80000100800 */
[----:B------:R-:W-:Y:S04]  /*34ea0*/  STL [R1+0x3ac], R138 ;  /* 0x0003ac8a01007387 */ /* 0x000fe80000100800 */
[----:B------:R1:W-:Y:S04]  /*34eb0*/  STL [R1+0x3a0], R0 ;  /* 0x0003a00001007387 */ /* 0x0003e80000100800 */
[----:B-1----:R-:W4:Y:S01]  /*34ec0*/  LDL.LU.64 R122, [R1+0x6b0] ;  /* 0x0006b000017a7983 */ /* 0x002f220000300a00 */
[----:B------:R-:W-:-:S03]  /*34ed0*/  IMAD.MOV.U32 R0, RZ, RZ, R139 ;  /* 0x000000ffff007224 */ /* 0x000fc600078e008b */
[----:B------:R-:W4:Y:S04]  /*34ee0*/  LDL.LU.64 R138, [R1+0x6b8] ;  /* 0x0006b800018a7983 */ /* 0x000f280000300a00 */
[----:B------:R1:W-:Y:S04]  /*34ef0*/  STL [R1+0x3a8], R0 ;  /* 0x0003a80001007387 */ /* 0x0003e80000100800 */
[----:B------:R1:W-:Y:S02]  /*34f00*/  STL [R1+0x3b4], R128 ;  /* 0x0003b48001007387 */ /* 0x0003e40000100800 */
[----:B-1----:R-:W-:-:S02]  /*34f10*/  IMAD.MOV.U32 R0, RZ, RZ, R129 ;  /* 0x000000ffff007224 */ /* 0x002fc400078e0081 */
[----:B------:R-:W-:Y:S04]  /*34f20*/  STL [R1+0x3bc], R126 ;  /* 0x0003bc7e01007387 */ /* 0x000fe80000100800 */
[----:B------:R1:W-:Y:S04]  /*34f30*/  STL [R1+0x3b0], R0 ;  /* 0x0003b00001007387 */ /* 0x0003e80000100800 */
[----:B------:R-:W4:Y:S01]  /*34f40*/  LDL.LU.64 R128, [R1+0x6c8] ;  /* 0x0006c80001807983 */ /* 0x000f220000300a00 */
[----:B-1----:R-:W-:-:S03]  /*34f50*/  IMAD.MOV.U32 R0, RZ, RZ, R127 ;  /* 0x000000ffff007224 */ /* 0x002fc600078e007f */
[----:B------:R-:W4:Y:S04]  /*34f60*/  LDL.LU.64 R126, [R1+0x6d8] ;  /* 0x0006d800017e7983 */ /* 0x000f280000300a00 */
[----:B------:R1:W-:Y:S02]  /*34f70*/  STL [R1+0x3b8], R0 ;  /* 0x0003b80001007387 */ /* 0x0003e40000100800 */
[----:B-1----:R-:W-:Y:S02]  /*34f80*/  IMAD.MOV.U32 R0, RZ, RZ, R131 ;  /* 0x000000ffff007224 */ /* 0x002fe400078e0083 */
[----:B------:R1:W-:Y:S04]  /*34f90*/  STL [R1+0x3c4], R130 ;  /* 0x0003c48201007387 */ /* 0x0003e80000100800 */
[----:B--2---:R-:W-:Y:S04]  /*34fa0*/  STL [R1+0x3cc], R132 ;  /* 0x0003cc8401007387 */ /* 0x004fe80000100800 */
[----:B------:R2:W-:Y:S04]  /*34fb0*/  STL [R1+0x3c0], R0 ;  /* 0x0003c00001007387 */ /* 0x0005e80000100800 */
[----:B-1----:R-:W4:Y:S01]  /*34fc0*/  LDL.LU.64 R130, [R1+0x6e8] ;  /* 0x0006e80001827983 */ /* 0x002f220000300a00 */
[----:B--2---:R-:W-:-:S05]  /*34fd0*/  IMAD.MOV.U32 R0, RZ, RZ, R133 ;  /* 0x000000ffff007224 */ /* 0x004fca00078e0085 */
[----:B------:R1:W-:Y:S04]  /*34fe0*/  STL [R1+0x3c8], R0 ;  /* 0x0003c80001007387 */ /* 0x0003e80000100800 */
[----:B------:R-:W-:Y:S04]  /*34ff0*/  STL [R1+0x3d4], R120 ;  /* 0x0003d47801007387 */ /* 0x000fe80000100800 */
[----:B------:R-:W2:Y:S01]  /*35000*/  LDL.LU.64 R132, [R1+0x6f8] ;  /* 0x0006f80001847983 */ /* 0x000ea20000300a00 */
[----:B-1----:R-:W-:-:S03]  /*35010*/  IMAD.MOV.U32 R0, RZ, RZ, R121 ;  /* 0x000000ffff007224 */ /* 0x002fc600078e0079 */
[----:B---3--:R-:W-:Y:S04]  /*35020*/  STL [R1+0x3dc], R124 ;  /* 0x0003dc7c01007387 */ /* 0x008fe80000100800 */
[----:B------:R1:W-:Y:S04]  /*35030*/  STL [R1+0x3d0], R0 ;  /* 0x0003d00001007387 */ /* 0x0003e80000100800 */
[----:B------:R-:W3:Y:S01]  /*35040*/  LDL.LU.64 R118, [R1+0x708] ;  /* 0x0007080001767983 */ /* 0x000ee20000300a00 */
[----:B-1----:R-:W-:Y:S01]  /*35050*/  MOV R0, R125 ;  /* 0x0000007d00007202 */ /* 0x002fe20000000f00 */
[----:B------:R-:W-:-:S02]  /*35060*/  IMAD.MOV.U32 R124, RZ, RZ, R134 ;  /* 0x000000ffff7c7224 */ /* 0x000fc400078e0086 */
[----:B------:R-:W-:Y:S02]  /*35070*/  IMAD.MOV.U32 R125, RZ, RZ, R135 ;  /* 0x000000ffff7d7224 */ /* 0x000fe400078e0087 */
[----:B------:R1:W-:Y:S04]  /*35080*/  STL [R1+0x3d8], R0 ;  /* 0x0003d80001007387 */ /* 0x0003e80000100800 */
[----:B------:R-:W3:Y:S04]  /*35090*/  LDL.LU.64 R134, [R1+0x718] ;  /* 0x0007180001867983 */ /* 0x000ee80000300a00 */
[----:B----4-:R4:W-:Y:S01]  /*350a0*/  STL [R1+0x3e4], R148 ;  /* 0x0003e49401007387 */ /* 0x0109e20000100800 */
[----:B-1----:R-:W-:-:S03]  /*350b0*/  IMAD.MOV.U32 R0, RZ, RZ, R149 ;  /* 0x000000ffff007224 */ /* 0x002fc600078e0095 */
[----:B----4-:R-:W4:Y:S04]  /*350c0*/  LDL.LU.64 R148, [R1+0x720] ;  /* 0x0007200001947983 */ /* 0x010f280000300a00 */
        /* <DEDUP_REMOVED lines=14> */
[----:B-1----:R-:W-:-:S02]  /*351b0*/  MOV R0, R127 ;  /* 0x0000007f00007202 */ /* 0x002fc40000000f00 */
[----:B------:R-:W4:Y:S04]  /*351c0*/  LDL.LU.64 R126, [R1+0x760] ;  /* 0x00076000017e7983 */ /* 0x000f280000300a00 */
[----:B------:R1:W-:Y:S04]  /*351d0*/  STL [R1+0x400], R0 ;  /* 0x0004000001007387 */ /* 0x0003e80000100800 */
[----:B------:R1:W-:Y:S02]  /*351e0*/  STL [R1+0x40c], R130 ;  /* 0x00040c8201007387 */ /* 0x0003e40000100800 */
[----:B-1----:R-:W-:-:S02]  /*351f0*/  IMAD.MOV.U32 R0, RZ, RZ, R131 ;  /* 0x000000ffff007224 */ /* 0x002fc400078e0083 */
[----:B------:R-:W4:Y:S04]  /*35200*/  LDL.LU.64 R130, [R1+0x768] ;  /* 0x0007680001827983 */ /* 0x000f280000300a00 */
[----:B------:R1:W-:Y:S04]  /*35210*/  STL [R1+0x408], R0 ;  /* 0x0004080001007387 */ /* 0x0003e80000100800 */
[----:B--2---:R2:W-:Y:S04]  /*35220*/  STL [R1+0x414], R132 ;  /* 0x0004148401007387 */ /* 0x0045e80000100800 */
[----:B------:R-:W4:Y:S01]  /*35230*/  LDL.LU.64 R120, [R1+0x780] ;  /* 0x0007800001787983 */ /* 0x000f220000300a00 */
[----:B-1----:R-:W-:-:S05]  /*35240*/  IMAD.MOV.U32 R0, RZ, RZ, R133 ;  /* 0x000000ffff007224 */ /* 0x002fca00078e0085 */
[----:B------:R1:W-:Y:S01]  /*35250*/  STL [R1+0x410], R0 ;  /* 0x0004100001007387 */ /* 0x0003e20000100800 */
[----:B--2---:R-:W-:Y:S02]  /*35260*/  IMAD.MOV.U32 R132, RZ, RZ, R142 ;  /* 0x000000ffff847224 */ /* 0x004fe400078e008e */
[----:B------:R-:W-:Y:S01]  /*35270*/  IMAD.MOV.U32 R133, RZ, RZ, R143 ;  /* 0x000000ffff857224 */ /* 0x000fe200078e008f */
[----:B---3--:R-:W-:Y:S04]  /*35280*/  STL [R1+0x41c], R118 ;  /* 0x00041c7601007387 */ /* 0x008fe80000100800 */
[----:B------:R-:W2:Y:S01]  /*35290*/  LDL.LU.64 R142, [R1+0x788] ;  /* 0x00078800018e7983 */ /* 0x000ea20000300a00 */
[----:B-1----:R-:W-:-:S05]  /*352a0*/  IMAD.MOV.U32 R0, RZ, RZ, R119 ;  /* 0x000000ffff007224 */ /* 0x002fca00078e0077 */
[----:B------:R1:W-:Y:S04]  /*352b0*/  STL [R1+0x418], R0 ;  /* 0x0004180001007387 */ /* 0x0003e80000100800 */
[----:B------:R3:W-:Y:S01]  /*352c0*/  STL [R1+0x424], R134 ;  /* 0x0004248601007387 */ /* 0x0007e20000100800 */
[----:B-1----:R-:W-:-:S03]  /*352d0*/  IMAD.MOV.U32 R0, RZ, RZ, R135 ;  /* 0x000000ffff007224 */ /* 0x002fc600078e0087 */
[----:B----4-:R-:W-:Y:S04]  /*352e0*/  STL [R1+0x42c], R148 ;  /* 0x00042c9401007387 */ /* 0x010fe80000100800 */
[----:B------:R1:W-:Y:S04]  /*352f0*/  STL [R1+0x420], R0 ;  /* 0x0004200001007387 */ /* 0x0003e80000100800 */
[----:B---3--:R-:W3:Y:S01]  /*35300*/  LDL.LU.64 R134, [R1+0x7a8] ;  /* 0x0007a80001867983 */ /* 0x008ee20000300a00 */
[----:B-1----:R-:W-:-:S03]  /*35310*/  MOV R0, R149 ;  /* 0x0000009500007202 */ /* 0x002fc60000000f00 */
        /* <DEDUP_REMOVED lines=17> */
[----:B------:R1:W-:Y:S02]  /*35430*/  STL [R1+0x454], R130 ;  /* 0x0004548201007387 */ /* 0x0003e40000100800 */
[----:B-1----:R-:W-:Y:S02]  /*35440*/  IMAD.MOV.U32 R0, RZ, RZ, R131 ;  /* 0x000000ffff007224 */ /* 0x002fe400078e0083 */
[----:B------:R-:W4:Y:S04]  /*35450*/  LDL.LU.64 R126, [R1+0x800] ;  /* 0x00080000017e7983 */ /* 0x000f280000300a00 */
[----:B------:R1:W-:Y:S04]  /*35460*/  STL [R1+0x450], R0 ;  /* 0x0004500001007387 */ /* 0x0003e80000100800 */
[----:B------:R-:W-:Y:S01]  /*35470*/  STL [R1+0x45c], R120 ;  /* 0x00045c7801007387 */ /* 0x000fe20000100800 */
[----:B------:R-:W-:Y:S01]  /*35480*/  IMAD.MOV.U32 R130, RZ, RZ, R132 ;  /* 0x000000ffff827224 */ /* 0x000fe200078e0084 */
[----:B------:R-:W-:-:S02]  /*35490*/  MOV R131, R133 ;  /* 0x0000008500837202 */ /* 0x000fc40000000f00 */
[----:B------:R-:W4:Y:S01]  /*354a0*/  LDL.LU.64 R132, [R1+0x808] ;  /* 0x0008080001847983 */ /* 0x000f220000300a00 */
[----:B-1----:R-:W-:-:S03]  /*354b0*/  IMAD.MOV.U32 R0, RZ, RZ, R121 ;  /* 0x000000ffff007224 */ /* 0x002fc600078e0079 */
[----:B--2---:R-:W-:Y:S04]  /*354c0*/  STL [R1+0x464], R142 ;  /* 0x0004648e01007387 */ /* 0x004fe80000100800 */
[----:B------:R1:W-:Y:S04]  /*354d0*/  STL [R1+0x458], R0 ;  /* 0x0004580001007387 */ /* 0x0003e80000100800 */
[----:B------:R-:W-:Y:S01]  /*354e0*/  STL [R1+0x46c], R124 ;  /* 0x00046c7c01007387 */ /* 0x000fe20000100800 */
[----:B-1----:R-:W-:Y:S02]  /*354f0*/  IMAD.MOV.U32 R0, RZ, RZ, R143 ;  /* 0x000000ffff007224 */ /* 0x002fe400078e008f */
[----:B------:R-:W-:-:S02]  /*35500*/  IMAD.MOV.U32 R142, RZ, RZ, R146 ;  /* 0x000000ffff8e7224 */ /* 0x000fc400078e0092 */
[----:B------:R-:W-:Y:S01]  /*35510*/  IMAD.MOV.U32 R143, RZ, RZ, R147 ;  /* 0x000000ffff8f7224 */ /* 0x000fe200078e0093 */
[----:B------:R1:W-:Y:S04]  /*35520*/  STL [R1+0x460], R0 ;  /* 0x0004600001007387 */ /* 0x0003e80000100800 */
[----:B------:R-:W2:Y:S01]  /*35530*/  LDL.LU.64 R146, [R1+0x828] ;  /* 0x0008280001927983 */ /* 0x000ea20000300a00 */
[----:B-1----:R-:W-:-:S03]  /*35540*/  IMAD.MOV.U32 R0, RZ, RZ, R125 ;  /* 0x000000ffff007224 */ /* 0x002fc600078e007d */
[----:B---3--:R-:W-:Y:S04]  /*35550*/  STL [R1+0x474], R134 ;  /* 0x0004748601007387 */ /* 0x008fe80000100800 */
[----:B------:R1:W-:Y:S04]  /*35560*/  STL [R1+0x468], R0 ;  /* 0x0004680001007387 */ /* 0x0003e80000100800 */
[----:B------:R-:W3:Y:S01]  /*35570*/  LDL.LU.64 R124, [R1+0x840] ;  /* 0x00084000017c7983 */ /* 0x000ee20000300a00 */
[----:B-1----:R-:W-:-:S03]  /*35580*/  IMAD.MOV.U32 R0, RZ, RZ, R135 ;  /* 0x000000ffff007224 */ /* 0x002fc600078e0087 */
[----:B----4-:R-:W-:Y:S04]  /*35590*/  STL [R1+0x47c], R148 ;  /* 0x00047c9401007387 */ /* 0x010fe80000100800 */
[----:B------:R1:W-:Y:S04]  /*355a0*/  STL [R1+0x470], R0 ;  /* 0x0004700001007387 */ /* 0x0003e80000100800 */
[----:B------:R-:W4:Y:S01]  /*355b0*/  LDL.LU.64 R134, [R1+0x848] ;  /* 0x0008480001867983 */ /* 0x000f220000300a00 */
[----:B-1----:R-:W-:-:S03]  /*355c0*/  MOV R0, R149 ;  /* 0x0000009500007202 */ /* 0x002fc60000000f00 */
[----:B------:R-:W-:Y:S04]  /*355d0*/  STL [R1+0x484], R122 ;  /* 0x0004847a01007387 */ /* 0x000fe80000100800 */
[----:B------:R1:W-:Y:S04]  /*355e0*/  STL [R1+0x478], R0 ;  /* 0x0004780001007387 */ /* 0x0003e80000100800 */
[----:B------:R-:W4:Y:S01]  /*355f0*/  LDL.LU.64 R148, [R1+0x860] ;  /* 0x0008600001947983 */ /* 0x000f220000300a00 */
[----:B-1----:R-:W-:-:S03]  /*35600*/  IMAD.MOV.U32 R0, RZ, RZ, R123 ;  /* 0x000000ffff007224 */ /* 0x002fc600078e007b */
        /* <DEDUP_REMOVED lines=12> */
[----:B------:R1:W-:Y:S04]  /*356d0*/  STL [R1+0x498], R0 ;  /* 0x0004980001007387 */ /* 0x0003e80000100800 */
[----:B------:R1:W-:Y:S04]  /*356e0*/  STL [R1+0x4a4], R132 ;  /* 0x0004a48401007387 */ /* 0x0003e80000100800 */
[----:B-1----:R-:W4:Y:S01]  /*356f0*/  LDL.LU.64 R126, [R1+0x8a8] ;  /* 0x0008a800017e7983 */ /* 0x002f220000300a00 */
[----:B------:R-:W-:-:S05]  /*35700*/  IMAD.MOV.U32 R0, RZ, RZ, R133 ;  /* 0x000000ffff007224 */ /* 0x000fca00078e0085 */
[----:B------:R1:W-:Y:S04]  /*35710*/  STL [R1+0x4a0], R0 ;  /* 0x0004a00001007387 */ /* 0x0003e80000100800 */
[----:B------:R1:W-:Y:S04]  /*35720*/  STL [R1+0x4ac], R140 ;  /* 0x0004ac8c01007387 */ /* 0x0003e80000100800 */
[----:B------:R-:W4:Y:S01]  /*35730*/  LDL.LU.64 R132, [R1+0x8c0] ;  /* 0x0008c00001847983 */ /* 0x000f220000300a00 */
[----:B-1----:R-:W-:-:S05]  /*35740*/  IMAD.MOV.U32 R0, RZ, RZ, R141 ;  /* 0x000000ffff007224 */ /* 0x002fca00078e008d */
[----:B------:R1:W-:Y:S01]  /*35750*/  STL [R1+0x4a8], R0 ;  /* 0x0004a80001007387 */ /* 0x0003e20000100800 */
[----:B------:R-:W-:Y:S01]  /*35760*/  MOV R140, R142 ;  /* 0x0000008e008c7202 */ /* 0x000fe20000000f00 */
[----:B------:R-:W-:Y:S02]  /*35770*/  IMAD.MOV.U32 R141, RZ, RZ, R143 ;  /* 0x000000ffff8d7224 */ /* 0x000fe400078e008f */
[----:B--2---:R-:W-:Y:S01]  /*35780*/  STL [R1+0x4b4], R146 ;  /* 0x0004b49201007387 */ /* 0x004fe20000100800 */
[----:B-1----:R-:W-:-:S03]  /*35790*/  IMAD.MOV.U32 R0, RZ, RZ, R147 ;  /* 0x000000ffff007224 */ /* 0x002fc600078e0093 */
[----:B------:R-:W2:Y:S04]  /*357a0*/  LDL.LU.64 R142, [R1+0x8c8] ;  /* 0x0008c800018e7983 */ /* 0x000ea80000300a00 */
[----:B------:R3:W-:Y:S02]  /*357b0*/  STL [R1+0x4b0], R0 ;  /* 0x0004b00001007387 */ /* 0x0007e40000100800 */
[----:B---3--:R-:W-:Y:S02]  /*357c0*/  IMAD.MOV.U32 R0, RZ, RZ, R125 ;  /* 0x000000ffff007224 */ /* 0x008fe400078e007d */
[----:B------:R1:W-:Y:S04]  /*357d0*/  STL [R1+0x4bc], R124 ;  /* 0x0004bc7c01007387 */ /* 0x0003e80000100800 */
[----:B------:R-:W3:Y:S04]  /*357e0*/  LDL.LU.64 R146, [R1+0x8e0] ;  /* 0x0008e00001927983 */ /* 0x000ee80000300a00 */
[----:B------:R1:W-:Y:S04]  /*357f0*/  STL [R1+0x4b8], R0 ;  /* 0x0004b80001007387 */ /* 0x0003e80000100800 */
[----:B----4-:R-:W-:Y:S04]  /*35800*/  STL [R1+0x4c4], R134 ;  /* 0x0004c48601007387 */ /* 0x010fe80000100800 */
[----:B-1----:R-:W4:Y:S01]  /*35810*/  LDL.LU.64 R124, [R1+0x8e8] ;  /* 0x0008e800017c7983 */ /* 0x002f220000300a00 */
[----:B------:R-:W-:-:S05]  /*35820*/  IMAD.MOV.U32 R0, RZ, RZ, R135 ;  /* 0x000000ffff007224 */ /* 0x000fca00078e0087 */
[----:B------:R1:W-:Y:S04]  /*35830*/  STL [R1+0x4c0], R0 ;  /* 0x0004c00001007387 */ /* 0x0003e80000100800 */
[----:B------:R1:W-:Y:S02]  /*35840*/  STL [R1+0x4cc], R148 ;  /* 0x0004cc9401007387 */ /* 0x0003e40000100800 */
[----:B-1----:R-:W-:Y:S02]  /*35850*/  IMAD.MOV.U32 R0, RZ, RZ, R149 ;  /* 0x000000ffff007224 */ /* 0x002fe400078e0095 */
[----:B------:R-:W4:Y:S04]  /*35860*/  LDL.LU.64 R134, [R1+0x900] ;  /* 0x0009000001867983 */ /* 0x000f280000300a00 */
[----:B------:R1:W-:Y:S01]  /*35870*/  STL [R1+0x4c8], R0 ;  /* 0x0004c80001007387 */ /* 0x0003e20000100800 */
[----:B------:R-:W-:Y:S01]  /*35880*/  IMAD.MOV.U32 R148, RZ, RZ, R150 ;  /* 0x000000ffff947224 */ /* 0x000fe200078e0096 */
[----:B------:R-:W-:-:S02]  /*35890*/  MOV R149, R151 ;  /* 0x0000009700957202 */ /* 0x000fc40000000f00 */
[----:B------:R-:W-:Y:S01]  /*358a0*/  STL [R1+0x4d4], R122 ;  /* 0x0004d47a01007387 */ /* 0x000fe20000100800 */
[----:B-1----:R-:W-:-:S03]  /*358b0*/  IMAD.MOV.U32 R0, RZ, RZ, R123 ;  /* 0x000000ffff007224 */ /* 0x002fc600078e007b */
[----:B------:R-:W4:Y:S04]  /*358c0*/  LDL.LU.64 R150, [R1+0x908] ;  /* 0x0009080001967983 */ /* 0x000f280000300a00 */
[----:B------:R-:W-:Y:S04]  /*358d0*/  STL [R1+0x4dc], R138 ;  /* 0x0004dc8a01007387 */ /* 0x000fe80000100800 */
[----:B------:R1:W-:Y:S02]  /*358e0*/  STL [R1+0x4d0], R0 ;  /* 0x0004d00001007387 */ /* 0x0003e40000100800 */
[----:B-1----:R-:W-:-:S02]  /*358f0*/  IMAD.MOV.U32 R0, RZ, RZ, R139 ;  /* 0x000000ffff007224 */ /* 0x002fc400078e008b */
        /* <DEDUP_REMOVED lines=13> */
[----:B------:R1:W-:Y:S02]  /*359d0*/  STL [R1+0x4f0], R0 ;  /* 0x0004f00001007387 */ /* 0x0003e40000100800 */
[----:B-1----:R-:W-:Y:S02]  /*359e0*/  IMAD.MOV.U32 R0, RZ, RZ, R133 ;  /* 0x000000ffff007224 */ /* 0x002fe400078e0085 */
[----:B------:R-:W4:Y:S04]  /*359f0*/  LDL.LU.64 R132, [R1+0x960] ;  /* 0x0009600001847983 */ /* 0x000f280000300a00 */
[----:B------:R1:W-:Y:S04]  /*35a00*/  STL [R1+0x4f8], R0 ;  /* 0x0004f80001007387 */ /* 0x0003e80000100800 */
[----:B--2---:R2:W-:Y:S04]  /*35a10*/  STL [R1+0x504], R142 ;  /* 0x0005048e01007387 */ /* 0x0045e80000100800 */
[----:B------:R-:W4:Y:S01]  /*35a20*/  LDL.LU.64 R126, [R1+0x968] ;  /* 0x00096800017e7983 */ /* 0x000f220000300a00 */
[----:B-1----:R-:W-:-:S05]  /*35a30*/  MOV R0, R143 ;  /* 0x0000008f00007202 */ /* 0x002fca0000000f00 */
[----:B------:R1:W-:Y:S01]  /*35a40*/  STL [R1+0x500], R0 ;  /* 0x0005000001007387 */ /* 0x0003e20000100800 */
[----:B--2---:R-:W-:Y:S02]  /*35a50*/  IMAD.MOV.U32 R142, RZ, RZ, R144 ;  /* 0x000000ffff8e7224 */ /* 0x004fe400078e0090 */
[----:B------:R-:W-:Y:S01]  /*35a60*/  IMAD.MOV.U32 R143, RZ, RZ, R145 ;  /* 0x000000ffff8f7224 */ /* 0x000fe200078e0091 */
[----:B---3--:R2:W-:Y:S04]  /*35a70*/  STL [R1+0x50c], R146 ;  /* 0x00050c9201007387 */ /* 0x0085e80000100800 */
[----:B------:R-:W3:Y:S01]  /*35a80*/  LDL.LU.64 R144, [R1+0x978] ;  /* 0x0009780001907983 */ /* 0x000ee20000300a00 */
[----:B-1----:R-:W-:-:S03]  /*35a90*/  IMAD.MOV.U32 R0, RZ, RZ, R147 ;  /* 0x000000ffff007224 */ /* 0x002fc600078e0093 */
[----:B----4-:R-:W-:Y:S04]  /*35aa0*/  STL [R1+0x514], R124 ;  /* 0x0005147c01007387 */ /* 0x010fe80000100800 */
[----:B------:R1:W-:Y:S04]  /*35ab0*/  STL [R1+0x508], R0 ;  /* 0x0005080001007387 */ /* 0x0003e80000100800 */
[----:B--2---:R-:W2:Y:S01]  /*35ac0*/  LDL.LU.64 R146, [R1+0x980] ;  /* 0x0009800001927983 */ /* 0x004ea20000300a00 */
[----:B-1----:R-:W-:-:S03]  /*35ad0*/  IMAD.MOV.U32 R0, RZ, RZ, R125 ;  /* 0x000000ffff007224 */ /* 0x002fc600078e007d */
[----:B------:R-:W-:Y:S04]  /*35ae0*/  STL [R1+0x51c], R134 ;  /* 0x00051c8601007387 */ /* 0x000fe80000100800 */
[----:B------:R1:W-:Y:S02]  /*35af0*/  STL [R1+0x510], R0 ;  /* 0x0005100001007387 */ /* 0x0003e40000100800 */
[----:B-1----:R-:W-:Y:S02]  /*35b00*/  IMAD.MOV.U32 R0, RZ, RZ, R135 ;  /* 0x000000ffff007224 */ /* 0x002fe400078e0087 */
[----:B------:R-:W-:Y:S04]  /*35b10*/  STL [R1+0x524], R150 ;  /* 0x0005249601007387 */ /* 0x000fe80000100800 */
[----:B------:R1:W-:Y:S04]  /*35b20*/  STL [R1+0x518], R0 ;  /* 0x0005180001007387 */ /* 0x0003e80000100800 */
[----:B------:R-:W4:Y:S01]  /*35b30*/  LDL.LU.64 R134, [R1+0x990] ;  /* 0x0009900001867983 */ /* 0x000f220000300a00 */
[----:B-1----:R-:W-:-:S03]  /*35b40*/  IMAD.MOV.U32 R0, RZ, RZ, R151 ;  /* 0x000000ffff007224 */ /* 0x002fc600078e0097 */
[----:B------:R-:W-:Y:S04]  /*35b50*/  STL [R1+0x52c], R136 ;  /* 0x00052c8801007387 */ /* 0x000fe80000100800 */
        /* <DEDUP_REMOVED lines=20> */
[----:B------:R1:W-:Y:S04]  /*35ca0*/  STL [R1+0x548], R0 ;  /* 0x0005480001007387 */ /* 0x0003e80000100800 */
[----:B------:R-:W-:Y:S01]  /*35cb0*/  STL [R1+0x554], R126 ;  /* 0x0005547e01007387 */ /* 0x000fe20000100800 */
[----:B-1----:R-:W-:-:S05]  /*35cc0*/  IMAD.MOV.U32 R0, RZ, RZ, R127 ;  /* 0x000000ffff007224 */ /* 0x002fca00078e007f */
[----:B------:R1:W-:Y:S04]  /*35cd0*/  STL [R1+0x550], R0 ;  /* 0x0005500001007387 */ /* 0x0003e80000100800 */
[----:B---3--:R3:W-:Y:S01]  /*35ce0*/  STL [R1+0x55c], R144 ;  /* 0x00055c9001007387 */ /* 0x0087e20000100800 */
[----:B-1----:R-:W-:-:S03]  /*35cf0*/  IMAD.MOV.U32 R0, RZ, RZ, R145 ;  /* 0x000000ffff007224 */ /* 0x002fc600078e0091 */
[----:B---3--:R-:W3:Y:S04]  /*35d00*/  LDL.LU.64 R144, [R1+0x958] ;  /* 0x0009580001907983 */ /* 0x008ee80000300a00 */
[----:B------:R1:W-:Y:S04]  /*35d10*/  STL [R1+0x558], R0 ;  /* 0x0005580001007387 */ /* 0x0003e80000100800 */
[----:B--2---:R2:W-:Y:S01]  /*35d20*/  STL [R1+0x564], R146 ;  /* 0x0005649201007387 */ /* 0x0045e20000100800 */
[----:B-1----:R-:W-:-:S03]  /*35d30*/  MOV R0, R147 ;  /* 0x0000009300007202 */ /* 0x002fc60000000f00 */
[----:B--2---:R-:W2:Y:S04]  /*35d40*/  LDL.LU.64 R146, [R1+0x950] ;  /* 0x0009500001927983 */ /* 0x004ea80000300a00 */
[----:B------:R1:W-:Y:S04]  /*35d50*/  STL [R1+0x560], R0 ;  /* 0x0005600001007387 */ /* 0x0003e80000100800 */
[----:B------:R1:W-:Y:S02]  /*35d60*/  STL [R1+0x56c], R148 ;  /* 0x00056c9401007387 */ /* 0x0003e40000100800 */
[----:B-1----:R-:W-:-:S02]  /*35d70*/  IMAD.MOV.U32 R0, RZ, RZ, R149 ;  /* 0x000000ffff007224 */ /* 0x002fc400078e0095 */
[----:B------:R-:W2:Y:S04]  /*35d80*/  LDL.LU.64 R148, [R1+0x938] ;  /* 0x0009380001947983 */ /* 0x000ea80000300a00 */
[----:B------:R1:W-:Y:S04]  /*35d90*/  STL [R1+0x568], R0 ;  /* 0x0005680001007387 */ /* 0x0003e80000100800 */
        /* <DEDUP_REMOVED lines=17> */
[----:B------:R-:W-:Y:S04]  /*35eb0*/  STL [R1+0x594], R128 ;  /* 0x0005948001007387 */ /* 0x000fe80000100800 */
        /* <DEDUP_REMOVED lines=13> */
[----:B---3--:R3:W-:Y:S01]  /*35f90*/  STL [R1+0x5b4], R144 ;  /* 0x0005b49001007387 */ /* 0x0087e20000100800 */
[----:B-1----:R-:W-:-:S03]  /*35fa0*/  IMAD.MOV.U32 R0, RZ, RZ, R145 ;  /* 0x000000ffff007224 */ /* 0x002fc600078e0091 */
[----:B---3--:R-:W3:Y:S04]  /*35fb0*/  LDL.LU.64 R144, [R1+0x8b0] ;  /* 0x0008b00001907983 */ /* 0x008ee80000300a00 */
[----:B------:R1:W-:Y:S04]  /*35fc0*/  STL [R1+0x5b0], R0 ;  /* 0x0005b00001007387 */ /* 0x0003e80000100800 */
[----:B--2---:R2:W-:Y:S01]  /*35fd0*/  STL [R1+0x5bc], R146 ;  /* 0x0005bc9201007387 */ /* 0x0045e20000100800 */
[----:B-1----:R-:W-:-:S03]  /*35fe0*/  IMAD.MOV.U32 R0, RZ, RZ, R147 ;  /* 0x000000ffff007224 */ /* 0x002fc600078e0093 */
        /* <DEDUP_REMOVED lines=39> */
[----:B-1----:R-:W-:-:S03]  /*36260*/  MOV R0, R145 ;  /* 0x0000009100007202 */ /* 0x002fc60000000f00 */
        /* <DEDUP_REMOVED lines=55> */
[----:B-1----:R-:W-:-:S03]  /*365e0*/  MOV R0, R135 ;  /* 0x0000008700007202 */ /* 0x002fc60000000f00 */
        /* <DEDUP_REMOVED lines=83> */
[----:B-1----:R-:W-:-:S02]  /*36b20*/  MOV R0, R149 ;  /* 0x0000009500007202 */ /* 0x002fc40000000f00 */
        /* <DEDUP_REMOVED lines=232> */
[----:B------:R-:W4:Y:S04]  /*379b0*/  LDL.64 R136, [R1+0xc30] ;  /* 0x000c300001887983 */ /* 0x000f280000100a00 */
        /* <DEDUP_REMOVED lines=145> */
[----:B------:R-:W-:Y:S04]  /*382d0*/  STL [R1+0xa1c], R132 ;  /* 0x000a1c8401007387 */ /* 0x000fe80000100800 */
[----:B------:R-:W4:Y:S01]  /*382e0*/  LDL.LU.64 R128, [R1+0xd58] ;  /* 0x000d580001807983 */ /* 0x000f220000300a00 */
[----:B-1----:R-:W-:-:S05]  /*382f0*/  IMAD.MOV.U32 R0, RZ, RZ, R133 ;  /* 0x000000ffff007224 */ /* 0x002fca00078e0085 */
[----:B------:R1:W-:Y:S04]  /*38300*/  STL [R1+0xa18], R0 ;  /* 0x000a180001007387 */ /* 0x0003e80000100800 */
[----:B------:R1:W-:Y:S02]  /*38310*/  STL [R1+0xa24], R142 ;  /* 0x000a248e01007387 */ /* 0x0003e40000100800 */
[----:B-1----:R-:W-:Y:S02]  /*38320*/  IMAD.MOV.U32 R0, RZ, RZ, R143 ;  /* 0x000000ffff007224 */ /* 0x002fe400078e008f */
        /* <DEDUP_REMOVED lines=14> */
[----:B----4-:R-:W-:Y:S04]  /*38410*/  STL [R1+0xa44], R134 ;  /* 0x000a448601007387 */ /* 0x010fe80000100800 */
[----:B------:R-:W4:Y:S01]  /*38420*/  LDL.LU.64 R132, [R1+0xd80] ;  /* 0x000d800001847983 */ /* 0x000f220000300a00 */
[----:B-1----:R-:W-:-:S05]  /*38430*/  IMAD.MOV.U32 R0, RZ, RZ, R135 ;  /* 0x000000ffff007224 */ /* 0x002fca00078e0087 */
[----:B------:R1:W-:Y:S02]  /*38440*/  STL [R1+0xa40], R0 ;  /* 0x000a400001007387 */ /* 0x0003e40000100800 */
[----:B-1----:R-:W-:Y:S02]  /*38450*/  IMAD.MOV.U32 R0, RZ, RZ, R151 ;  /* 0x000000ffff007224 */ /* 0x002fe400078e0097 */
[----:B------:R1:W-:Y:S04]  /*38460*/  STL [R1+0xa4c], R150 ;  /* 0x000a4c9601007387 */ /* 0x0003e80000100800 */
[----:B-1----:R-:W4:Y:S04]  /*38470*/  LDL.LU.64 R150, [R1+0xd88] ;  /* 0x000d880001967983 */ /* 0x002f280000300a00 */
[----:B------:R1:W-:Y:S04]  /*38480*/  STL [R1+0xa48], R0 ;  /* 0x000a480001007387 */ /* 0x0003e80000100800 */
        /* <DEDUP_REMOVED lines=60> */
[----:B------:R-:W4:Y:S04]  /*38850*/  LDL.LU.64 R140, [R1+0xe00] ;  /* 0x000e0000018c7983 */ /* 0x000f280000300a00 */
        /* <DEDUP_REMOVED lines=8> */
[----:B-1----:R-:W-:-:S03]  /*388e0*/  MOV R0, R145 ;  /* 0x0000009100007202 */ /* 0x002fc60000000f00 */
[----:B---3--:R-:W3:Y:S04]  /*388f0*/  LDL.LU.64 R144, [R1+0xe18] ;  /* 0x000e180001907983 */ /* 0x008ee80000300a00 */
[----:B------:R1:W-:Y:S04]  /*38900*/  STL [R1+0xad8], R0 ;  /* 0x000ad80001007387 */ /* 0x0003e80000100800 */
[----:B--2---:R2:W-:Y:S04]  /*38910*/  STL [R1+0xae4], R146 ;  /* 0x000ae49201007387 */ /* 0x0045e80000100800 */
[----:B------:R-:W3:Y:S01]  /*38920*/  LDL.LU.64 R130, [R1+0xe20] ;  /* 0x000e200001827983 */ /* 0x000ee20000300a00 */
[----:B-1----:R-:W-:-:S03]  /*38930*/  IMAD.MOV.U32 R0, RZ, RZ, R147 ;  /* 0x000000ffff007224 */ /* 0x002fc600078e0093 */
[----:B------:R-:W-:Y:S04]  /*38940*/  STL [R1+0xaec], R148 ;  /* 0x000aec9401007387 */ /* 0x000fe80000100800 */
[----:B------:R1:W-:Y:S04]  /*38950*/  STL [R1+0xae0], R0 ;  /* 0x000ae00001007387 */ /* 0x0003e80000100800 */
[----:B--2---:R-:W2:Y:S01]  /*38960*/  LDL.LU.64 R146, [R1+0xe28] ;  /* 0x000e280001927983 */ /* 0x004ea20000300a00 */
[----:B-1----:R-:W-:-:S03]  /*38970*/  IMAD.MOV.U32 R0, RZ, RZ, R149 ;  /* 0x000000ffff007224 */ /* 0x002fc600078e0095 */
[----:B----4-:R-:W-:Y:S04]  /*38980*/  STL [R1+0xaf4], R132 ;  /* 0x000af48401007387 */ /* 0x010fe80000100800 */
        /* <DEDUP_REMOVED lines=34> */
[----:B------:R-:W-:Y:S04]  /*38bb0*/  STL [R1+0xb3c], R130 ;  /* 0x000b3c8201007387 */ /* 0x000fe80000100800 */
[----:B------:R1:W-:Y:S04]  /*38bc0*/  STL [R1+0xb30], R0 ;  /* 0x000b300001007387 */ /* 0x0003e80000100800 */
[----:B---3--:R-:W3:Y:S01]  /*38bd0*/  LDL.LU.64 R144, [R1+0xe70] ;  /* 0x000e700001907983 */ /* 0x008ee20000300a00 */
[----:B-1----:R-:W-:-:S03]  /*38be0*/  IMAD.MOV.U32 R0, RZ, RZ, R131 ;  /* 0x000000ffff007224 */ /* 0x002fc600078e0083 */
[----:B--2---:R-:W-:Y:S04]  /*38bf0*/  STL [R1+0xb44], R146 ;  /* 0x000b449201007387 */ /* 0x004fe80000100800 */
[----:B------:R1:W-:Y:S02]  /*38c00*/  STL [R1+0xb38], R0 ;  /* 0x000b380001007387 */ /* 0x0003e40000100800 */
[----:B-1----:R-:W-:Y:S02]  /*38c10*/  IMAD.MOV.U32 R0, RZ, RZ, R147 ;  /* 0x000000ffff007224 */ /* 0x002fe400078e0093 */
[----:B------:R-:W2:Y:S04]  /*38c20*/  LDL.LU.64 R146, [R1+0xe78] ;  /* 0x000e780001927983 */ /* 0x000ea80000300a00 */
[----:B------:R1:W-:Y:S04]  /*38c30*/  STL [R1+0xb40], R0 ;  /* 0x000b400001007387 */ /* 0x0003e80000100800 */
[----:B----4-:R4:W-:Y:S01]  /*38c40*/  STL [R1+0xb4c], R148 ;  /* 0x000b4c9401007387 */ /* 0x0109e20000100800 */
[----:B-1----:R-:W-:-:S03]  /*38c50*/  MOV R0, R149 ;  /* 0x0000009500007202 */ /* 0x002fc60000000f00 */
[----:B------:R-:W-:Y:S04]  /*38c60*/  STL [R1+0xb54], R132 ;  /* 0x000b548401007387 */ /* 0x000fe80000100800 */
[----:B------:R1:W-:Y:S04]  /*38c70*/  STL [R1+0xb48], R0 ;  /* 0x000b480001007387 */ /* 0x0003e80000100800 */
[----:B----4-:R-:W4:Y:S01]  /*38c80*/  LDL.LU.64 R148, [R1+0xe80] ;  /* 0x000e800001947983 */ /* 0x010f220000300a00 */
[----:B-1----:R-:W-:-:S03]  /*38c90*/  IMAD.MOV.U32 R0, RZ, RZ, R133 ;  /* 0x000000ffff007224 */ /* 0x002fc600078e0085 */
[----:B------:R-:W-:Y:S04]  /*38ca0*/  STL [R1+0xb5c], R150 ;  /* 0x000b5c9601007387 */ /* 0x000fe80000100800 */
        /* <DEDUP_REMOVED lines=8> */
[----:B------:R-:W-:Y:S01]  /*38d30*/  STL [R1+0xb6c], R136 ;  /* 0x000b6c8801007387 */ /* 0x000fe20000100800 */
[----:B-1----:R-:W-:-:S03]  /*38d40*/  IMAD.MOV.U32 R0, RZ, RZ, R137 ;  /* 0x000000ffff007224 */ /* 0x002fc600078e0089 */
[----:B------:R-:W4:Y:S04]  /*38d50*/  LDL.LU.64 R122, [R1+0xe98] ;  /* 0x000e9800017a7983 */ /* 0x000f280000300a00 */
[----:B------:R1:W-:Y:S04]  /*38d60*/  STL [R1+0xb68], R0 ;  /* 0x000b680001007387 */ /* 0x0003e80000100800 */
[----:B------:R-:W-:Y:S04]  /*38d70*/  STL [R1+0xb74], R138 ;  /* 0x000b748a01007387 */ /* 0x000fe80000100800 */
[----:B------:R-:W4:Y:S01]  /*38d80*/  LDL.LU.64 R124, [R1+0xea0] ;  /* 0x000ea000017c7983 */ /* 0x000f220000300a00 */
        /* <DEDUP_REMOVED lines=10> */
[----:B-1----:R-:W-:-:S03]  /*38e30*/  MOV R0, R143 ;  /* 0x0000008f00007202 */ /* 0x002fc60000000f00 */
[----:B------:R-:W4:Y:S04]  /*38e40*/  LDL.LU.64 R134, [R1+0xec8] ;  /* 0x000ec80001867983 */ /* 0x000f280000300a00 */
[----:B------:R1:W-:Y:S04]  /*38e50*/  STL [R1+0xb80], R0 ;  /* 0x000b800001007387 */ /* 0x0003e80000100800 */
[----:B---3--:R-:W-:Y:S04]  /*38e60*/  STL [R1+0xb8c], R144 ;  /* 0x000b8c9001007387 */ /* 0x008fe80000100800 */
[----:B------:R-:W3:Y:S01]  /*38e70*/  LDL.LU.64 R136, [R1+0xed0] ;  /* 0x000ed00001887983 */ /* 0x000ee20000300a00 */
[----:B-1----:R-:W-:-:S03]  /*38e80*/  IMAD.MOV.U32 R0, RZ, RZ, R145 ;  /* 0x000000ffff007224 */ /* 0x002fc600078e0091 */
[----:B------:R-:W3:Y:S04]  /*38e90*/  LDL.LU.64 R138, [R1+0xed8] ;  /* 0x000ed800018a7983 */ /* 0x000ee80000300a00 */
[----:B------:R1:W-:Y:S04]  /*38ea0*/  STL [R1+0xb88], R0 ;  /* 0x000b880001007387 */ /* 0x0003e80000100800 */
[----:B--2---:R-:W-:Y:S04]  /*38eb0*/  STL [R1+0xb94], R146 ;  /* 0x000b949201007387 */ /* 0x004fe80000100800 */
[----:B------:R-:W2:Y:S01]  /*38ec0*/  LDL.LU.64 R140, [R1+0xee0] ;  /* 0x000ee000018c7983 */ /* 0x000ea20000300a00 */
[----:B-1----:R-:W-:-:S03]  /*38ed0*/  IMAD.MOV.U32 R0, RZ, RZ, R147 ;  /* 0x000000ffff007224 */ /* 0x002fc600078e0093 */
[----:B------:R-:W2:Y:S04]  /*38ee0*/  LDL.LU.64 R142, [R1+0xee8] ;  /* 0x000ee800018e7983 */ /* 0x000ea80000300a00 */
[----:B------:R1:W-:Y:S04]  /*38ef0*/  STL [R1+0xb90], R0 ;  /* 0x000b900001007387 */ /* 0x0003e80000100800 */
[----:B----4-:R-:W-:Y:S04]  /*38f00*/  STL [R1+0xb9c], R148 ;  /* 0x000b9c9401007387 */ /* 0x010fe80000100800 */
[----:B------:R-:W4:Y:S01]  /*38f10*/  LDL.LU.64 R144, [R1+0xef0] ;  /* 0x000ef00001907983 */ /* 0x000f220000300a00 */
[----:B-1----:R-:W-:-:S03]  /*38f20*/  IMAD.MOV.U32 R0, RZ, RZ, R149 ;  /* 0x000000ffff007224 */ /* 0x002fc600078e0095 */
[----:B------:R-:W4:Y:S04]  /*38f30*/  LDL.LU.64 R146, [R1+0xef8] ;  /* 0x000ef80001927983 */ /* 0x000f280000300a00 */
[----:B------:R1:W-:Y:S02]  /*38f40*/  STL [R1+0xb98], R0 ;  /* 0x000b980001007387 */ /* 0x0003e40000100800 */
[----:B-1----:R-:W-:Y:S02]  /*38f50*/  IMAD.MOV.U32 R0, RZ, RZ, R151 ;  /* 0x000000ffff007224 */ /* 0x002fe400078e0097 */
[----:B------:R1:W-:Y:S04]  /*38f60*/  STL [R1+0xba4], R150 ;  /* 0x000ba49601007387 */ /* 0x0003e80000100800 */
[----:B------:R-:W4:Y:S04]  /*38f70*/  LDL.LU.64 R148, [R1+0xf00] ;  /* 0x000f000001947983 */ /* 0x000f280000300a00 */
[----:B------:R-:W-:Y:S04]  /*38f80*/  STL [R1+0xbac], R120 ;  /* 0x000bac7801007387 */ /* 0x000fe80000100800 */
[----:B------:R1:W-:Y:S04]  /*38f90*/  STL [R1+0xba0], R0 ;  /* 0x000ba00001007387 */ /* 0x0003e80000100800 */
[----:B-1----:R-:W4:Y:S01]  /*38fa0*/  LDL.LU.64 R150, [R1+0xf08] ;  /* 0x000f080001967983 */ /* 0x002f220000300a00 */
[----:B------:R-:W-:-:S03]  /*38fb0*/  IMAD.MOV.U32 R0, RZ, RZ, R121 ;  /* 0x000000ffff007224 */ /* 0x000fc600078e0079 */
[----:B------:R-:W-:Y:S04]  /*38fc0*/  STL [R1+0xbb4], R122 ;  /* 0x000bb47a01007387 */ /* 0x000fe80000100800 */
[----:B------:R1:W-:Y:S02]  /*38fd0*/  STL [R1+0xba8], R0 ;  /* 0x000ba80001007387 */ /* 0x0003e40000100800 */
[----:B-1----:R-:W-:Y:S02]  /*38fe0*/  IMAD.MOV.U32 R0, RZ, RZ, R123 ;  /* 0x000000ffff007224 */ /* 0x002fe400078e007b */
[----:B------:R-:W-:Y:S04]  /*38ff0*/  STL [R1+0xbbc], R124 ;  /* 0x000bbc7c01007387 */ /* 0x000fe80000100800 */
[----:B------:R1:W-:Y:S04]  /*39000*/  STL [R1+0xbb0], R0 ;  /* 0x000bb00001007387 */ /* 0x0003e80000100800 */
[----:B------:R-:W-:Y:S01]  /*39010*/  STL [R1+0xbc4], R126 ;  /* 0x000bc47e01007387 */ /* 0x000fe20000100800 */
[----:B-1----:R-:W-:-:S05]  /*39020*/  MOV R0, R125 ;  /* 0x0000007d00007202 */ /* 0x002fca0000000f00 */
[----:B------:R1:W-:Y:S04]  /*39030*/  STL [R1+0xbb8], R0 ;  /* 0x000bb80001007387 */ /* 0x0003e80000100800 */
[----:B------:R-:W-:Y:S01]  /*39040*/  STL [R1+0xbcc], R128 ;  /* 0x000bcc8001007387 */ /* 0x000fe20000100800 */
[----:B-1----:R-:W-:-:S05]  /*39050*/  IMAD.MOV.U32 R0, RZ, RZ, R127 ;  /* 0x000000ffff007224 */ /* 0x002fca00078e007f */
[----:B------:R1:W-:Y:S04]  /*39060*/  STL [R1+0xbc0], R0 ;  /* 0x000bc00001007387 */ /* 0x0003e80000100800 */
[----:B------:R-:W-:Y:S01]  /*39070*/  STL [R1+0xbd4], R130 ;  /* 0x000bd48201007387 */ /* 0x000fe20000100800 */
[----:B-1----:R-:W-:-:S05]  /*39080*/  IMAD.MOV.U32 R0, RZ, RZ, R129 ;  /* 0x000000ffff007224 */ /* 0x002fca00078e0081 */
[----:B------:R1:W-:Y:S02]  /*39090*/  STL [R1+0xbc8], R0 ;  /* 0x000bc80001007387 */ /* 0x0003e40000100800 */
[----:B-1----:R-:W-:Y:S02]  /*390a0*/  IMAD.MOV.U32 R0, RZ, RZ, R131 ;  /* 0x000000ffff007224 */ /* 0x002fe400078e0083 */
[----:B------:R-:W-:Y:S04]  /*390b0*/  STL [R1+0xbdc], R132 ;  /* 0x000bdc8401007387 */ /* 0x000fe80000100800 */
[----:B------:R1:W-:Y:S04]  /*390c0*/  STL [R1+0xbd0], R0 ;  /* 0x000bd00001007387 */ /* 0x0003e80000100800 */
[----:B------:R-:W-:Y:S01]  /*390d0*/  STL [R1+0xbe4], R134 ;  /* 0x000be48601007387 */ /* 0x000fe20000100800 */
[----:B-1----:R-:W-:-:S05]  /*390e0*/  IMAD.MOV.U32 R0, RZ, RZ, R133 ;  /* 0x000000ffff007224 */ /* 0x002fca00078e0085 */
[----:B------:R1:W-:Y:S04]  /*390f0*/  STL [R1+0xbd8], R0 ;  /* 0x000bd80001007387 */ /* 0x0003e80000100800 */
[----:B---3--:R-:W-:Y:S01]  /*39100*/  STL [R1+0xbec], R136 ;  /* 0x000bec8801007387 */ /* 0x008fe20000100800 */
[----:B-1----:R-:W-:-:S05]  /*39110*/  IMAD.MOV.U32 R0, RZ, RZ, R135 ;  /* 0x000000ffff007224 */ /* 0x002fca00078e0087 */
[----:B------:R1:W-:Y:S04]  /*39120*/  STL [R1+0xbe0], R0 ;  /* 0x000be00001007387 */ /* 0x0003e80000100800 */
[----:B------:R-:W-:Y:S01]  /*39130*/  STL [R1+0xbf4], R138 ;  /* 0x000bf48a01007387 */ /* 0x000fe20000100800 */
[----:B-1----:R-:W-:-:S05]  /*39140*/  IMAD.MOV.U32 R0, RZ, RZ, R137 ;  /* 0x000000ffff007224 */ /* 0x002fca00078e0089 */
[----:B------:R1:W-:Y:S04]  /*39150*/  STL [R1+0xbe8], R0 ;  /* 0x000be80001007387 */ /* 0x0003e80000100800 */
[----:B--2---:R-:W-:Y:S01]  /*39160*/  STL [R1+0xbfc], R140 ;  /* 0x000bfc8c01007387 */ /* 0x004fe20000100800 */
[----:B-1----:R-:W-:-:S05]  /*39170*/  MOV R0, R139 ;  /* 0x0000008b00007202 */ /* 0x002fca0000000f00 */
[----:B------:R1:W-:Y:S04]  /*39180*/  STL [R1+0xbf0], R0 ;  /* 0x000bf00001007387 */ /* 0x0003e80000100800 */
[----:B------:R-:W-:Y:S01]  /*39190*/  STL [R1+0xc04], R142 ;  /* 0x000c048e01007387 */ /* 0x000fe20000100800 */
[----:B-1----:R-:W-:-:S05]  /*391a0*/  IMAD.MOV.U32 R0, RZ, RZ, R141 ;  /* 0x000000ffff007224 */ /* 0x002fca00078e008d */
[----:B------:R1:W-:Y:S04]  /*391b0*/  STL [R1+0xbf8], R0 ;  /* 0x000bf80001007387 */ /* 0x0003e80000100800 */
[----:B----4-:R-:W-:Y:S01]  /*391c0*/  STL [R1+0xc0c], R144 ;  /* 0x000c0c9001007387 */ /* 0x010fe20000100800 */
[----:B-1----:R-:W-:-:S05]  /*391d0*/  IMAD.MOV.U32 R0, RZ, RZ, R143 ;  /* 0x000000ffff007224 */ /* 0x002fca00078e008f */
[----:B------:R1:W-:Y:S04]  /*391e0*/  STL [R1+0xc00], R0 ;  /* 0x000c000001007387 */ /* 0x0003e80000100800 */
[----:B------:R-:W-:Y:S01]  /*391f0*/  STL [R1+0xc14], R146 ;  /* 0x000c149201007387 */ /* 0x000fe20000100800 */
[----:B-1----:R-:W-:-:S05]  /*39200*/  IMAD.MOV.U32 R0, RZ, RZ, R145 ;  /* 0x000000ffff007224 */ /* 0x002fca00078e0091 */
[----:B------:R1:W-:Y:S04]  /*39210*/  STL [R1+0xc08], R0 ;  /* 0x000c080001007387 */ /* 0x0003e80000100800 */
[----:B------:R-:W-:Y:S01]  /*39220*/  STL [R1+0xc1c], R148 ;  /* 0x000c1c9401007387 */ /* 0x000fe20000100800 */
[----:B-1----:R-:W-:Y:S02]  /*39230*/  IMAD.MOV.U32 R0, RZ, RZ, R147 ;  /* 0x000000ffff007224 */ /* 0x002fe400078e0093 */
[----:B------:R-:W-:-:S03]  /*39240*/  IMAD.MOV.U32 R8, RZ, RZ, R151 ;  /* 0x000000ffff087224 */ /* 0x000fc600078e0097 */
[----:B------:R1:W-:Y:S02]  /*39250*/  STL [R1+0xc10], R0 ;  /* 0x000c100001007387 */ /* 0x0003e40000100800 */
[----:B-1----:R-:W-:-:S05]  /*39260*/  IMAD.MOV.U32 R0, RZ, RZ, R149 ;  /* 0x000000ffff007224 */ /* 0x002fca00078e0095 */
[----:B------:R1:W-:Y:S04]  /*39270*/  STL [R1+0xc18], R0 ;  /* 0x000c180001007387 */ /* 0x0003e80000100800 */
[----:B------:R-:W-:Y:S04]  /*39280*/  STL [R1+0xc24], R150 ;  /* 0x000c249601007387 */ /* 0x000fe80000100800 */
[----:B------:R2:W-:Y:S04]  /*39290*/  STL [R1+0xc20], R8 ;  /* 0x000c200801007387 */ /* 0x0005e80000100800 */
[----:B------:R3:W-:Y:S04]  /*392a0*/  STL [R1+0xc2c], R4 ;  /* 0x000c2c0401007387 */ /* 0x0007e80000100800 */
[----:B------:R3:W-:Y:S04]  /*392b0*/  STL [R1+0xc28], R5 ;  /* 0x000c280501007387 */ /* 0x0007e80000100800 */
[----:B------:R3:W-:Y:S04]  /*392c0*/  STL [R1], RZ ;  /* 0x000000ff01007387 */ /* 0x0007e80000100800 */
        /* <DEDUP_REMOVED lines=127> */
[----:B-1----:R-:W-:Y:S01]  /*39ac0*/  SHF.R.S32.HI R0, RZ, 0x1f, R2 ;  /* 0x0000001fff007819 */ /* 0x002fe20000011402 */
[----:B------:R-:W-:-:S03]  /*39ad0*/  USHF.R.S32.HI UR8, URZ, 0x1f, UR6 ;  /* 0x0000001f3f087899 */ /* 0x000fc60008011406 */
[----:B------:R-:W-:Y:S01]  /*39ae0*/  LEA.HI R0, R0, R2, RZ, 0x7 ;  /* 0x0000000200007211 */ /* 0x000fe200078f38ff */
[----:B------:R-:W-:Y:S01]  /*39af0*/  USHF.R.S32.HI UR9, URZ, 0x1f, UR7 ;  /* 0x0000001f3f097899 */ /* 0x000fe20008011407 */
[----:B--2---:R-:W-:Y:S02]  /*39b00*/  MOV R8, RZ ;  /* 0x000000ff00087202 */ /* 0x004fe40000000f00 */
        /* <DEDUP_REMOVED lines=27> */
[----:B------:R-:W-:-:S02]  /*39cc0*/  SHF.R.S32.HI R0, RZ, 0x7, R0 ;  /* 0x00000007ff007819 */ /* 0x000fc40000011400 */
        /* <DEDUP_REMOVED lines=36> */
[----:B------:R-:W-:Y:S01]  /*39f10*/  CS2R R150, SRZ ;  /* 0x0000000000967805 */ /* 0x000fe2000001ff00 */
[----:B------:R-:W-:Y:S02]  /*39f20*/  USHF.L.U32 UR4, UR6, 0x2, URZ ;  /* 0x0000000206047899 */ /* 0x000fe4000800063f */
[----:B------:R-:W-:Y:S01]  /*39f30*/  USHF.L.U32 UR5, UR7, 0x2, URZ ;  /* 0x0000000207057899 */ /* 0x000fe2000800063f */
[----:B------:R-:W-:Y:S01]  /*39f40*/  UMOV UR60, 0x3 ;  /* 0x00000003003c7882 */ /* 0x000fe20000000000 */
[----:B------:R-:W-:Y:S02]  /*39f50*/  USHF.L.U64.HI UR6, UR6, 0x2, UR8 ;  /* 0x0000000206067899 */ /* 0x000fe40008010208 */
[----:B------:R-:W-:Y:S01]  /*39f60*/  USHF.L.U64.HI UR7, UR7, 0x2, UR9 ;  /* 0x0000000207077899 */ /* 0x000fe20008010209 */
[----:B---3--:R-:W-:-:S11]  /*39f70*/  UMOV UR55, 0xffffffff ;  /* 0xffffffff00377882 */ /* 0x008fd60000000000 */
.L_x_1:
[----:B------:R-:W-:Y:S01]  /*39f80*/  STL.64 [R1+0x1530], R250 ;  /* 0x001530fa01007387 */ /* 0x000fe20000100a00 */
[----:B------:R-:W-:Y:S01]  /*39f90*/  UIADD3 UR55, UR55, 0x1, URZ ;  /* 0x0000000137377890 */ /* 0x000fe2000fffe03f */
[----:B------:R-:W-:-:S04]  /*39fa0*/  DEPBAR.LE SB0, 0x6 ;  /* 0x000081800000791a */ /* 0x000fc80000000000 */
[----:B------:R-:W-:Y:S01]  /*39fb0*/  STL.64 [R1+0x1528], R248 ;  /* 0x001528f801007387 */ /* 0x000fe20000100a00 */
[----:B------:R-:W-:Y:S01]  /*39fc0*/  UMOV UR51, 0x40000040 ;  /* 0x4000004000337882 */ /* 0x000fe20000000000 */
[----:B------:R-:W-:Y:S01]  /*39fd0*/  UMOV UR49, 0x40000040 ;  /* 0x4000004000317882 */ /* 0x000fe20000000000 */
[----:B------:R-:W1:Y:S01]  /*39fe0*/  LDC R4, c[0x0][0x230] ;  /* 0x00008c00ff047b82 */ /* 0x000e620000000800 */
[----:B------:R-:W-:Y:S04]  /*39ff0*/  STL.64 [R1+0x1520], R246 ;  /* 0x001520f601007387 */ /* 0x000fe80000100a00 */
[----:B------:R-:W-:Y:S03]  /*3a000*/  STL.64 [R1+0x1518], R244 ;  /* 0x001518f401007387 */ /* 0x000fe60000100a00 */
[----:B------:R-:W2:Y:S01]  /*3a010*/  LDC R0, c[0x0][0x230] ;  /* 0x00008c00ff007b82 */ /* 0x000ea20000000800 */
        /* <DEDUP_REMOVED lines=46> */
[----:B-----5:R-:W-:Y:S04]  /*3a300*/  STL.64 [R1+0x13a0], R150 ;  /* 0x0013a09601007387 */ /* 0x020fe80000100a00 */
        /* <DEDUP_REMOVED lines=13> */
[----:B---3--:R-:W3:Y:S04]  /*3a3e0*/  LDL.LU.64 R124, [R1] ;  /* 0x00000000017c7983 */ /* 0x008ee80000300a00 */
        /* <DEDUP_REMOVED lines=62> */
[----:B------:R-:W3:Y:S01]  /*3a7d0*/  LDL.LU.64 R250, [R1+0x1f8] ;  /* 0x0001f80001fa7983 */ /* 0x000ee20000300a00 */
[----:B------:R-:W-:Y:S01]  /*3a7e0*/  UISETP.GT.AND UP0, UPT, UR55, 0x4, UPT ;  /* 0x000000043700788c */ /* 0x000fe2000bf04270 */
[----:B------:R-:W-:Y:S03]  /*3a7f0*/  BAR.SYNC.DEFER_BLOCKING 0x0 ;  /* 0x0000000000007b1d */ /* 0x000fe60000010000 */
[----:B------:R-:W-:-:S04]  /*3a800*/  USEL UR55, UR55, URZ, !UP0 ;  /* 0x0000003f37377287 */ /* 0x000fc8000c000000 */
[----:B------:R-:W-:Y:S02]  /*3a810*/  ULEA UR8, UR55, UR54, 0x10 ;  /* 0x0000003637087291 */ /* 0x000fe4000f8e803f */
[----:B------:R-:W-:Y:S01]  /*3a820*/  ULEA UR9, UR55, UR54, 0x11 ;  /* 0x0000003637097291 */ /* 0x000fe2000f8e883f */
[----:B------:R-:W-:Y:S01]  /*3a830*/  STL [R1+0x1318], R3 ;  /* 0x0013180301007387 */ /* 0x000fe20000100800 */
[----:B------:R-:W-:Y:S02]  /*3a840*/  UIADD3 UR8, UR8, 0xa0000, URZ ;  /* 0x000a000008087890 */ /* 0x000fe4000fffe03f */
[----:B------:R-:W-:Y:S02]  /*3a850*/  USHF.R.U32.HI UR9, URZ, 0x4, UR9 ;  /* 0x000000043f097899 */ /* 0x000fe40008011609 */
[----:B------:R-:W-:Y:S02]  /*3a860*/  USHF.R.U32.HI UR8, URZ, 0x4, UR8 ;  /* 0x000000043f087899 */ /* 0x000fe40008011608 */
[----:B------:R-:W-:-:S02]  /*3a870*/  USGXT.U32 UR50, UR9, 0xe ;  /* 0x0000000e0932789a */ /* 0x000fc40008000000 */
[----:B------:R-:W-:Y:S02]  /*3a880*/  USGXT.U32 UR48, UR8, 0xe ;  /* 0x0000000e0830789a */ /* 0x000fe40008000000 */
[----:B------:R-:W-:Y:S02]  /*3a890*/  UIADD3 UR46, UP1, UR50, 0x2, URZ ;  /* 0x00000002322e7890 */ /* 0x000fe4000ff3e03f */
[----:B------:R-:W-:Y:S01]  /*3a8a0*/  UIADD3 UR44, UP0, UR48, 0x2, URZ ;  /* 0x00000002302c7890 */ /* 0x000fe2000ff1e03f */
[----:B------:R-:W-:Y:S01]  /*3a8b0*/  UMOV UR8, URZ ;  /* 0x0000003f00087c82 */ /* 0x000fe20008000000 */
[----:B------:R-:W-:Y:S02]  /*3a8c0*/  UMOV UR9, URZ ;  /* 0x0000003f00097c82 */ /* 0x000fe40008000000 */
[----:B------:R-:W-:Y:S02]  /*3a8d0*/  UIADD3.X UR45, UR8, 0x40000040, URZ, UP0, !UPT ;  /* 0x40000040082d7890 */ /* 0x000fe400087fe43f */
[----:B------:R-:W-:-:S02]  /*3a8e0*/  UIADD3.X UR47, UR9, 0x40000040, URZ, UP1, !UPT ;  /* 0x40000040092f7890 */ /* 0x000fc40008ffe43f */
[----:B------:R-:W-:Y:S02]  /*3a8f0*/  UIADD3.64 UR40, UR44, 0x2, URZ ;  /* 0x000000022c287897 */ /* 0x000fe4000fffe03f */
[----:B------:R-:W-:Y:S02]  /*3a900*/  UIADD3.64 UR42, UR46, 0x2, URZ ;  /* 0x000000022e2a7897 */ /* 0x000fe4000fffe03f */
[----:B------:R-:W-:Y:S02]  /*3a910*/  UIADD3.64 UR38, UR46, 0x4, URZ ;  /* 0x000000042e267897 */ /* 0x000fe4000fffe03f */
[----:B------:R-:W-:Y:S02]  /*3a920*/  UIADD3.64 UR36, UR44, 0x4, URZ ;  /* 0x000000042c247897 */ /* 0x000fe4000fffe03f */
[----:B------:R-:W-:Y:S02]  /*3a930*/  UIADD3.64 UR58, UR46, 0x7fe, URZ ;  /* 0x000007fe2e3a7897 */ /* 0x000fe4000fffe03f */
[----:B------:R-:W-:-:S02]  /*3a940*/  UIADD3.64 UR56, UR44, 0x3fe, URZ ;  /* 0x000003fe2c387897 */ /* 0x000fc4000fffe03f */
[----:B------:R-:W-:Y:S02]  /*3a950*/  UIADD3.64 UR14, UR46, 0x800, URZ ;  /* 0x000008002e0e7897 */ /* 0x000fe4000fffe03f */
[----:B------:R-:W-:Y:S02]  /*3a960*/  UIADD3.64 UR12, UR44, 0x400, URZ ;  /* 0x000004002c0c7897 */ /* 0x000fe4000fffe03f */
[----:B------:R-:W-:Y:S02]  /*3a970*/  UIADD3.64 UR18, UR46, 0xffe, URZ ;  /* 0x00000ffe2e127897 */ /* 0x000fe4000fffe03f */
[----:B------:R-:W-:Y:S01]  /*3a980*/  UIADD3.64 UR16, UR44, 0x7fe, URZ ;  /* 0x000007fe2c107897 */ /* 0x000fe2000fffe03f */
[----:B------:R-:W-:Y:S01]  /*3a990*/  UMOV UR8, UR14 ;  /* 0x0000000e00087c82 */ /* 0x000fe20008000000 */
[----:B------:R-:W-:Y:S01]  /*3a9a0*/  UMOV UR9, UR15 ;  /* 0x0000000f00097c82 */ /* 0x000fe20008000000 */
[----:B------:R-:W-:Y:S02]  /*3a9b0*/  UIADD3.64 UR34, UR46, 0x1000, URZ ;  /* 0x000010002e227897 */ /* 0x000fe4000fffe03f */
[----:B------:R-:W-:-:S02]  /*3a9c0*/  UIADD3.64 UR32, UR44, 0x800, URZ ;  /* 0x000008002c207897 */ /* 0x000fc4000fffe03f */
[----:B------:R-:W-:Y:S02]  /*3a9d0*/  UIADD3.64 UR30, UR46, 0x1002, URZ ;  /* 0x000010022e1e7897 */ /* 0x000fe4000fffe03f */
[----:B------:R-:W-:Y:S02]  /*3a9e0*/  UIADD3.64 UR28, UR44, 0x802, URZ ;  /* 0x000008022c1c7897 */ /* 0x000fe4000fffe03f */
[----:B------:R-:W-:Y:S02]  /*3a9f0*/  UIADD3.64 UR26, UR46, 0x1004, URZ ;  /* 0x000010042e1a7897 */ /* 0x000fe4000fffe03f */
[----:B------:R-:W-:Y:S02]  /*3aa00*/  UIADD3.64 UR24, UR44, 0x804, URZ ;  /* 0x000008042c187897 */ /* 0x000fe4000fffe03f */
[----:B------:R-:W-:Y:S02]  /*3aa10*/  UIADD3.64 UR22, UR46, 0x17fe, URZ ;  /* 0x000017fe2e167897 */ /* 0x000fe4000fffe03f */
[----:B------:R-:W-:Y:S01]  /*3aa20*/  UIADD3.64 UR20, UR44, 0xbfe, URZ ;  /* 0x00000bfe2c147897 */ /* 0x000fe2000fffe03f */
[----:B---3--:R-:W-:-:S06]  /*3aa30*/  WARPGROUP.ARRIVE ;  /* 0x00000000000079c5 */ /* 0x008fcc0000000000 */
[----:B------:R-:W-:Y:S03]  /*3aa40*/  HGMMA.64x256x8.F32.TF32 R124, gdesc[UR48], R124, gsb0 ;  /* 0x07e00000307c79f0 */ /* 0x000fe6000800287c */
[----:B------:R-:W-:Y:S02]  /*3aa50*/  WARPGROUP.DEPBAR.LE gsb0, 0x0 ;  /* 0x00008000000079c5 */ /* 0x000fe40000010000 */
[----:B------:R-:W-:-:S15]  /*3aa60*/  WARPGROUP.ARRIVE ;  /* 0x00000000000079c5 */ /* 0x000fde0000000000 */
[----:B------:R-:W-:-:S08]  /*3aa70*/  NOP ;  /* 0x0000000000007918 */ /* 0x000fd00000000000 */
        /* <DEDUP_REMOVED lines=16> */
[----:B------:R-:W-:Y:S01]  /*3ab80*/  HGMMA.64x256x8.F32.TF32 R124, gdesc[UR12], R124, gsb0 ;  /* 0x07e000000c7c79f0 */ /* 0x000fe2000800287c */
[----:B------:R-:W-:Y:S02]  /*3ab90*/  UIADD3.64 UR14, UR46, 0x802, URZ ;  /* 0x000008022e0e7897 */ /* 0x000fe4000fffe03f */
[----:B------:R-:W-:-:S05]  /*3aba0*/  UIADD3.64 UR12, UR44, 0x402, URZ ;  /* 0x000004022c0c7897 */ /* 0x000fca000fffe03f */
[----:B------:R-:W-:Y:S01]  /*3abb0*/  UMOV UR10, UR14 ;  /* 0x0000000e000a7c82 */ /* 0x000fe20008000000 */
[----:B------:R-:W-:Y:S01]  /*3abc0*/  UMOV UR11, UR15 ;  /* 0x0000000f000b7c82 */ /* 0x000fe20008000000 */
[----:B------:R-:W-:Y:S02]  /*3abd0*/  WARPGROUP.DEPBAR.LE gsb0, 0x0 ;  /* 0x00008000000079c5 */ /* 0x000fe40000010000 */
[----:B------:R-:W-:-:S15]  /*3abe0*/  WARPGROUP.ARRIVE ;  /* 0x00000000000079c5 */ /* 0x000fde0000000000 */
[----:B------:R-:W-:-:S01]  /*3abf0*/  NOP ;  /* 0x0000000000007918 */ /* 0x000fc20000000000 */
[----:B------:R-:W-:Y:S01]  /*3ac00*/  HGMMA.64x256x8.F32.TF32 R124, gdesc[UR12], R124, gsb0 ;  /* 0x07e000000c7c79f0 */ /* 0x000fe2000800287c */
[----:B------:R-:W-:Y:S02]  /*3ac10*/  UIADD3.64 UR14, UR46, 0x804, URZ ;  /* 0x000008042e0e7897 */ /* 0x000fe4000fffe03f */
[----:B------:R-:W-:Y:S01]  /*3ac20*/  UIADD3.64 UR12, UR44, 0x404, URZ ;  /* 0x000004042c0c7897 */ /* 0x000fe2000fffe03f */
[----:B------:R-:W-:Y:S02]  /*3ac30*/  WARPGROUP.DEPBAR.LE gsb0, 0x0 ;  /* 0x00008000000079c5 */ /* 0x000fe40000010000 */
[----:B------:R-:W-:-:S15]  /*3ac40*/  WARPGROUP.ARRIVE ;  /* 0x00000000000079c5 */ /* 0x000fde0000000000 */
[----:B------:R-:W-:-:S07]  /*3ac50*/  NOP ;  /* 0x0000000000007918 */ /* 0x000fce0000000000 */
[----:B------:R-:W-:Y:S01]  /*3ac60*/  HGMMA.64x256x8.F32.TF32 R124, gdesc[UR12], R124, gsb0 ;  /* 0x07e000000c7c79f0 */ /* 0x000fe2000800287c */
[----:B------:R-:W-:Y:S01]  /*3ac70*/  UMOV UR12, UR14 ;  /* 0x0000000e000c7c82 */ /* 0x000fe20008000000 */
[----:B------:R-:W-:Y:S01]  /*3ac80*/  UMOV UR13, UR15 ;  /* 0x0000000f000d7c82 */ /* 0x000fe20008000000 */
[----:B------:R-:W-:Y:S01]  /*3ac90*/  UMOV UR14, UR18 ;  /* 0x00000012000e7c82 */ /* 0x000fe20008000000 */
[----:B------:R-:W-:Y:S01]  /*3aca0*/  UMOV UR15, UR19 ;  /* 0x00000013000f7c82 */ /* 0x000fe20008000000 */
[----:B------:R-:W-:Y:S02]  /*3acb0*/  WARPGROUP.DEPBAR.LE gsb0, 0x0 ;  /* 0x00008000000079c5 */ /* 0x000fe40000010000 */
[----:B------:R-:W-:-:S15]  /*3acc0*/  WARPGROUP.ARRIVE ;  /* 0x00000000000079c5 */ /* 0x000fde0000000000 */
[----:B------:R-:W-:-:S06]  /*3acd0*/  NOP ;  /* 0x0000000000007918 */ /* 0x000fcc0000000000 */
        /* <DEDUP_REMOVED lines=44> */
[----:B------:R-:W-:Y:S04]  /*3afa0*/  STL.64 [R1], R124 ;  /* 0x0000007c01007387 */ /* 0x000fe80000100a00 */
        /* <DEDUP_REMOVED lines=63> */
[----:B---3--:R-:W3:Y:S04]  /*3b3a0*/  LDL.LU.64 R250, [R1+0x1530] ;  /* 0x0015300001fa7983 */ /* 0x008ee80000300a00 */
[----:B------:R-:W4:Y:S04]  /*3b3b0*/  LDL.LU.64 R248, [R1+0x1528] ;  /* 0x0015280001f87983 */ /* 0x000f280000300a00 */
[----:B------:R-:W3:Y:S04]  /*3b3c0*/  LDL.LU.64 R246, [R1+0x1520] ;  /* 0x0015200001f67983 */ /* 0x000ee80000300a00 */
        /* <DEDUP_REMOVED lines=61> */
[----:B------:R-:W-:Y:S01]  /*3b7a0*/  UIADD3.64 UR48, UR44, 0x1fe, URZ ;  /* 0x000001fe2c307897 */ /* 0x000fe2000fffe03f */
[----:B-1----:R-:W-:Y:S01]  /*3b7b0*/  VIADD R4, R4, 0x7f ;  /* 0x0000007f04047836 */ /* 0x002fe20000000000 */
[----:B------:R-:W-:Y:S01]  /*3b7c0*/  UIADD3.64 UR40, UR44, 0x202, URZ ;  /* 0x000002022c287897 */ /* 0x000fe2000fffe03f */
[----:B--2---:R-:W-:Y:S01]  /*3b7d0*/  VIADD R0, R0, 0xfffffe00 ;  /* 0xfffffe0000007836 */ /* 0x004fe20000000000 */
[----:B------:R-:W-:-:S02]  /*3b7e0*/  UIADD3.64 UR36, UR44, 0x204, URZ ;  /* 0x000002042c247897 */ /* 0x000fc4000fffe03f */
[----:B------:R-:W-:Y:S01]  /*3b7f0*/  UIADD3 UR60, UR60, 0x1, URZ ;  /* 0x000000013c3c7890 */ /* 0x000fe2000fffe03f */
[----:B------:R-:W-:Y:S01]  /*3b800*/  SHF.R.S32.HI R2, RZ, 0x1f, R4 ;  /* 0x0000001fff027819 */ /* 0x000fe20000011404 */
[----:B------:R-:W-:Y:S01]  /*3b810*/  UIADD3.64 UR56, UR44, 0x5fe, URZ ;  /* 0x000005fe2c387897 */ /* 0x000fe2000fffe03f */
[----:B------:R-:W-:Y:S01]  /*3b820*/  IMAD R0, R8, -0x80, R0 ;  /* 0xffffff8008007824 */ /* 0x000fe200078e0200 */
[----:B------:R-:W-:Y:S01]  /*3b830*/  UIADD3.64 UR16, UR44, 0xe00, URZ ;  /* 0x00000e002c107897 */ /* 0x000fe2000fffe03f */
[----:B------:R-:W-:Y:S01]  /*3b840*/  LEA.HI R2, R2, R4, RZ, 0x7 ;  /* 0x0000000402027211 */ /* 0x000fe200078f38ff */
[----:B------:R-:W-:Y:S01]  /*3b850*/  UIADD3.64 UR12, UR44, 0xe02, URZ ;  /* 0x00000e022c0c7897 */ /* 0x000fe2000fffe03f */
[----:B------:R-:W-:Y:S01]  /*3b860*/  IADD3 R10, P3, R10, UR4, RZ ;  /* 0x000000040a0a7c10 */ /* 0x000fe2000ff7e0ff */
[----:B------:R-:W-:Y:S01]  /*3b870*/  UIADD3.64 UR8, UR44, 0xe04, URZ ;  /* 0x00000e042c087897 */ /* 0x000fe2000fffe03f */
[----:B------:R-:W-:Y:S01]  /*3b880*/  SHF.R.S32.HI R2, RZ, 0x7, R2 ;  /* 0x00000007ff027819 */ /* 0x000fe20000011402 */
[----:B------:R-:W2:Y:S01]  /*3b890*/  LDL.LU R3, [R1+0x24c] ;  /* 0x00024c0001037983 */ /* 0x000ea20000300800 */
[----:B------:R-:W-:-:S03]  /*3b8a0*/  ISETP.GT.AND P1, PT, R0, RZ, PT ;  /* 0x000000ff0000720c */ /* 0x000fc60003f24270 */
[----:B------:R-:W-:Y:S01]  /*3b8b0*/  VIADD R2, R2, 0xfffffffc ;  /* 0xfffffffc02027836 */ /* 0x000fe20000000000 */
[----:B---3--:R-:W-:-:S06]  /*3b8c0*/  WARPGROUP.ARRIVE ;  /* 0x00000000000079c5 */ /* 0x008fcc0000000000 */
[----:B------:R-:W-:Y:S01]  /*3b8d0*/  HGMMA.64x256x8.F32.TF32 R24, gdesc[UR48], R24, gsb0 ;  /* 0x07e00000301879f0 */ /* 0x000fe20008002818 */
[----:B------:R-:W-:Y:S01]  /*3b8e0*/  UIADD3.64 UR48, UR44, 0x200, URZ ;  /* 0x000002002c307897 */ /* 0x000fe2000fffe03f */
[----:B------:R-:W-:Y:S01]  /*3b8f0*/  UMOV UR50, UR46 ;  /* 0x0000002e00327c82 */ /* 0x000fe20008000000 */
[----:B------:R-:W-:Y:S01]  /*3b900*/  UMOV UR51, UR47 ;  /* 0x0000002f00337c82 */ /* 0x000fe20008000000 */
        /* <DEDUP_REMOVED lines=12> */
[----:B------:R-:W-:Y:S01]  /*3b9d0*/  UIADD3.64 UR36, UR44, 0x600, URZ ;  /* 0x000006002c247897 */ /* 0x000fe2000fffe03f */
[----:B------:R-:W-:Y:S01]  /*3b9e0*/  UMOV UR38, UR20 ;  /* 0x0000001400267c82 */ /* 0x000fe20008000000 */
[----:B------:R-:W-:Y:S01]  /*3b9f0*/  UMOV UR39, UR21 ;  /* 0x0000001500277c82 */ /* 0x000fe20008000000 */
[----:B------:R-:W-:Y:S01]  /*3ba00*/  UIADD3.64 UR20, UR44, 0xdfe, URZ ;  /* 0x00000dfe2c147897 */ /* 0x000fe2000fffe03f */
[----:B------:R-:W-:Y:S02]  /*3ba10*/  WARPGROUP.DEPBAR.LE gsb0, 0x0 ;  /* 0x00008000000079c5 */ /* 0x000fe40000010000 */
[----:B------:R-:W-:-:S15]  /*3ba20*/  WARPGROUP.ARRIVE ;  /* 0x00000000000079c5 */ /* 0x000fde0000000000 */
[----:B------:R-:W-:-:S06]  /*3ba30*/  NOP ;  /* 0x0000000000007918 */ /* 0x000fcc0000000000 */
        /* <DEDUP_REMOVED lines=53> */
[----:B------:R-:W-:Y:S02]  /*3bd90*/  ISETP.GE.AND P0, PT, R8, R2, PT ;  /* 0x000000020800720c */ /* 0x000fe40003f06270 */
[----:B------:R-:W-:Y:S01]  /*3bda0*/  SEL R2, RZ, 0x4, !P1 ;  /* 0x00000004ff027807 */ /* 0x000fe20004800000 */
[----:B------:R-:W-:Y:S01]  /*3bdb0*/  UISETP.GT.AND UP0, UPT, UR60, 0x4, UPT ;  /* 0x000000043c00788c */ /* 0x000fe2000bf04270 */
[----:B------:R-:W-:Y:S02]  /*3bdc0*/  ISETP.GT.AND P1, PT, R0, 0x1, PT ;  /* 0x000000010000780c */ /* 0x000fe40003f24270 */
[----:B------:R-:W-:Y:S01]  /*3bdd0*/  SEL R2, R2, RZ, !P0 ;  /* 0x000000ff02027207 */ /* 0x000fe20004000000 */
[----:B------:R-:W-:-:S03]  /*3bde0*/  USEL UR60, UR60, URZ, !UP0 ;  /* 0x0000003f3c3c7287 */ /* 0x000fc6000c000000 */
[----:B------:R-:W-:Y:S02]  /*3bdf0*/  ISETP.NE.U32.AND P2, PT, R2, RZ, PT ;  /* 0x000000ff0200720c */ /* 0x000fe40003f45070 */
[----:B------:R-:W-:Y:S01]  /*3be00*/  SEL R2, RZ, 0x4, !P1 ;  /* 0x00000004ff027807 */ /* 0x000fe20004800000 */
[----:B------:R-:W-:-:S03]  /*3be10*/  ULEA UR12, UR60, UR54, 0x10 ;  /* 0x000000363c0c7291 */ /* 0x000fc6000f8e803f */
[----:B------:R-:W-:Y:S02]  /*3be20*/  SEL R2, R2, RZ, !P0 ;  /* 0x000000ff02027207 */ /* 0x000fe40004000000 */
[----:B------:R-:W-:Y:S02]  /*3be30*/  IADD3.X R9, R9, UR6, RZ, P3, !PT ;  /* 0x0000000609097c10 */ /* 0x000fe40009ffe4ff */
[----:B------:R-:W-:Y:S01]  /*3be40*/  ISETP.NE.U32.AND P1, PT, R2, RZ, PT ;  /* 0x000000ff0200720c */ /* 0x000fe20003f25070 */
[----:B------:R-:W-:Y:S01]  /*3be50*/  IMAD.U32 R2, RZ, RZ, UR12 ;  /* 0x0000000cff027e24 */ /* 0x000fe2000f8e00ff */
[----:B------:R-:W-:Y:S01]  /*3be60*/  IADD3 R12, P4, R12, UR4, RZ ;  /* 0x000000040c0c7c10 */ /* 0x000fe2000ff9e0ff */
[----:B------:R-:W-:Y:S02]  /*3be70*/  IMAD.MOV.U32 R4, RZ, RZ, R10 ;  /* 0x000000ffff047224 */ /* 0x000fe400078e000a */
[----:B------:R-:W-:Y:S01]  /*3be80*/  IMAD.MOV.U32 R5, RZ, RZ, R9 ;  /* 0x000000ffff057224 */ /* 0x000fe200078e0009 */
[----:B------:R-:W-:-:S02]  /*3be90*/  IADD3 R2, R7, 0x100000, R2 ;  /* 0x0010000007027810 */ /* 0x000fc40007ffe002 */
[----:B------:R-:W-:Y:S02]  /*3bea0*/  IADD3.X R11, R11, UR6, RZ, P4, !PT ;  /* 0x000000060b0b7c10 */ /* 0x000fe4000a7fe4ff */
[----:B------:R-:W-:Y:S01]  /*3beb0*/  IADD3 R14, P3, R14, UR4, RZ ;  /* 0x000000040e0e7c10 */ /* 0x000fe2000ff7e0ff */
[----:B------:R-:W-:Y:S02]  /*3bec0*/  WARPGROUP.DEPBAR.LE gsb0, 0x0 ;  /* 0x00008000000079c5 */ /* 0x000fe40000010000 */
[----:B------:R-:W-:-:S06]  /*3bed0*/  WARPGROUP.ARRIVE ;  /* 0x00000000000079c5 */ /* 0x000fcc0000000000 */
[----:B------:R-:W-:Y:S01]  /*3bee0*/  HGMMA.64x256x8.F32.TF32 R24, gdesc[UR8], R24, gsb0 ;  /* 0x07e00000081879f0 */ /* 0x000fe20008002818 */
[----:B------:R-:W-:Y:S02]  /*3bef0*/  IADD3.X R13, R13, UR6, RZ, P3, !PT ;  /* 0x000000060d0d7c10 */ /* 0x000fe40009ffe4ff */
[----:B------:R-:W-:-:S04]  /*3bf00*/  IADD3 R16, P4, R16, UR4, RZ ;  /* 0x0000000410107c10 */ /* 0x000fc8000ff9e0ff */
[----:B------:R-:W-:Y:S02]  /*3bf10*/  IADD3.X R15, R15, UR6, RZ, P4, !PT ;  /* 0x000000060f0f7c10 */ /* 0x000fe4000a7fe4ff */
[----:B------:R-:W-:Y:S02]  /*3bf20*/  IADD3 R202, P3, R202, UR4, RZ ;  /* 0x00000004caca7c10 */ /* 0x000fe4000ff7e0ff */
[----:B----4-:R-:W-:Y:S02]  /*3bf30*/  IADD3 R204, P4, R204, UR4, RZ ;  /* 0x00000004cccc7c10 */ /* 0x010fe4000ff9e0ff */
[----:B------:R-:W-:Y:S02]  /*3bf40*/  IADD3.X R201, R201, UR6, RZ, P3, !PT ;  /* 0x00000006c9c97c10 */ /* 0x000fe40009ffe4ff */
[----:B------:R-:W-:Y:S02]  /*3bf50*/  IADD3.X R203, R203, UR6, RZ, P4, !PT ;  /* 0x00000006cbcb7c10 */ /* 0x000fe4000a7fe4ff */
[----:B------:R-:W-:Y:S01]  /*3bf60*/  IADD3 R206, P3, R206, UR4, RZ ;  /* 0x00000004cece7c10 */ /* 0x000fe2000ff7e0ff */
[----:B------:R1:W-:Y:S01]  /*3bf70*/  STL [R1+0x1320], R8 ;  /* 0x0013200801007387 */ /* 0x0003e20000100800 */
[----:B------:R-:W-:-:S02]  /*3bf80*/  IADD3 R208, P4, R208, UR4, RZ ;  /* 0x00000004d0d07c10 */ /* 0x000fc4000ff9e0ff */
[----:B------:R-:W-:Y:S02]  /*3bf90*/  IADD3.X R205, R205, UR6, RZ, P3, !PT ;  /* 0x00000006cdcd7c10 */ /* 0x000fe40009ffe4ff */
[----:B------:R-:W-:Y:S01]  /*3bfa0*/  IADD3.X R207, R207, UR6, RZ, P4, !PT ;  /* 0x00000006cfcf7c10 */ /* 0x000fe2000a7fe4ff */
[----:B-1----:R-:W3:Y:S01]  /*3bfb0*/  LDL.LU R8, [R1+0x248] ;  /* 0x0002480001087983 */ /* 0x002ee20000300800 */
[----:B------:R-:W-:Y:S02]  /*3bfc0*/  WARPGROUP.DEPBAR.LE gsb0, 0x0 ;  /* 0x00008000000079c5 */ /* 0x000fe40000010000 */
[----:B------:R-:W-:Y:S06]  /*3bfd0*/  BAR.SYNC.DEFER_BLOCKING 0x0 ;  /* 0x0000000000007b1d */ /* 0x000fec0000010000 */
[----:B------:R-:W-:Y:S01]  /*3bfe0*/  @!PT LDS RZ, [RZ] ;  /* 0x00000000fffff984 */ /* 0x000fe20000000800 */
[----:B------:R-:W-:Y:S01]  /*3bff0*/  @!PT LDS RZ, [RZ] ;  /* 0x00000000fffff984 */ /* 0x000fe20000000800 */
[----:B------:R-:W-:Y:S01]  /*3c000*/  @!PT LDS RZ, [RZ] ;  /* 0x00000000fffff984 */ /* 0x000fe20000000800 */
[----:B------:R1:W-:Y:S02]  /*3c010*/  LDGSTS.E [R2+-0x60000], desc[UR52][R4.64], P2 ;  /* 0xa000000004027fae */ /* 0x0003e40009121874 */
[----:B-1----:R-:W-:Y:S01]  /*3c020*/  MOV R4, R12 ;  /* 0x0000000c00047202 */ /* 0x002fe20000000f00 */
[----:B------:R-:W-:-:S05]  /*3c030*/  IMAD.MOV.U32 R5, RZ, RZ, R11 ;  /* 0x000000ffff057224 */ /* 0x000fca00078e000b */
[----:B------:R1:W-:Y:S01]  /*3c040*/  LDGSTS.E [R2+-0x5fffc], desc[UR52][R4.64], P1 ;  /* 0xa000400004027fae */ /* 0x0003e20008921874 */
[----:B------:R-:W-:-:S04]  /*3c050*/  ISETP.GT.AND P1, PT, R0, 0x2, PT ;  /* 0x000000020000780c */ /* 0x000fc80003f24270 */
[----:B-1----:R-:W-:Y:S02]  /*3c060*/  SEL R4, RZ, 0x4, !P1 ;  /* 0x00000004ff047807 */ /* 0x002fe40004800000 */
[----:B------:R-:W-:Y:S02]  /*3c070*/  ISETP.GT.AND P1, PT, R0, 0x3, PT ;  /* 0x000000030000780c */ /* 0x000fe40003f24270 */
[----:B------:R-:W-:-:S04]  /*3c080*/  SEL R4, R4, RZ, !P0 ;  /* 0x000000ff04047207 */ /* 0x000fc80004000000 */
[----:B------:R-:W-:Y:S02]  /*3c090*/  ISETP.NE.U32.AND P2, PT, R4, RZ, PT ;  /* 0x000000ff0400720c */ /* 0x000fe40003f45070 */
[----:B------:R-:W-:-:S04]  /*3c0a0*/  SEL R4, RZ, 0x4, !P1 ;  /* 0x00000004ff047807 */ /* 0x000fc80004800000 */
[----:B------:R-:W-:Y:S01]  /*3c0b0*/  SEL R4, R4, RZ, !P0 ;  /* 0x000000ff04047207 */ /* 0x000fe20004000000 */
[----:B------:R-:W-:-:S03]  /*3c0c0*/  IMAD.MOV.U32 R5, RZ, RZ, R13 ;  /* 0x000000ffff057224 */ /* 0x000fc600078e000d */
[----:B------:R-:W-:Y:S01]  /*3c0d0*/  ISETP.NE.U32.AND P1, PT, R4, RZ, PT ;  /* 0x000000ff0400720c */ /* 0x000fe20003f25070 */
[----:B------:R-:W-:-:S05]  /*3c0e0*/  IMAD.MOV.U32 R4, RZ, RZ, R14 ;  /* 0x000000ffff047224 */ /* 0x000fca00078e000e */
[----:B------:R1:W-:Y:S02]  /*3c0f0*/  LDGSTS.E [R2+-0x5fff8], desc[UR52][R4.64], P2 ;  /* 0xa000800004027fae */ /* 0x0003e40009121874 */
[----:B-1----:R-:W-:Y:S02]  /*3c100*/  IMAD.MOV.U32 R4, RZ, RZ, R16 ;  /* 0x000000ffff047224 */ /* 0x002fe400078e0010 */
        /* <DEDUP_REMOVED lines=8> */
[----:B------:R-:W-:Y:S02]  /*3c190*/  SEL R4, R4, RZ, !P0 ;  /* 0x000000ff04047207 */ /* 0x000fe40004000000 */
[----:B------:R-:W-:Y:S02]  /*3c1a0*/  MOV R5, R201 ;  /* 0x000000c900057202 */ /* 0x000fe40000000f00 */
        /* <DEDUP_REMOVED lines=13> */
[----:B------:R1:W-:Y:S01]  /*3c280*/  STL [R1+0x1330], R147 ;  /* 0x0013309301007387 */ /* 0x0003e20000100800 */
[----:B------:R-:W-:Y:S02]  /*3c290*/  IMAD.MOV.U32 R5, RZ, RZ, R205 ;  /* 0x000000ffff057224 */ /* 0x000fe400078e00cd */
[----:B------:R-:W-:Y:S01]  /*3c2a0*/  ISETP.NE.U32.AND P1, PT, R4, RZ, PT ;  /* 0x000000ff0400720c */ /* 0x000fe20003f25070 */
[----:B------:R-:W-:-:S05]  /*3c2b0*/  IMAD.MOV.U32 R4, RZ, RZ, R206 ;  /* 0x000000ffff047224 */ /* 0x000fca00078e00ce */
[----:B------:R4:W-:Y:S04]  /*3c2c0*/  LDGSTS.E [R2+-0x5bff8], desc[UR52][R4.64], P2 ;  /* 0xa400800004027fae */ /* 0x0009e80009121874 */
[----:B-1----:R-:W2:Y:S04]  /*3c2d0*/  LDL.LU R147, [R1+0x244] ;  /* 0x0002440001937983 */ /* 0x002ea80000300800 */
[----:B------:R1:W-:Y:S01]  /*3c2e0*/  STL [R1+0x132c], R148 ;  /* 0x00132c9401007387 */ /* 0x0003e20000100800 */
[----:B----4-:R-:W-:Y:S02]  /*3c2f0*/  IMAD.MOV.U32 R4, RZ, RZ, R208 ;  /* 0x000000ffff047224 */ /* 0x010fe400078e00d0 */
[----:B------:R-:W-:Y:S01]  /*3c300*/  IMAD.MOV.U32 R5, RZ, RZ, R207 ;  /* 0x000000ffff057224 */ /* 0x000fe200078e00cf */
[----:B-1----:R-:W4:Y:S04]  /*3c310*/  LDL.LU R148, [R1+0x240] ;  /* 0x0002400001947983 */ /* 0x002f280000300800 */
[----:B------:R1:W-:Y:S04]  /*3c320*/  STL [R1+0x1328], R149 ;  /* 0x0013289501007387 */ /* 0x0003e80000100800 */
[----:B------:R1:W-:Y:S04]  /*3c330*/  LDGSTS.E [R2+-0x5bff4], desc[UR52][R4.64], P1 ;  /* 0xa400c00004027fae */ /* 0x0003e80008921874 */
[----:B-1----:R-:W3:Y:S04]  /*3c340*/  LDL.LU R149, [R1+0x23c] ;  /* 0x00023c0001957983 */ /* 0x002ee80000300800 */
[----:B------:R1:W-:Y:S04]  /*3c350*/  STL [R1+0x1324], R150 ;  /* 0x0013249601007387 */ /* 0x0003e80000100800 */
[----:B-1----:R-:W2:Y:S04]  /*3c360*/  LDL.LU R150, [R1+0x238] ;  /* 0x0002380001967983 */ /* 0x002ea80000300800 */
[----:B------:R1:W-:Y:S04]  /*3c370*/  STL [R1+0x131c], R151 ;  /* 0x00131c9701007387 */ /* 0x0003e80000100800 */
[----:B-1----:R-:W4:Y:S04]  /*3c380*/  LDL.LU R151, [R1+0x234] ;  /* 0x0002340001977983 */ /* 0x002f280000300800 */
[----:B------:R-:W4:Y:S01]  /*3c390*/  LDL.LU R5, [R1+0x230] ;  /* 0x0002300001057983 */ /* 0x000f220000300800 */
[----:B------:R-:W-:-:S04]  /*3c3a0*/  ISETP.GT.AND P1, PT, R0, 0x40, PT ;  /* 0x000000400000780c */ /* 0x000fc80003f24270 */
[----:B------:R-:W-:Y:S02]  /*3c3b0*/  SEL R4, RZ, 0x4, !P1 ;  /* 0x00000004ff047807 */ /* 0x000fe40004800000 */
[----:B------:R-:W-:Y:S02]  /*3c3c0*/  ISETP.GT.AND P1, PT, R0, 0x41, PT ;  /* 0x000000410000780c */ /* 0x000fe40003f24270 */
[----:B------:R-:W-:-:S04]  /*3c3d0*/  SEL R4, R4, RZ, !P0 ;  /* 0x000000ff04047207 */ /* 0x000fc80004000000 */
[----:B------:R-:W-:Y:S02]  /*3c3e0*/  ISETP.NE.U32.AND P2, PT, R4, RZ, PT ;  /* 0x000000ff0400720c */ /* 0x000fe40003f45070 */
[----:B------:R-:W-:-:S04]  /*3c3f0*/  SEL R4, RZ, 0x4, !P1 ;  /* 0x00000004ff047807 */ /* 0x000fc80004800000 */
[----:B------:R-:W-:-:S04]  /*3c400*/  SEL R4, R4, RZ, !P0 ;  /* 0x000000ff04047207 */ /* 0x000fc80004000000 */
[----:B------:R-:W-:Y:S02]  /*3c410*/  ISETP.NE.U32.AND P1, PT, R4, RZ, PT ;  /* 0x000000ff0400720c */ /* 0x000fe40003f25070 */
[----:B---3--:R-:W-:-:S04]  /*3c420*/  IADD3 R149, P4, R149, UR4, RZ ;  /* 0x0000000495957c10 */ /* 0x008fc8000ff9e0ff */
[----:B--2---:R-:W-:Y:S02]  /*3c430*/  IADD3.X R150, R150, UR6, RZ, P4, !PT ;  /* 0x0000000696967c10 */ /* 0x004fe4000a7fe4ff */
[----:B----4-:R-:W-:-:S04]  /*3c440*/  IADD3 R151, P3, R151, UR4, RZ ;  /* 0x0000000497977c10 */ /* 0x010fc8000ff7e0ff */
[----:B------:R-:W-:Y:S02]  /*3c450*/  IADD3.X R5, R5, UR6, RZ, P3, !PT ;  /* 0x0000000605057c10 */ /* 0x000fe40009ffe4ff */
[----:B------:R-:W-:Y:S01]  /*3c460*/  MOV R4, R151 ;  /* 0x0000009700047202 */ /* 0x000fe20000000f00 */
[----:B------:R-:W-:Y:S04]  /*3c470*/  STL [R1+0x234], R151 ;  /* 0x0002349701007387 */ /* 0x000fe80000100800 */
[----:B------:R1:W-:Y:S04]  /*3c480*/  STL [R1+0x230], R5 ;  /* 0x0002300501007387 */ /* 0x0003e80000100800 */
[----:B------:R2:W-:Y:S02]  /*3c490*/  LDGSTS.E [R2+-0x58000], desc[UR52][R4.64], P2 ;  /* 0xa800000004027fae */ /* 0x0005e40009121874 */
[----:B--2---:R-:W-:-:S02]  /*3c4a0*/  IMAD.MOV.U32 R4, RZ, RZ, R149 ;  /* 0x000000ffff047224 */ /* 0x004fc400078e0095 */
[----:B-1----:R-:W-:-:S05]  /*3c4b0*/  IMAD.MOV.U32 R5, RZ, RZ, R150 ;  /* 0x000000ffff057224 */ /* 0x002fca00078e0096 */
[----:B------:R1:W-:Y:S01]  /*3c4c0*/  LDGSTS.E [R2+-0x57ffc], desc[UR52][R4.64], P1 ;  /* 0xa800400004027fae */ /* 0x0003e20008921874 */
[----:B------:R-:W-:-:S04]  /*3c4d0*/  ISETP.GT.AND P1, PT, R0, 0x42, PT ;  /* 0x000000420000780c */ /* 0x000fc80003f24270 */
[----:B-1----:R-:W-:Y:S02]  /*3c4e0*/  SEL R4, RZ, 0x4, !P1 ;  /* 0x00000004ff047807 */ /* 0x002fe40004800000 */
[----:B------:R-:W-:Y:S02]  /*3c4f0*/  ISETP.GT.AND P1, PT, R0, 0x43, PT ;  /* 0x000000430000780c */ /* 0x000fe40003f24270 */
[----:B------:R-:W-:Y:S02]  /*3c500*/  SEL R4, R4, RZ, !P0 ;  /* 0x000000ff04047207 */ /* 0x000fe40004000000 */
[----:B------:R-:W-:Y:S02]  /*3c510*/  IADD3 R147, P3, R147, UR4, RZ ;  /* 0x0000000493937c10 */ /* 0x000fe4000ff7e0ff */
[----:B------:R-:W-:Y:S02]  /*3c520*/  ISETP.NE.U32.AND P2, PT, R4, RZ, PT ;  /* 0x000000ff0400720c */ /* 0x000fe40003f45070 */
[----:B------:R-:W-:-:S02]  /*3c530*/  SEL R4, RZ, 0x4, !P1 ;  /* 0x00000004ff047807 */ /* 0x000fc40004800000 */
[----:B------:R-:W-:Y:S02]  /*3c540*/  IADD3.X R148, R148, UR6, RZ, P3, !PT ;  /* 0x0000000694947c10 */ /* 0x000fe40009ffe4ff */
[----:B------:R-:W-:Y:S02]  /*3c550*/  SEL R4, R4, RZ, !P0 ;  /* 0x000000ff04047207 */ /* 0x000fe40004000000 */
[----:B------:R-:W-:Y:S01]  /*3c560*/  IADD3 R3, P4, R3, UR4, RZ ;  /* 0x0000000403037c10 */ /* 0x000fe2000ff9e0ff */
[----:B------:R1:W-:Y:S01]  /*3c570*/  STL [R1+0x23c], R149 ;  /* 0x00023c9501007387 */ /* 0x0003e20000100800 */
[----:B------:R-:W-:Y:S01]  /*3c580*/  ISETP.NE.U32.AND P1, PT, R4, RZ, PT ;  /* 0x000000ff0400720c */ /* 0x000fe20003f25070 */
[----:B------:R-:W-:Y:S01]  /*3c590*/  IMAD.MOV.U32 R4, RZ, RZ, R147 ;  /* 0x000000ffff047224 */ /* 0x000fe200078e0093 */
[----:B------:R-:W-:Y:S01]  /*3c5a0*/  IADD3.X R8, R8, UR6, RZ, P4, !PT ;  /* 0x0000000608087c10 */ /* 0x000fe2000a7fe4ff */
[----:B------:R2:W-:Y:S01]  /*3c5b0*/  STL [R1+0x238], R150 ;  /* 0x0002389601007387 */ /* 0x0005e20000100800 */
[----:B------:R-:W-:-:S03]  /*3c5c0*/  IMAD.MOV.U32 R5, RZ, RZ, R148 ;  /* 0x000000ffff057224 */ /* 0x000fc600078e0094 */
[----:B------:R-:W-:Y:S04]  /*3c5d0*/  STL [R1+0x244], R147 ;  /* 0x0002449301007387 */ /* 0x000fe80000100800 */
[----:B------:R3:W-:Y:S04]  /*3c5e0*/  STL [R1+0x240], R148 ;  /* 0x0002409401007387 */ /* 0x0007e80000100800 */
[----:B------:R-:W-:Y:S04]  /*3c5f0*/  STL [R1+0x24c], R3 ;  /* 0x00024c0301007387 */ /* 0x000fe80000100800 */
[----:B------:R-:W4:Y:S04]  /*3c600*/  LDL.LU R151, [R1+0x334] ;  /* 0x0003340001977983 */ /* 0x000f280000300800 */
[----:B------:R3:W-:Y:S04]  /*3c610*/  STL [R1+0x248], R8 ;  /* 0x0002480801007387 */ /* 0x0007e80000100800 */
[----:B------:R3:W-:Y:S04]  /*3c620*/  LDGSTS.E [R2+-0x57ff8], desc[UR52][R4.64], P2 ;  /* 0xa800800004027fae */ /* 0x0007e80009121874 */
[----:B-1----:R-:W4:Y:S04]  /*3c630*/  LDL.LU R149, [R1+0x33c] ;  /* 0x00033c0001957983 */ /* 0x002f280000300800 */
[----:B--2---:R-:W2:Y:S01]  /*3c640*/  LDL.LU R150, [R1+0x338] ;  /* 0x0003380001967983 */ /* 0x004ea20000300800 */
[----:B---3--:R-:W-:-:S03]  /*3c650*/  IMAD.MOV.U32 R4, RZ, RZ, R3 ;  /* 0x000000ffff047224 */ /* 0x008fc600078e0003 */
[----:B------:R-:W3:Y:S01]  /*3c660*/  LDL.LU R148, [R1+0x340] ;  /* 0x0003400001947983 */ /* 0x000ee20000300800 */
[----:B------:R-:W-:-:S03]  /*3c670*/  IMAD.MOV.U32 R5, RZ, RZ, R8 ;  /* 0x000000ffff057224 */ /* 0x000fc600078e0008 */
[----:B------:R-:W3:Y:S04]  /*3c680*/  LDL.LU R147, [R1+0x344] ;  /* 0x0003440001937983 */ /* 0x000ee80000300800 */
[----:B------:R-:W3:Y:S04]  /*3c690*/  LDL.LU R8, [R1+0x348] ;  /* 0x0003480001087983 */ /* 0x000ee80000300800 */
[----:B------:R-:W3:Y:S04]  /*3c6a0*/  LDL.LU R3, [R1+0x34c] ;  /* 0x00034c0001037983 */ /* 0x000ee80000300800 */
[----:B------:R1:W-:Y:S04]  /*3c6b0*/  LDGSTS.E [R2+-0x57ff4], desc[UR52][R4.64], P1 ;  /* 0xa800c00004027fae */ /* 0x0003e80008921874 */
[----:B------:R-:W3:Y:S01]  /*3c6c0*/  LDL.LU R5, [R1+0x330] ;  /* 0x0003300001057983 */ /* 0x000ee20000300800 */
[----:B------:R-:W-:-:S04]  /*3c6d0*/  ISETP.GT.AND P1, PT, R0, 0x60, PT ;  /* 0x000000600000780c */ /* 0x000fc80003f24270 */
[----:B-1----:R-:W-:Y:S02]  /*3c6e0*/  SEL R4, RZ, 0x4, !P1 ;  /* 0x00000004ff047807 */ /* 0x002fe40004800000 */
[----:B------:R-:W-:Y:S02]  /*3c6f0*/  ISETP.GT.AND P1, PT, R0, 0x61, PT ;  /* 0x000000610000780c */ /* 0x000fe40003f24270 */
[----:B------:R-:W-:-:S04]  /*3c700*/  SEL R4, R4, RZ, !P0 ;  /* 0x000000ff04047207 */ /* 0x000fc80004000000 */
[----:B------:R-:W-:Y:S02]  /*3c710*/  ISETP.NE.U32.AND P2, PT, R4, RZ, PT ;  /* 0x000000ff0400720c */ /* 0x000fe40003f45070 */
[----:B------:R-:W-:-:S04]  /*3c720*/  SEL R4, RZ, 0x4, !P1 ;  /* 0x00000004ff047807 */ /* 0x000fc80004800000 */
[----:B------:R-:W-:-:S04]  /*3c730*/  SEL R4, R4, RZ, !P0 ;  /* 0x000000ff04047207 */ /* 0x000fc80004000000 */
[----:B------:R-:W-:Y:S02]  /*3c740*/  ISETP.NE.U32.AND P1, PT, R4, RZ, PT ;  /* 0x000000ff0400720c */ /* 0x000fe40003f25070 */
[----:B----4-:R-:W-:-:S04]  /*3c750*/  IADD3 R151, P3, R151, UR4, RZ ;  /* 0x0000000497977c10 */ /* 0x010fc8000ff7e0ff */
[----:B------:R-:W-:Y:S01]  /*3c760*/  MOV R4, R151 ;  /* 0x0000009700047202 */ /* 0x000fe20000000f00 */
[----:B------:R-:W-:Y:S01]  /*3c770*/  STL [R1+0x334], R151 ;  /* 0x0003349701007387 */ /* 0x000fe20000100800 */
[----:B------:R-:W-:-:S04]  /*3c780*/  IADD3 R149, P4, R149, UR4, RZ ;  /* 0x0000000495957c10 */ /* 0x000fc8000ff9e0ff */
[----:B--2---:R-:W-:Y:S02]  /*3c790*/  IADD3.X R150, R150, UR6, RZ, P4, !PT ;  /* 0x0000000696967c10 */ /* 0x004fe4000a7fe4ff */
[----:B---3--:R-:W-:-:S05]  /*3c7a0*/  IADD3.X R5, R5, UR6, RZ, P3, !PT ;  /* 0x0000000605057c10 */ /* 0x008fca0009ffe4ff */
[----:B------:R1:W-:Y:S04]  /*3c7b0*/  STL [R1+0x330], R5 ;  /* 0x0003300501007387 */ /* 0x0003e80000100800 */
[----:B------:R2:W-:Y:S02]  /*3c7c0*/  LDGSTS.E [R2+-0x54000], desc[UR52][R4.64], P2 ;  /* 0xac00000004027fae */ /* 0x0005e40009121874 */
[----:B--2---:R-:W-:Y:S02]  /*3c7d0*/  IMAD.MOV.U32 R4, RZ, RZ, R149 ;  /* 0x000000ffff047224 */ /* 0x004fe400078e0095 */
        /* <DEDUP_REMOVED lines=11> */
[----:B------:R-:W-:Y:S02]  /*3c890*/  IADD3 R3, P4, R3, UR4, RZ ;  /* 0x0000000403037c10 */ /* 0x000fe4000ff9e0ff */
[----:B------:R-:W-:Y:S01]  /*3c8a0*/  ISETP.NE.U32.AND P1, PT, R4, RZ, PT ;  /* 0x000000ff0400720c */ /* 0x000fe20003f25070 */
[----:B------:R-:W-:Y:S01]  /*3c8b0*/  IMAD.MOV.U32 R4, RZ, RZ, R147 ;  /* 0x000000ffff047224 */ /* 0x000fe200078e0093 */
[----:B------:R-:W-:Y:S01]  /*3c8c0*/  IADD3.X R8, R8, UR6, RZ, P4, !PT ;  /* 0x0000000608087c10 */ /* 0x000fe2000a7fe4ff */
[----:B------:R-:W-:-:S05]  /*3c8d0*/  IMAD.MOV.U32 R5, RZ, RZ, R148 ;  /* 0x000000ffff057224 */ /* 0x000fca00078e0094 */
[----:B------:R1:W-:Y:S01]  /*3c8e0*/  LDGSTS.E [R2+-0x53ff8], desc[UR52][R4.64], P2 ;  /* 0xac00800004027fae */ /* 0x0003e20009121874 */
[----:B------:R-:W-:Y:S01]  /*3c8f0*/  ISETP.GT.AND P2, PT, R0, 0x5, PT ;  /* 0x000000050000780c */ /* 0x000fe20003f44270 */
[----:B-1----:R-:W-:Y:S02]  /*3c900*/  IMAD.MOV.U32 R4, RZ, RZ, R3 ;  /* 0x000000ffff047224 */ /* 0x002fe400078e0003 */
[----:B------:R-:W-:-:S05]  /*3c910*/  IMAD.MOV.U32 R5, RZ, RZ, R8 ;  /* 0x000000ffff057224 */ /* 0x000fca00078e0008 */
[----:B------:R1:W-:Y:S01]  /*3c920*/  LDGSTS.E [R2+-0x53ff4], desc[UR52][R4.64], P1 ;  /* 0xac00c00004027fae */ /* 0x0003e20008921874 */
[----:B------:R-:W-:Y:S02]  /*3c930*/  ISETP.GT.AND P1, PT, R0, 0x4, PT ;  /* 0x000000040000780c */ /* 0x000fe40003f24270 */
[----:B------:R-:W-:Y:S02]  /*3c940*/  IADD3 R18, P3, R18, UR4, RZ ;  /* 0x0000000412127c10 */ /* 0x000fe4000ff7e0ff */
[----:B-1----:R-:W-:Y:S02]  /*3c950*/  SEL R4, RZ, 0x4, !P1 ;  /* 0x00000004ff047807 */ /* 0x002fe40004800000 */
[----:B------:R-:W-:Y:S02]  /*3c960*/  SEL R2, RZ, 0x4, !P2 ;  /* 0x00000004ff027807 */ /* 0x000fe40005000000 */
[----:B------:R-:W-:Y:S02]  /*3c970*/  SEL R4, R4, RZ, !P0 ;  /* 0x000000ff04047207 */ /* 0x000fe40004000000 */
[----:B------:R-:W-:-:S02]  /*3c980*/  SEL R2, R2, RZ, !P0 ;  /* 0x000000ff02027207 */ /* 0x000fc40004000000 */
[----:B------:R-:W-:Y:S02]  /*3c990*/  ISETP.NE.U32.AND P1, PT, R4, RZ, PT ;  /* 0x000000ff0400720c */ /* 0x000fe40003f25070 */
[----:B------:R-:W-:Y:S02]  /*3c9a0*/  ISETP.NE.U32.AND P2, PT, R2, RZ, PT ;  /* 0x000000ff0200720c */ /* 0x000fe40003f45070 */
[----:B------:R-:W-:Y:S02]  /*3c9b0*/  LOP3.LUT R4, R7, 0x10, RZ, 0x3c, !PT ;  /* 0x0000001007047812 */ /* 0x000fe400078e3cff */
[----:B------:R-:W-:Y:S02]  /*3c9c0*/  MOV R2, UR12 ;  /* 0x0000000c00027c02 */ /* 0x000fe40008000f00 */
[----:B------:R-:W-:Y:S02]  /*3c9d0*/  IADD3.X R17, R17, UR6, RZ, P3, !PT ;  /* 0x0000000611117c10 */ /* 0x000fe40009ffe4ff */
[----:B------:R-:W-:-:S02]  /*3c9e0*/  IADD3 R20, P4, R20, UR4, RZ ;  /* 0x0000000414147c10 */ /* 0x000fc4000ff9e0ff */
[----:B------:R-:W-:Y:S01]  /*3c9f0*/  IADD3 R2, R4, 0x100000, R2 ;  /* 0x0010000004027810 */ /* 0x000fe20007ffe002 */
        /* <DEDUP_REMOVED lines=8> */
[----:B------:R-:W-:Y:S02]  /*3ca80*/  IADD3 R22, P3, R22, UR4, RZ ;  /* 0x0000000416167c10 */ /* 0x000fe4000ff7e0ff */
[----:B-1----:R-:W-:Y:S02]  /*3ca90*/  SEL R4, RZ, 0x4, !P1 ;  /* 0x00000004ff047807 */ /* 0x002fe40004800000 */
[----:B------:R-:W-:Y:S02]  /*3caa0*/  ISETP.GT.AND P1, PT, R0, 0x7, PT ;  /* 0x000000070000780c */ /* 0x000fe40003f24270 */
[----:B------:R-:W-:-:S04]  /*3cab0*/  SEL R4, R4, RZ, !P0 ;  /* 0x000000ff04047207 */ /* 0x000fc80004000000 */
[----:B------:R-:W-:Y:S02]  /*3cac0*/  ISETP.NE.U32.AND P2, PT, R4, RZ, PT ;  /* 0x000000ff0400720c */ /* 0x000fe40003f45070 */
[----:B------:R-:W-:Y:S02]  /*3cad0*/  SEL R4, RZ, 0x4, !P1 ;  /* 0x00000004ff047807 */ /* 0x000fe40004800000 */
[----:B------:R-:W-:Y:S02]  /*3cae0*/  IADD3.X R21, R21, UR6, RZ, P3, !PT ;  /* 0x0000000615157c10 */ /* 0x000fe40009ffe4ff */
[----:B------:R-:W-:Y:S02]  /*3caf0*/  SEL R4, R4, RZ, !P0 ;  /* 0x000000ff04047207 */ /* 0x000fe40004000000 */
[----:B------:R-:W-:Y:S02]  /*3cb00*/  IADD3 R152, P4, R152, UR4, RZ ;  /* 0x0000000498987c10 */ /* 0x000fe4000ff9e0ff */
[----:B------:R-:W-:Y:S01]  /*3cb10*/  ISETP.NE.U32.AND P1, PT, R4, RZ, PT ;  /* 0x000000ff0400720c */ /* 0x000fe20003f25070 */
[----:B------:R-:W-:Y:S01]  /*3cb20*/  IMAD.MOV.U32 R4, RZ, RZ, R22 ;  /* 0x000000ffff047224 */ /* 0x000fe200078e0016 */
[----:B------:R-:W-:Y:S01]  /*3cb30*/  IADD3.X R23, R23, UR6, RZ, P4, !PT ;  /* 0x0000000617177c10 */ /* 0x000fe2000a7fe4ff */
[----:B------:R-:W-:-:S05]  /*3cb40*/  IMAD.MOV.U32 R5, RZ, RZ, R21 ;  /* 0x000000ffff057224 */ /* 0x000fca00078e0015 */
[----:B------:R1:W-:Y:S02]  /*3cb50*/  LDGSTS.E [R2+-0x5fff8], desc[UR52][R4.64], P2 ;  /* 0xa000800004027fae */ /* 0x0003e40009121874 */
[----:B-1----:R-:W-:Y:S01]  /*3cb60*/  MOV R4, R152 ;  /* 0x0000009800047202 */ /* 0x002fe20000000f00 */
[----:B------:R-:W-:-:S05]  /*3cb70*/  IMAD.MOV.U32 R5, RZ, RZ, R23 ;  /* 0x000000ffff057224 */ /* 0x000fca00078e0017 */
        /* <DEDUP_REMOVED lines=24> */
[----:B------:R-:W-:Y:S02]  /*3cd00*/  SEL R4, RZ, 0x4, !P1 ;  /* 0x00000004ff047807 */ /* 0x000fe40004800000 */
[----:B------:R-:W-:Y:S02]  /*3cd10*/  IADD3 R214, P3, R214, UR4, RZ ;  /* 0x00000004d6d67c10 */ /* 0x000fe4000ff7e0ff */
[----:B------:R-:W-:Y:S02]  /*3cd20*/  SEL R4, R4, RZ, !P0 ;  /* 0x000000ff04047207 */ /* 0x000fe40004000000 */
[----:B------:R-:W-:Y:S02]  /*3cd30*/  IADD3.X R213, R213, UR6, RZ, P3, !PT ;  /* 0x00000006d5d57c10 */ /* 0x000fe40009ffe4ff */
[----:B------:R-:W-:Y:S01]  /*3cd40*/  IADD3 R216, P4, R216, UR4, RZ ;  /* 0x00000004d8d87c10 */ /* 0x000fe2000ff9e0ff */
[----:B------:R-:W-:Y:S01]  /*3cd50*/  STL [R1+0x33c], R149 ;  /* 0x00033c9501007387 */ /* 0x000fe20000100800 */
[----:B------:R-:W-:Y:S01]  /*3cd60*/  ISETP.NE.U32.AND P1, PT, R4, RZ, PT ;  /* 0x000000ff0400720c */ /* 0x000fe20003f25070 */
[----:B------:R-:W-:Y:S01]  /*3cd70*/  IMAD.MOV.U32 R4, RZ, RZ, R214 ;  /* 0x000000ffff047224 */ /* 0x000fe200078e00d6 */
[----:B------:R-:W-:Y:S01]  /*3cd80*/  MOV R5, R213 ;  /* 0x000000d500057202 */ /* 0x000fe20000000f00 */
[----:B------:R1:W-:Y:S01]  /*3cd90*/  STL [R1+0x338], R150 ;  /* 0x0003389601007387 */ /* 0x0003e20000100800 */
[----:B------:R-:W-:-:S03]  /*3cda0*/  IADD3.X R215, R215, UR6, RZ, P4, !PT ;  /* 0x00000006d7d77c10 */ /* 0x000fc6000a7fe4ff */
[----:B------:R-:W-:Y:S04]  /*3cdb0*/  STL [R1+0x344], R147 ;  /* 0x0003449301007387 */ /* 0x000fe80000100800 */
[----:B------:R2:W-:Y:S04]  /*3cdc0*/  STL [R1+0x340], R148 ;  /* 0x0003409401007387 */ /* 0x0005e80000100800 */
[----:B------:R-:W-:Y:S04]  /*3cdd0*/  STL [R1+0x34c], R3 ;  /* 0x00034c0301007387 */ /* 0x000fe80000100800 */
[----:B------:R3:W-:Y:S04]  /*3cde0*/  STL [R1+0x348], R8 ;  /* 0x0003480801007387 */ /* 0x0007e80000100800 */
[----:B------:R-:W4:Y:S04]  /*3cdf0*/  LDL.LU R151, [R1+0x254] ;  /* 0x0002540001977983 */ /* 0x000f280000300800 */
[----:B------:R2:W-:Y:S04]  /*3ce00*/  LDGSTS.E [R2+-0x5bff8], desc[UR52][R4.64], P2 ;  /* 0xa400800004027fae */ /* 0x0005e80009121874 */
[----:B-1----:R-:W4:Y:S04]  /*3ce10*/  LDL.LU R150, [R1+0x258] ;  /* 0x0002580001967983 */ /* 0x002f280000300800 */
[----:B------:R-:W4:Y:S01]  /*3ce20*/  LDL.LU R149, [R1+0x25c] ;  /* 0x00025c0001957983 */ /* 0x000f220000300800 */
[----:B--2---:R-:W-:-:S03]  /*3ce30*/  IMAD.MOV.U32 R4, RZ, RZ, R216 ;  /* 0x000000ffff047224 */ /* 0x004fc600078e00d8 */
[----:B------:R-:W2:Y:S01]  /*3ce40*/  LDL.LU R148, [R1+0x260] ;  /* 0x0002600001947983 */ /* 0x000ea20000300800 */
[----:B------:R-:W-:-:S03]  /*3ce50*/  IMAD.MOV.U32 R5, RZ, RZ, R215 ;  /* 0x000000ffff057224 */ /* 0x000fc600078e00d7 */
[----:B------:R-:W2:Y:S04]  /*3ce60*/  LDL.LU R147, [R1+0x264] ;  /* 0x0002640001937983 */ /* 0x000ea80000300800 */
[----:B---3--:R-:W3:Y:S04]  /*3ce70*/  LDL.LU R8, [R1+0x268] ;  /* 0x0002680001087983 */ /* 0x008ee80000300800 */
[----:B------:R-:W3:Y:S04]  /*3ce80*/  LDL.LU R3, [R1+0x26c] ;  /* 0x00026c0001037983 */ /* 0x000ee80000300800 */
[----:B------:R1:W-:Y:S04]  /*3ce90*/  LDGSTS.E [R2+-0x5bff4], desc[UR52][R4.64], P1 ;  /* 0xa400c00004027fae */ /* 0x0003e80008921874 */
[----:B------:R-:W2:Y:S01]  /*3cea0*/  LDL.LU R5, [R1+0x250] ;  /* 0x0002500001057983 */ /* 0x000ea20000300800 */
        /* <DEDUP_REMOVED lines=8> */
[----:B----4-:R-:W-:-:S05]  /*3cf30*/  IADD3 R151, P3, R151, UR4, RZ ;  /* 0x0000000497977c10 */ /* 0x010fca000ff7e0ff */
[----:B------:R-:W-:Y:S01]  /*3cf40*/  IMAD.MOV.U32 R4, RZ, RZ, R151 ;  /* 0x000000ffff047224 */ /* 0x000fe200078e0097 */
[----:B------:R-:W-:Y:S01]  /*3cf50*/  IADD3 R149, P4, R149, UR4, RZ ;  /* 0x0000000495957c10 */ /* 0x000fe2000ff9e0ff */
[----:B------:R-:W-:Y:S03]  /*3cf60*/  STL [R1+0x254], R151 ;  /* 0x0002549701007387 */ /* 0x000fe60000100800 */
[----:B------:R-:W-:Y:S02]  /*3cf70*/  IADD3.X R150, R150, UR6, RZ, P4, !PT ;  /* 0x0000000696967c10 */ /* 0x000fe4000a7fe4ff */
[----:B--2---:R-:W-:-:S05]  /*3cf80*/  IADD3.X R5, R5, UR6, RZ, P3, !PT ;  /* 0x0000000605057c10 */ /* 0x004fca0009ffe4ff */
        /* <DEDUP_REMOVED lines=13> */
[----:B---3--:R-:W-:Y:S02]  /*3d060*/  IADD3 R3, P4, R3, UR4, RZ ;  /* 0x0000000403037c10 */ /* 0x008fe4000ff9e0ff */
[----:B------:R-:W-:Y:S01]  /*3d070*/  IADD3.X R148, R148, UR6, RZ, P3, !PT ;  /* 0x0000000694947c10 */ /* 0x000fe20009ffe4ff */
[----:B------:R1:W-:Y:S01]  /*3d080*/  STL [R1+0x25c], R149 ;  /* 0x00025c9501007387 */ /* 0x0003e20000100800 */
[----:B------:R-:W-:Y:S01]  /*3d090*/  ISETP.NE.U32.AND P1, PT, R4, RZ, PT ;  /* 0x000000ff0400720c */ /* 0x000fe20003f25070 */
[----:B------:R-:W-:Y:S01]  /*3d0a0*/  IMAD.MOV.U32 R4, RZ, RZ, R147 ;  /* 0x000000ffff047224 */ /* 0x000fe200078e0093 */
[----:B------:R-:W-:Y:S01]  /*3d0b0*/  IADD3.X R8, R8, UR6, RZ, P4, !PT ;  /* 0x0000000608087c10 */ /* 0x000fe2000a7fe4ff */
[----:B------:R2:W-:Y:S01]  /*3d0c0*/  STL [R1+0x258], R150 ;  /* 0x0002589601007387 */ /* 0x0005e20000100800 */
[----:B------:R-:W-:-:S03]  /*3d0d0*/  MOV R5, R148 ;  /* 0x0000009400057202 */ /* 0x000fc60000000f00 */
        /* <DEDUP_REMOVED lines=44> */
[----:B------:R-:W-:-:S02]  /*3d3a0*/  IADD3 R3, P4, R3, UR4, RZ ;  /* 0x0000000403037c10 */ /* 0x000fc4000ff9e0ff */
[----:B------:R-:W-:Y:S01]  /*3d3b0*/  ISETP.NE.U32.AND P1, PT, R4, RZ, PT ;  /* 0x000000ff0400720c */ /* 0x000fe20003f25070 */
[----:B------:R-:W-:Y:S01]  /*3d3c0*/  IMAD.MOV.U32 R4, RZ, RZ, R147 ;  /* 0x000000ffff047224 */ /* 0x000fe200078e0093 */
[----:B------:R-:W-:Y:S02]  /*3d3d0*/  MOV R5, R148 ;  /* 0x0000009400057202 */ /* 0x000fe40000000f00 */
[----:B------:R-:W-:-:S03]  /*3d3e0*/  IADD3.X R8, R8, UR6, RZ, P4, !PT ;  /* 0x0000000608087c10 */ /* 0x000fc6000a7fe4ff */
        /* <DEDUP_REMOVED lines=12> */
[----:B------:R-:W-:Y:S01]  /*3d4b0*/  ISETP.NE.U32.AND P2, PT, R2, RZ, PT ;  /* 0x000000ff0200720c */ /* 0x000fe20003f45070 */
[----:B------:R-:W-:Y:S01]  /*3d4c0*/  IMAD.U32 R2, RZ, RZ, UR12 ;  /* 0x0000000cff027e24 */ /* 0x000fe2000f8e00ff */
[----:B------:R-:W-:Y:S02]  /*3d4d0*/  LOP3.LUT R4, R7, 0x20, RZ, 0x3c, !PT ;  /* 0x0000002007047812 */ /* 0x000fe400078e3cff */
[----:B------:R-:W-:Y:S02]  /*3d4e0*/  IADD3.X R153, R153, UR6, RZ, P3, !PT ;  /* 0x0000000699997c10 */ /* 0x000fe40009ffe4ff */
[----:B------:R-:W-:Y:S02]  /*3d4f0*/  IADD3 R156, P4, R156, UR4, RZ ;  /* 0x000000049c9c7c10 */ /* 0x000fe4000ff9e0ff */
[----:B------:R-:W-:Y:S01]  /*3d500*/  IADD3 R2, R4, 0x100000, R2 ;  /* 0x0010000004027810 */ /* 0x000fe20007ffe002 */
[----:B------:R-:W-:-:S02]  /*3d510*/  IMAD.MOV.U32 R4, RZ, RZ, R154 ;  /* 0x000000ffff047224 */ /* 0x000fc400078e009a */
[----:B------:R-:W-:Y:S01]  /*3d520*/  IMAD.MOV.U32 R5, RZ, RZ, R153 ;  /* 0x000000ffff057224 */ /* 0x000fe200078e0099 */
[----:B------:R-:W-:-:S04]  /*3d530*/  IADD3.X R155, R155, UR6, RZ, P4, !PT ;  /* 0x000000069b9b7c10 */ /* 0x000fc8000a7fe4ff */
[----:B------:R1:W-:Y:S01]  /*3d540*/  LDGSTS.E [R2+-0x60000], desc[UR52][R4.64], P1 ;  /* 0xa000000004027fae */ /* 0x0003e20008921874 */
[----:B------:R-:W-:Y:S01]  /*3d550*/  ISETP.GT.AND P1, PT, R0, 0xa, PT ;  /* 0x0000000a0000780c */ /* 0x000fe20003f24270 */
[----:B-1----:R-:W-:Y:S01]  /*3d560*/  IMAD.MOV.U32 R4, RZ, RZ, R156 ;  /* 0x000000ffff047224 */ /* 0x002fe200078e009c */
[----:B------:R-:W-:-:S05]  /*3d570*/  MOV R5, R155 ;  /* 0x0000009b00057202 */ /* 0x000fca0000000f00 */
        /* <DEDUP_REMOVED lines=46> */
[----:B------:R-:W-:Y:S01]  /*3d860*/  STL [R1+0x35c], R149 ;  /* 0x00035c9501007387 */ /* 0x000fe20000100800 */
        /* <DEDUP_REMOVED lines=37> */
[----:B--2---:R-:W-:Y:S01]  /*3dac0*/  MOV R4, R149 ;  /* 0x0000009500047202 */ /* 0x004fe20000000f00 */
        /* <DEDUP_REMOVED lines=11> */
[----:B---3--:R-:W-:Y:S01]  /*3db80*/  IADD3 R3, P4, R3, UR4, RZ ;  /* 0x0000000403037c10 */ /* 0x008fe2000ff9e0ff */
        /* <DEDUP_REMOVED lines=73> */
[----:B------:R-:W-:Y:S01]  /*3e020*/  IMAD.MOV.U32 R5, RZ, RZ, R161 ;  /* 0x000000ffff057224 */ /* 0x000fe200078e00a1 */
[----:B------:R-:W-:-:S02]  /*3e030*/  MOV R4, R162 ;  /* 0x000000a200047202 */ /* 0x000fc40000000f00 */
[----:B------:R-:W-:-:S03]  /*3e040*/  IADD3.X R163, R163, UR6, RZ, P4, !PT ;  /* 0x00000006a3a37c10 */ /* 0x000fc6000a7fe4ff */
        /* <DEDUP_REMOVED lines=15> */
[----:B------:R-:W-:-:S02]  /*3e140*/  IMAD.MOV.U32 R4, RZ, RZ, R166 ;  /* 0x000000ffff047224 */ /* 0x000fc400078e00a6 */
[----:B------:R-:W-:Y:S01]  /*3e150*/  IMAD.MOV.U32 R5, RZ, RZ, R165 ;  /* 0x000000ffff057224 */ /* 0x000fe200078e00a5 */
[----:B------:R-:W-:-:S04]  /*3e160*/  IADD3.X R167, R167, UR6, RZ, P4, !PT ;  /* 0x00000006a7a77c10 */ /* 0x000fc8000a7fe4ff */
[----:B------:R1:W-:Y:S02]  /*3e170*/  LDGSTS.E [R2+-0x5fff8], desc[UR52][R4.64], P2 ;  /* 0xa000800004027fae */ /* 0x0003e40009121874 */
[----:B-1----:R-:W-:Y:S01]  /*3e180*/  IMAD.MOV.U32 R4, RZ, RZ, R168 ;  /* 0x000000ffff047224 */ /* 0x002fe200078e00a8 */
[----:B------:R-:W-:-:S05]  /*3e190*/  MOV R5, R167 ;  /* 0x000000a700057202 */ /* 0x000fca0000000f00 */
        /* <DEDUP_REMOVED lines=43> */
[----:B--2---:R-:W-:Y:S01]  /*3e450*/  MOV R4, R232 ;  /* 0x000000e800047202 */ /* 0x004fe20000000f00 */
[----:B------:R-:W-:-:S02]  /*3e460*/  IMAD.MOV.U32 R5, RZ, RZ, R231 ;  /* 0x000000ffff057224 */ /* 0x000fc400078e00e7 */
[----:B------:R-:W2:Y:S04]  /*3e470*/  LDL.LU R148, [R1+0x2a0] ;  /* 0x0002a00001947983 */ /* 0x000ea80000300800 */
        /* <DEDUP_REMOVED lines=48> */
[----:B---3--:R-:W-:Y:S01]  /*3e780*/  MOV R4, R3 ;  /* 0x0000000300047202 */ /* 0x008fe20000000f00 */
[----:B------:R-:W-:-:S02]  /*3e790*/  IMAD.MOV.U32 R5, RZ, RZ, R8 ;  /* 0x000000ffff057224 */ /* 0x000fc400078e0008 */
[----:B------:R-:W3:Y:S04]  /*3e7a0*/  LDL.LU R148, [R1+0x3a0] ;  /* 0x0003a00001947983 */ /* 0x000ee80000300800 */
        /* <DEDUP_REMOVED lines=39> */
[----:B------:R-:W-:Y:S02]  /*3ea20*/  ISETP.GT.AND P2, PT, R0, 0x11, PT ;  /* 0x000000110000780c */ /* 0x000fe40003f44270 */
[----:B-1----:R-:W-:Y:S01]  /*3ea30*/  MOV R4, R3 ;  /* 0x0000000300047202 */ /* 0x002fe20000000f00 */
        /* <DEDUP_REMOVED lines=34> */
[----:B------:R-:W-:-:S02]  /*3ec60*/  MOV R4, R174 ;  /* 0x000000ae00047202 */ /* 0x000fc40000000f00 */
[----:B------:R-:W-:-:S03]  /*3ec70*/  IADD3.X R175, R175, UR6, RZ, P4, !PT ;  /* 0x00000006afaf7c10 */ /* 0x000fc6000a7fe4ff */
        /* <DEDUP_REMOVED lines=15> */
[----:B------:R-:W-:Y:S02]  /*3ed70*/  IMAD.MOV.U32 R4, RZ, RZ, R234 ;  /* 0x000000ffff047224 */ /* 0x000fe400078e00ea */
        /* <DEDUP_REMOVED lines=48> */
[----:B------:R-:W-:Y:S01]  /*3f080*/  STL [R1+0x2b4], R151 ;  /* 0x0002b49701007387 */ /* 0x000fe20000100800 */
[----:B------:R-:W-:-:S04]  /*3f090*/  IADD3 R149, P4, R149, UR4, RZ ;  /* 0x0000000495957c10 */ /* 0x000fc8000ff9e0ff */
[----:B------:R-:W-:Y:S02]  /*3f0a0*/  IADD3.X R150, R150, UR6, RZ, P4, !PT ;  /* 0x0000000696967c10 */ /* 0x000fe4000a7fe4ff */
[----:B--2---:R-:W-:-:S05]  /*3f0b0*/  IADD3.X R5, R5, UR6, RZ, P3, !PT ;  /* 0x0000000605057c10 */ /* 0x004fca0009ffe4ff */
[----:B------:R1:W-:Y:S04]  /*3f0c0*/  STL [R1+0x2b0], R5 ;  /* 0x0002b00501007387 */ /* 0x0003e80000100800 */
[----:B------:R2:W-:Y:S02]  /*3f0d0*/  LDGSTS.E [R2+-0x58000], desc[UR52][R4.64], P2 ;  /* 0xa800000004027fae */ /* 0x0005e40009121874 */
[----:B--2---:R-:W-:Y:S01]  /*3f0e0*/  IMAD.MOV.U32 R4, RZ, RZ, R149 ;  /* 0x000000ffff047224 */ /* 0x004fe200078e0095 */
[----:B-1----:R-:W-:-:S05]  /*3f0f0*/  MOV R5, R150 ;  /* 0x0000009600057202 */ /* 0x002fca0000000f00 */
        /* <DEDUP_REMOVED lines=45> */
[----:B--2---:R-:W-:Y:S02]  /*3f3d0*/  IADD3.X R150, R150, UR6, RZ, P4, !PT ;  /* 0x0000000696967c10 */ /* 0x004fe4000a7fe4ff */
[----:B---3--:R-:W-:-:S05]  /*3f3e0*/  IADD3.X R5, R5, UR6, RZ, P3, !PT ;  /* 0x0000000605057c10 */ /* 0x008fca0009ffe4ff */
        /* <DEDUP_REMOVED lines=74> */
[----:B------:R-:W-:Y:S02]  /*3f890*/  MOV R4, R242 ;  /* 0x000000f200047202 */ /* 0x000fe40000000f00 */
        /* <DEDUP_REMOVED lines=13> */
[----:B------:R-:W-:Y:S01]  /*3f970*/  SEL R4, R4, RZ, !P0 ;  /* 0x000000ff04047207 */ /* 0x000fe20004000000 */
[----:B------:R-:W-:Y:S01]  /*3f980*/  STL [R1+0x3bc], R149 ;  /* 0x0003bc9501007387 */ /* 0x000fe20000100800 */
[----:B------:R-:W-:Y:S02]  /*3f990*/  IADD3 R248, P4, R248, UR4, RZ ;  /* 0x00000004f8f87c10 */ /* 0x000fe4000ff9e0ff */
[----:B------:R-:W-:Y:S01]  /*3f9a0*/  ISETP.NE.U32.AND P1, PT, R4, RZ, PT ;  /* 0x000000ff0400720c */ /* 0x000fe20003f25070 */
[----:B------:R1:W-:Y:S01]  /*3f9b0*/  STL [R1+0x3b8], R150 ;  /* 0x0003b89601007387 */ /* 0x0003e20000100800 */
[----:B------:R-:W-:Y:S02]  /*3f9c0*/  IMAD.MOV.U32 R4, RZ, RZ, R246 ;  /* 0x000000ffff047224 */ /* 0x000fe400078e00f6 */
[----:B------:R-:W-:Y:S01]  /*3f9d0*/  IMAD.MOV.U32 R5, RZ, RZ, R245 ;  /* 0x000000ffff057224 */ /* 0x000fe200078e00f5 */
[----:B------:R-:W-:Y:S01]  /*3f9e0*/  STL [R1+0x3c4], R147 ;  /* 0x0003c49301007387 */ /* 0x000fe20000100800 */
[----:B------:R-:W-:-:S03]  /*3f9f0*/  IADD3.X R247, R247, UR6, RZ, P4, !PT ;  /* 0x00000006f7f77c10 */ /* 0x000fc6000a7fe4ff */
[----:B------:R2:W-:Y:S04]  /*3fa00*/  STL [R1+0x3c0], R148 ;  /* 0x0003c09401007387 */ /* 0x0005e80000100800 */
[----:B------:R-:W-:Y:S04]  /*3fa10*/  STL [R1+0x3cc], R3 ;  /* 0x0003cc0301007387 */ /* 0x000fe80000100800 */
[----:B------:R3:W-:Y:S04]  /*3fa20*/  STL [R1+0x3c8], R8 ;  /* 0x0003c80801007387 */ /* 0x0007e80000100800 */
[----:B------:R-:W4:Y:S04]  /*3fa30*/  LDL.LU R151, [R1+0x2d4] ;  /* 0x0002d40001977983 */ /* 0x000f280000300800 */
[----:B------:R2:W-:Y:S04]  /*3fa40*/  LDGSTS.E [R2+-0x5bff8], desc[UR52][R4.64], P2 ;  /* 0xa400800004027fae */ /* 0x0005e80009121874 */
[----:B-1----:R-:W4:Y:S04]  /*3fa50*/  LDL.LU R150, [R1+0x2d8] ;  /* 0x0002d80001967983 */ /* 0x002f280000300800 */
[----:B------:R-:W4:Y:S01]  /*3fa60*/  LDL.LU R149, [R1+0x2dc] ;  /* 0x0002dc0001957983 */ /* 0x000f220000300800 */
[----:B--2---:R-:W-:Y:S01]  /*3fa70*/  IMAD.MOV.U32 R4, RZ, RZ, R248 ;  /* 0x000000ffff047224 */ /* 0x004fe200078e00f8 */
[----:B------:R-:W-:-:S02]  /*3fa80*/  MOV R5, R247 ;  /* 0x000000f700057202 */ /* 0x000fc40000000f00 */
        /* <DEDUP_REMOVED lines=49> */
[----:B---3--:R-:W-:Y:S01]  /*3fda0*/  IMAD.MOV.U32 R4, RZ, RZ, R3 ;  /* 0x000000ffff047224 */ /* 0x008fe200078e0003 */
[----:B------:R-:W-:-:S02]  /*3fdb0*/  MOV R5, R8 ;  /* 0x0000000800057202 */ /* 0x000fc40000000f00 */
        /* <DEDUP_REMOVED lines=25> */
[C---:B------:R-:W-:Y:S02]  /*3ff50*/  ISETP.GT.AND P1, PT, R0.reuse, 0x76, PT ;  /* 0x000000760000780c */ /* 0x040fe40003f24270 */
[----:B------:R-:W-:Y:S02]  /*3ff60*/  IADD3 R147, P3, R147, UR4, RZ ;  /* 0x0000000493937c10 */ /* 0x000fe4000ff7e0ff */
[----:B-1----:R-:W-:Y:S02]  /*3ff70*/  SEL R4, RZ, 0x4, !P1 ;  /* 0x00000004ff047807 */ /* 0x002fe40004800000 */
[----:B------:R-:W-:Y:S02]  /*3ff80*/  ISETP.GT.AND P1, PT, R0, 0x77, PT ;  /* 0x000000770000780c */ /* 0x000fe40003f24270 */
[----:B------:R-:W-:Y:S02]  /*3ff90*/  SEL R4, R4, RZ, !P0 ;  /* 0x000000ff04047207 */ /* 0x000fe40004000000 */
[----:B------:R-:W-:-:S02]  /*3ffa0*/  IADD3 R3, P4, R3, UR4, RZ ;  /* 0x0000000403037c10 */ /* 0x000fc4000ff9e0ff */
[----:B------:R-:W-:Y:S02]  /*3ffb0*/  ISETP.NE.U32.AND P2, PT, R4, RZ, PT ;  /* 0x000000ff0400720c */ /* 0x000fe40003f45070 */
[----:B------:R-:W-:Y:S02]  /*3ffc0*/  SEL R4, RZ, 0x4, !P1 ;  /* 0x00000004ff047807 */ /* 0x000fe40004800000 */
[----:B------:R-:W-:Y:S01]  /*3ffd0*/  IADD3.X R148, R148, UR6, RZ, P3, !PT ;  /* 0x0000000694947c10 */ /* 0x000fe20009ffe4ff */
[----:B------:R-:W-:Y:S01]  /*3ffe0*/  STL [R1+0x3dc], R149 ;  /* 0x0003dc9501007387 */ /* 0x000fe20000100800 */
[----:B------:R-:W-:Y:S02]  /*3fff0*/  SEL R4, R4, RZ, !P0 ;  /* 0x000000ff04047207 */ /* 0x000fe40004000000 */
[----:B------:R-:W-:Y:S01]  /*40000*/  IADD3.X R8, R8, UR6, RZ, P4, !PT ;  /* 0x0000000608087c10 */ /* 0x000fe2000a7fe4ff */
[----:B------:R-:W-:Y:S01]  /*40010*/  STL [R1+0x3d8], R150 ;  /* 0x0003d89601007387 */ /* 0x000fe20000100800 */
[----:B------:R-:W-:Y:S01]  /*40020*/  ISETP.NE.U32.AND P1, PT, R4, RZ, PT ;  /* 0x000000ff0400720c */ /* 0x000fe20003f25070 */
[----:B------:R-:W-:-:S02]  /*40030*/  IMAD.MOV.U32 R4, RZ, RZ, R147 ;  /* 0x000000ffff047224 */ /* 0x000fc400078e0093 */
[----:B------:R-:W-:Y:S01]  /*40040*/  STL [R1+0x3e4], R147 ;  /* 0x0003e49301007387 */ /* 0x000fe20000100800 */
[----:B------:R-:W-:-:S03]  /*40050*/  IMAD.MOV.U32 R5, RZ, RZ, R148 ;  /* 0x000000ffff057224 */ /* 0x000fc600078e0094 */
[----:B------:R1:W-:Y:S04]  /*40060*/  STL [R1+0x3e0], R148 ;  /* 0x0003e09401007387 */ /* 0x0003e80000100800 */
[----:B------:R-:W-:Y:S04]  /*40070*/  STL [R1+0x3ec], R3 ;  /* 0x0003ec0301007387 */ /* 0x000fe80000100800 */
[----:B------:R2:W-:Y:S04]  /*40080*/  STL [R1+0x3e8], R8 ;  /* 0x0003e80801007387 */ /* 0x0005e80000100800 */
[----:B-1----:R-:W3:Y:S04]  /*40090*/  LDL.LU R148, [R1+0x200] ;  /* 0x0002000001947983 */ /* 0x002ee80000300800 */
[----:B------:R-:W4:Y:S04]  /*400a0*/  LDL.LU R147, [R1+0x204] ;  /* 0x0002040001937983 */ /* 0x000f280000300800 */
[----:B------:R1:W-:Y:S02]  /*400b0*/  LDGSTS.E [R2+-0x53ff8], desc[UR52][R4.64], P2 ;  /* 0xac00800004027fae */ /* 0x0003e40009121874 */
[----:B-1----:R-:W-:Y:S01]  /*400c0*/  MOV R5, R8 ;  /* 0x0000000800057202 */ /* 0x002fe20000000f00 */
[----:B------:R-:W-:Y:S01]  /*400d0*/  IMAD.MOV.U32 R4, RZ, RZ, R3 ;  /* 0x000000ffff047224 */ /* 0x000fe200078e0003 */
[----:B--2---:R-:W2:Y:S04]  /*400e0*/  LDL.LU R8, [R1+0x208] ;  /* 0x0002080001087983 */ /* 0x004ea80000300800 */
[----:B------:R-:W2:Y:S01]  /*400f0*/  LDL.LU R3, [R1+0x20c] ;  /* 0x00020c0001037983 */ /* 0x000ea20000300800 */
[----:B------:R-:W-:-:S03]  /*40100*/  ISETP.GT.AND P2, PT, R0, 0x19, PT ;  /* 0x000000190000780c */ /* 0x000fc60003f44270 */
        /* <DEDUP_REMOVED lines=66> */
[----:B---3--:R-:W-:Y:S01]  /*40530*/  IADD3.X R148, R148, UR6, RZ, P3, !PT ;  /* 0x0000000694947c10 */ /* 0x008fe20009ffe4ff */
[----:B------:R-:W-:Y:S01]  /*40540*/  STL [R1+0x204], R147 ;  /* 0x0002049301007387 */ /* 0x000fe20000100800 */
[----:B------:R-:W-:-:S03]  /*40550*/  MOV R4, R147 ;  /* 0x0000009300047202 */ /* 0x000fc60000000f00 */
[----:B------:R-:W-:Y:S01]  /*40560*/  IMAD.MOV.U32 R5, RZ, RZ, R148 ;  /* 0x000000ffff057224 */ /* 0x000fe200078e0094 */
[----:B------:R1:W-:Y:S04]  /*40570*/  STL [R1+0x200], R148 ;  /* 0x0002009401007387 */ /* 0x0003e80000100800 */
[----:B------:R3:W-:Y:S01]  /*40580*/  LDGSTS.E [R2+-0x5bff8], desc[UR52][R4.64], P2 ;  /* 0xa400800004027fae */ /* 0x0007e20009121874 */
[----:B--2---:R-:W-:-:S04]  /*40590*/  IADD3 R3, P4, R3, UR4, RZ ;  /* 0x0000000403037c10 */ /* 0x004fc8000ff9e0ff */
[----:B------:R-:W-:Y:S01]  /*405a0*/  IADD3.X R8, R8, UR6, RZ, P4, !PT ;  /* 0x0000000608087c10 */ /* 0x000fe2000a7fe4ff */
[----:B------:R-:W-:Y:S01]  /*405b0*/  STL [R1+0x20c], R3 ;  /* 0x00020c0301007387 */ /* 0x000fe20000100800 */
[----:B---3--:R-:W-:-:S03]  /*405c0*/  IMAD.MOV.U32 R4, RZ, RZ, R3 ;  /* 0x000000ffff047224 */ /* 0x008fc600078e0003 */
[----:B------:R-:W2:Y:S01]  /*405d0*/  LDL.LU R151, [R1+0x2f4] ;  /* 0x0002f40001977983 */ /* 0x000ea20000300800 */
[----:B------:R-:W-:-:S03]  /*405e0*/  IMAD.MOV.U32 R5, RZ, RZ, R8 ;  /* 0x000000ffff057224 */ /* 0x000fc600078e0008 */
[----:B------:R3:W-:Y:S04]  /*405f0*/  STL [R1+0x208], R8 ;  /* 0x0002080801007387 */ /* 0x0007e80000100800 */
[----:B------:R-:W4:Y:S04]  /*40600*/  LDL.LU R149, [R1+0x2fc] ;  /* 0x0002fc0001957983 */ /* 0x000f280000300800 */
[----:B------:R-:W4:Y:S04]  /*40610*/  LDL.LU R150, [R1+0x2f8] ;  /* 0x0002f80001967983 */ /* 0x000f280000300800 */
[----:B-1----:R-:W4:Y:S04]  /*40620*/  LDL.LU R148, [R1+0x300] ;  /* 0x0003000001947983 */ /* 0x002f280000300800 */
[----:B------:R-:W4:Y:S04]  /*40630*/  LDL.LU R147, [R1+0x304] ;  /* 0x0003040001937983 */ /* 0x000f280000300800 */
[----:B---3--:R-:W3:Y:S04]  /*40640*/  LDL.LU R8, [R1+0x308] ;  /* 0x0003080001087983 */ /* 0x008ee80000300800 */
        /* <DEDUP_REMOVED lines=11> */
[----:B--2---:R-:W-:-:S05]  /*40700*/  IADD3 R151, P3, R151, UR4, RZ ;  /* 0x0000000497977c10 */ /* 0x004fca000ff7e0ff */
[----:B------:R-:W-:Y:S01]  /*40710*/  IMAD.MOV.U32 R4, RZ, RZ, R151 ;  /* 0x000000ffff047224 */ /* 0x000fe200078e0097 */
[----:B----4-:R-:W-:Y:S01]  /*40720*/  IADD3 R149, P4, R149, UR4, RZ ;  /* 0x0000000495957c10 */ /* 0x010fe2000ff9e0ff */
[----:B------:R-:W-:Y:S03]  /*40730*/  STL [R1+0x2f4], R151 ;  /* 0x0002f49701007387 */ /* 0x000fe60000100800 */
[----:B------:R-:W-:Y:S02]  /*40740*/  IADD3.X R150, R150, UR6, RZ, P4, !PT ;  /* 0x0000000696967c10 */ /* 0x000fe4000a7fe4ff */
        /* <DEDUP_REMOVED lines=69> */
[----:B------:R1:W-:Y:S01]  /*40ba0*/  STL [R1+0x3f8], R150 ;  /* 0x0003f89601007387 */ /* 0x0003e20000100800 */
[----:B------:R-:W-:-:S03]  /*40bb0*/  ISETP.NE.U32.AND P1, PT, R4, RZ, PT ;  /* 0x000000ff0400720c */ /* 0x000fc60003f25070 */
[----:B------:R-:W-:Y:S01]  /*40bc0*/  STL [R1+0x404], R147 ;  /* 0x0004049301007387 */ /* 0x000fe20000100800 */
[----:B------:R-:W-:Y:S01]  /*40bd0*/  MOV R4, R147 ;  /* 0x0000009300047202 */ /* 0x000fe20000000f00 */
[----:B------:R-:W-:Y:S02]  /*40be0*/  IMAD.MOV.U32 R5, RZ, RZ, R148 ;  /* 0x000000ffff057224 */ /* 0x000fe400078e0094 */
[----:B------:R2:W-:Y:S04]  /*40bf0*/  STL [R1+0x400], R148 ;  /* 0x0004009401007387 */ /* 0x0005e80000100800 */
[----:B------:R-:W-:Y:S04]  /*40c00*/  STL [R1+0x40c], R3 ;  /* 0x00040c0301007387 */ /* 0x000fe80000100800 */
[----:B------:R3:W-:Y:S04]  /*40c10*/  STL [R1+0x408], R8 ;  /* 0x0004080801007387 */ /* 0x0007e80000100800 */
[----:B-1----:R-:W4:Y:S04]  /*40c20*/  LDL.LU R150, [R1+0x210] ;  /* 0x0002100001967983 */ /* 0x002f280000300800 */
[----:B--2---:R-:W2:Y:S04]  /*40c30*/  LDL.LU R148, [R1+0x214] ;  /* 0x0002140001947983 */ /* 0x004ea80000300800 */
[----:B------:R1:W-:Y:S04]  /*40c40*/  LDGSTS.E [R2+-0x53ff8], desc[UR52][R4.64], P2 ;  /* 0xac00800004027fae */ /* 0x0003e80009121874 */
[----:B------:R-:W4:Y:S01]  /*40c50*/  LDL.LU R147, [R1+0x218] ;  /* 0x0002180001937983 */ /* 0x000f220000300800 */
[----:B-1----:R-:W-:-:S03]  /*40c60*/  IMAD.MOV.U32 R5, RZ, RZ, R8 ;  /* 0x000000ffff057224 */ /* 0x002fc600078e0008 */
[----:B---3--:R-:W3:Y:S01]  /*40c70*/  LDL.LU R8, [R1+0x21c] ;  /* 0x00021c0001087983 */ /* 0x008ee20000300800 */
[----:B------:R-:W-:Y:S01]  /*40c80*/  IMAD.MOV.U32 R4, RZ, RZ, R3 ;  /* 0x000000ffff047224 */ /* 0x000fe200078e0003 */
[----:B------:R-:W-:Y:S02]  /*40c90*/  ISETP.GT.AND P2, PT, R0, 0x1d, PT ;  /* 0x0000001d0000780c */ /* 0x000fe40003f44270 */
[----:B------:R-:W-:Y:S01]  /*40ca0*/  IADD3 R194, P3, R194, UR4, RZ ;  /* 0x00000004c2c27c10 */ /* 0x000fe2000ff7e0ff */
[----:B------:R-:W3:Y:S04]  /*40cb0*/  LDL.LU R149, [R1+0x224] ;  /* 0x0002240001957983 */ /* 0x000ee80000300800 */
[----:B------:R1:W-:Y:S01]  /*40cc0*/  LDGSTS.E [R2+-0x53ff4], desc[UR52][R4.64], P1 ;  /* 0xac00c00004027fae */ /* 0x0003e20008921874 */
[----:B------:R-:W-:-:S02]  /*40cd0*/  ISETP.GT.AND P1, PT, R0, 0x1c, PT ;  /* 0x0000001c0000780c */ /* 0x000fc40003f24270 */
[----:B------:R-:W-:Y:S01]  /*40ce0*/  IADD3.X R193, R193, UR6, RZ, P3, !PT ;  /* 0x00000006c1c17c10 */ /* 0x000fe20009ffe4ff */
[----:B------:R-:W3:Y:S01]  /*40cf0*/  LDL.LU R3, [R1+0x22c] ;  /* 0x00022c0001037983 */ /* 0x000ee20000300800 */
[----:B-1----:R-:W-:Y:S02]  /*40d00*/  SEL R4, RZ, 0x4, !P1 ;  /* 0x00000004ff047807 */ /* 0x002fe40004800000 */
[----:B------:R-:W-:Y:S02]  /*40d10*/  SEL R2, RZ, 0x4, !P2 ;  /* 0x00000004ff027807 */ /* 0x000fe40005000000 */
[----:B------:R-:W-:Y:S02]  /*40d20*/  SEL R4, R4, RZ, !P0 ;  /* 0x000000ff04047207 */ /* 0x000fe40004000000 */
[----:B------:R-:W-:Y:S02]  /*40d30*/  SEL R2, R2, RZ, !P0 ;  /* 0x000000ff02027207 */ /* 0x000fe40004000000 */
[----:B------:R-:W-:-:S02]  /*40d40*/  ISETP.NE.U32.AND P1, PT, R4, RZ, PT ;  /* 0x000000ff0400720c */ /* 0x000fc40003f25070 */
[----:B------:R-:W-:Y:S01]  /*40d50*/  ISETP.NE.U32.AND P2, PT, R2, RZ, PT ;  /* 0x000000ff0200720c */ /* 0x000fe20003f45070 */
[----:B------:R-:W-:Y:S01]  /*40d60*/  IMAD.U32 R2, RZ, RZ, UR12 ;  /* 0x0000000cff027e24 */ /* 0x000fe2000f8e00ff */
[----:B------:R-:W-:Y:S02]  /*40d70*/  LOP3.LUT R4, R7, 0x70, RZ, 0x3c, !PT ;  /* 0x0000007007047812 */ /* 0x000fe400078e3cff */
[----:B------:R-:W-:Y:S01]  /*40d80*/  IADD3 R196, P4, R196, UR4, RZ ;  /* 0x00000004c4c47c10 */ /* 0x000fe2000ff9e0ff */
[----:B------:R-:W-:Y:S01]  /*40d90*/  IMAD.MOV.U32 R5, RZ, RZ, R193 ;  /* 0x000000ffff057224 */ /* 0x000fe200078e00c1 */
[----:B------:R-:W-:Y:S01]  /*40da0*/  IADD3 R2, R4, 0x100000, R2 ;  /* 0x0010000004027810 */ /* 0x000fe20007ffe002 */
[----:B------:R-:W-:Y:S01]  /*40db0*/  IMAD.MOV.U32 R4, RZ, RZ, R194 ;  /* 0x000000ffff047224 */ /* 0x000fe200078e00c2 */
[----:B------:R-:W-:-:S04]  /*40dc0*/  IADD3.X R195, R195, UR6, RZ, P4, !PT ;  /* 0x00000006c3c37c10 */ /* 0x000fc8000a7fe4ff */
[----:B------:R1:W-:Y:S01]  /*40dd0*/  LDGSTS.E [R2+-0x60000], desc[UR52][R4.64], P1 ;  /* 0xa000000004027fae */ /* 0x0003e20008921874 */
[----:B------:R-:W-:Y:S02]  /*40de0*/  ISETP.GT.AND P1, PT, R0, 0x1e, PT ;  /* 0x0000001e0000780c */ /* 0x000fe40003f24270 */
[----:B-1----:R-:W-:Y:S01]  /*40df0*/  MOV R4, R196 ;  /* 0x000000c400047202 */ /* 0x002fe20000000f00 */
        /* <DEDUP_REMOVED lines=27> */
[----:B--2---:R-:W-:-:S04]  /*40fb0*/  IADD3 R148, P3, R148, UR4, RZ ;  /* 0x0000000494947c10 */ /* 0x004fc8000ff7e0ff */
[----:B----4-:R-:W-:Y:S01]  /*40fc0*/  IADD3.X R150, R150, UR6, RZ, P3, !PT ;  /* 0x0000000696967c10 */ /* 0x010fe20009ffe4ff */
[----:B------:R-:W-:Y:S03]  /*40fd0*/  STL [R1+0x214], R148 ;  /* 0x0002149401007387 */ /* 0x000fe60000100800 */
[----:B------:R-:W-:Y:S01]  /*40fe0*/  MOV R5, R150 ;  /* 0x0000009600057202 */ /* 0x000fe20000000f00 */
[----:B------:R1:W-:Y:S01]  /*40ff0*/  STL [R1+0x210], R150 ;  /* 0x0002109601007387 */ /* 0x0003e20000100800 */
[----:B---3--:R-:W-:-:S05]  /*41000*/  IADD3 R8, P4, R8, UR4, RZ ;  /* 0x0000000408087c10 */ /* 0x008fca000ff9e0ff */
[----:B------:R-:W-:Y:S04]  /*41010*/  STL [R1+0x21c], R8 ;  /* 0x00021c0801007387 */ /* 0x000fe80000100800 */
[----:B-1----:R-:W2:Y:S01]  /*41020*/  LDL.LU R150, [R1+0x220] ;  /* 0x0002200001967983 */ /* 0x002ea20000300800 */
[----:B------:R-:W-:Y:S01]  /*41030*/  IADD3.X R147, R147, UR6, RZ, P4, !PT ;  /* 0x0000000693937c10 */ /* 0x000fe2000a7fe4ff */
[----:B------:R-:W-:-:S04]  /*41040*/  IMAD.MOV.U32 R4, RZ, RZ, R148 ;  /* 0x000000ffff047224 */ /* 0x000fc800078e0094 */
[----:B------:R1:W-:Y:S04]  /*41050*/  STL [R1+0x218], R147 ;  /* 0x0002189301007387 */ /* 0x0003e80000100800 */
[----:B------:R-:W3:Y:S04]  /*41060*/  LDL.LU R148, [R1+0x228] ;  /* 0x0002280001947983 */ /* 0x000ee80000300800 */
[----:B------:R4:W-:Y:S01]  /*41070*/  LDGSTS.E [R2+-0x5c000], desc[UR52][R4.64], P2 ;  /* 0xa400000004027fae */ /* 0x0009e20009121874 */
[----:B------:R-:W-:Y:S01]  /*41080*/  IADD3 R149, P3, R149, UR4, RZ ;  /* 0x0000000495957c10 */ /* 0x000fe2000ff7e0ff */
[----:B----4-:R-:W-:-:S02]  /*41090*/  IMAD.MOV.U32 R4, RZ, RZ, R8 ;  /* 0x000000ffff047224 */ /* 0x010fc400078e0008 */
[----:B------:R-:W-:Y:S01]  /*410a0*/  IMAD.MOV.U32 R5, RZ, RZ, R147 ;  /* 0x000000ffff057224 */ /* 0x000fe200078e0093 */
[----:B------:R-:W-:Y:S01]  /*410b0*/  IADD3 R3, P4, R3, UR4, RZ ;  /* 0x0000000403037c10 */ /* 0x000fe2000ff9e0ff */
[----:B-1----:R-:W4:Y:S04]  /*410c0*/  LDL.LU R147, [R1+0x314] ;  /* 0x0003140001937983 */ /* 0x002f280000300800 */
[----:B------:R1:W-:Y:S01]  /*410d0*/  LDGSTS.E [R2+-0x5bffc], desc[UR52][R4.64], P1 ;  /* 0xa400400004027fae */ /* 0x0003e20008921874 */
[----:B------:R-:W-:-:S03]  /*410e0*/  ISETP.GT.AND P1, PT, R0, 0x3e, PT ;  /* 0x0000003e0000780c */ /* 0x000fc60003f24270 */
[----:B------:R-:W4:Y:S01]  /*410f0*/  LDL.LU R8, [R1+0x31c] ;  /* 0x00031c0001087983 */ /* 0x000f220000300800 */
[----:B-1----:R-:W-:Y:S02]  /*41100*/  SEL R4, RZ, 0x4, !P1 ;  /* 0x00000004ff047807 */ /* 0x002fe40004800000 */
[----:B------:R-:W-:Y:S02]  /*41110*/  ISETP.GT.AND P1, PT, R0, 0x3f, PT ;  /* 0x0000003f0000780c */ /* 0x000fe40003f24270 */
[----:B------:R-:W-:Y:S01]  /*41120*/  SEL R4, R4, RZ, !P0 ;  /* 0x000000ff04047207 */ /* 0x000fe20004000000 */
[----:B------:R-:W-:Y:S03]  /*41130*/  STL [R1+0x224], R149 ;  /* 0x0002249501007387 */ /* 0x000fe60000100800 */
[----:B------:R-:W-:Y:S02]  /*41140*/  ISETP.NE.U32.AND P2, PT, R4, RZ, PT ;  /* 0x000000ff0400720c */ /* 0x000fe40003f45070 */
[----:B------:R-:W-:-:S04]  /*41150*/  SEL R4, RZ, 0x4, !P1 ;  /* 0x00000004ff047807 */ /* 0x000fc80004800000 */
[----:B------:R-:W-:-:S04]  /*41160*/  SEL R4, R4, RZ, !P0 ;  /* 0x000000ff04047207 */ /* 0x000fc80004000000 */
[----:B------:R-:W-:Y:S01]  /*41170*/  ISETP.NE.U32.AND P1, PT, R4, RZ, PT ;  /* 0x000000ff0400720c */ /* 0x000fe20003f25070 */
[----:B------:R-:W-:Y:S01]  /*41180*/  IMAD.MOV.U32 R4, RZ, RZ, R149 ;  /* 0x000000ffff047224 */ /* 0x000fe200078e0095 */
[----:B--2---:R-:W-:-:S05]  /*41190*/  IADD3.X R150, R150, UR6, RZ, P3, !PT ;  /* 0x0000000696967c10 */ /* 0x004fca0009ffe4ff */
[----:B------:R1:W-:Y:S01]  /*411a0*/  STL [R1+0x220], R150 ;  /* 0x0002209601007387 */ /* 0x0003e20000100800 */
[----:B------:R-:W-:-:S03]  /*411b0*/  IMAD.MOV.U32 R5, RZ, RZ, R150 ;  /* 0x000000ffff057224 */ /* 0x000fc600078e0096 */
[----:B------:R-:W-:Y:S01]  /*411c0*/  STL [R1+0x22c], R3 ;  /* 0x00022c0301007387 */ /* 0x000fe20000100800 */
[----:B---3--:R-:W-:-:S03]  /*411d0*/  IADD3.X R148, R148, UR6, RZ, P4, !PT ;  /* 0x0000000694947c10 */ /* 0x008fc6000a7fe4ff */
[----:B------:R2:W-:Y:S04]  /*411e0*/  LDGSTS.E [R2+-0x5bff8], desc[UR52][R4.64], P2 ;  /* 0xa400800004027fae */ /* 0x0005e80009121874 */
[----:B-1----:R-:W3:Y:S04]  /*411f0*/  LDL.LU R150, [R1+0x310] ;  /* 0x0003100001967983 */ /* 0x002ee80000300800 */
[----:B------:R1:W-:Y:S04]  /*41200*/  STL [R1+0x228], R148 ;  /* 0x0002289401007387 */ /* 0x0003e80000100800 */
[----:B------:R-:W3:Y:S01]  /*41210*/  LDL.LU R149, [R1+0x318] ;  /* 0x0003180001957983 */ /* 0x000ee20000300800 */
[----:B--2---:R-:W-:-:S02]  /*41220*/  IMAD.MOV.U32 R4, RZ, RZ, R3 ;  /* 0x000000ffff047224 */ /* 0x004fc400078e0003 */
[----:B------:R-:W-:Y:S01]  /*41230*/  IMAD.MOV.U32 R5, RZ, RZ, R148 ;  /* 0x000000ffff057224 */ /* 0x000fe200078e0094 */
[----:B----4-:R-:W-:Y:S01]  /*41240*/  IADD3 R147, P3, R147, UR4, RZ ;  /* 0x0000000493937c10 */ /* 0x010fe2000ff7e0ff */
[----:B-1----:R-:W2:Y:S04]  /*41250*/  LDL.LU R148, [R1+0x324] ;  /* 0x0003240001947983 */ /* 0x002ea80000300800 */
[----:B------:R1:W-:Y:S01]  /*41260*/  LDGSTS.E [R2+-0x5bff4], desc[UR52][R4.64], P1 ;  /* 0xa400c00004027fae */ /* 0x0003e20008921874 */
[----:B------:R-:W-:Y:S02]  /*41270*/  ISETP.GT.AND P1, PT, R0, 0x5c, PT ;  /* 0x0000005c0000780c */ /* 0x000fe40003f24270 */
[----:B------:R-:W-:Y:S01]  /*41280*/  IADD3 R8, P4, R8, UR4, RZ ;  /* 0x0000000408087c10 */ /* 0x000fe2000ff9e0ff */
[----:B------:R-:W4:Y:S01]  /*41290*/  LDL.LU R3, [R1+0x32c] ;  /* 0x00032c0001037983 */ /* 0x000f220000300800 */
[----:B-1----:R-:W-:-:S02]  /*412a0*/  SEL R4, RZ, 0x4, !P1 ;  /* 0x00000004ff047807 */ /* 0x002fc40004800000 */
[----:B------:R-:W-:Y:S02]  /*412b0*/  ISETP.GT.AND P1, PT, R0, 0x5d, PT ;  /* 0x0000005d0000780c */ /* 0x000fe40003f24270 */
[----:B------:R-:W-:Y:S01]  /*412c0*/  SEL R4, R4, RZ, !P0 ;  /* 0x000000ff04047207 */ /* 0x000fe20004000000 */
[----:B------:R-:W-:Y:S03]  /*412d0*/  STL [R1+0x314], R147 ;  /* 0x0003149301007387 */ /* 0x000fe60000100800 */
[----:B------:R-:W-:Y:S02]  /*412e0*/  ISETP.NE.U32.AND P2, PT, R4, RZ, PT ;  /* 0x000000ff0400720c */ /* 0x000fe40003f45070 */
[----:B------:R-:W-:-:S04]  /*412f0*/  SEL R4, RZ, 0x4, !P1 ;  /* 0x00000004ff047807 */ /* 0x000fc80004800000 */
[----:B------:R-:W-:-:S04]  /*41300*/  SEL R4, R4, RZ, !P0 ;  /* 0x000000ff04047207 */ /* 0x000fc80004000000 */
[----:B------:R-:W-:Y:S02]  /*41310*/  ISETP.NE.U32.AND P1, PT, R4, RZ, PT ;  /* 0x000000ff0400720c */ /* 0x000fe40003f25070 */
[----:B------:R-:W-:Y:S02]  /*41320*/  MOV R4, R147 ;  /* 0x0000009300047202 */ /* 0x000fe40000000f00 */
[----:B---3--:R-:W-:-:S05]  /*41330*/  IADD3.X R150, R150, UR6, RZ, P3, !PT ;  /* 0x0000000696967c10 */ /* 0x008fca0009ffe4ff */
[----:B------:R1:W-:Y:S01]  /*41340*/  STL [R1+0x310], R150 ;  /* 0x0003109601007387 */ /* 0x0003e20000100800 */
[----:B------:R-:W-:-:S03]  /*41350*/  IMAD.MOV.U32 R5, RZ, RZ, R150 ;  /* 0x000000ffff057224 */ /* 0x000fc600078e0096 */
[----:B------:R-:W-:Y:S01]  /*41360*/  STL [R1+0x31c], R8 ;  /* 0x00031c0801007387 */ /* 0x000fe20000100800 */
[----:B------:R-:W-:-:S03]  /*41370*/  IADD3.X R149, R149, UR6, RZ, P4, !PT ;  /* 0x0000000695957c10 */ /* 0x000fc6000a7fe4ff */
[----:B------:R3:W-:Y:S04]  /*41380*/  LDGSTS.E [R2+-0x58000], desc[UR52][R4.64], P2 ;  /* 0xa800000004027fae */ /* 0x0007e80009121874 */
[----:B-1----:R-:W4:Y:S04]  /*41390*/  LDL.LU R150, [R1+0x320] ;  /* 0x0003200001967983 */ /* 0x002f280000300800 */
[----:B------:R1:W-:Y:S04]  /*413a0*/  STL [R1+0x318], R149 ;  /* 0x0003189501007387 */ /* 0x0003e80000100800 */
[----:B------:R-:W4:Y:S01]  /*413b0*/  LDL.LU R147, [R1+0x328] ;  /* 0x0003280001937983 */ /* 0x000f220000300800 */
[----:B---3--:R-:W-:-:S02]  /*413c0*/  IMAD.MOV.U32 R4, RZ, RZ, R8 ;  /* 0x000000ffff047224 */ /* 0x008fc400078e0008 */
[----:B------:R-:W-:Y:S01]  /*413d0*/  IMAD.MOV.U32 R5, RZ, RZ, R149 ;  /* 0x000000ffff057224 */ /* 0x000fe200078e0095 */
[----:B--2---:R-:W-:Y:S02]  /*413e0*/  IADD3 R148, P3, R148, UR4, RZ ;  /* 0x0000000494947c10 */ /* 0x004fe4000ff7e0ff */
[----:B----4-:R-:W-:Y:S01]  /*413f0*/  IADD3 R3, P4, R3, UR4, RZ ;  /* 0x0000000403037c10 */ /* 0x010fe2000ff9e0ff */
[----:B-1----:R-:W2:Y:S04]  /*41400*/  LDL.LU R149, [R1+0x414] ;  /* 0x0004140001957983 */ /* 0x002ea80000300800 */
[----:B------:R1:W-:Y:S01]  /*41410*/  LDGSTS.E [R2+-0x57ffc], desc[UR52][R4.64], P1 ;  /* 0xa800400004027fae */ /* 0x0003e20008921874 */
[----:B------:R-:W-:-:S03]  /*41420*/  ISETP.GT.AND P1, PT, R0, 0x5e, PT ;  /* 0x0000005e0000780c */ /* 0x000fc60003f24270 */
[----:B------:R-:W3:Y:S01]  /*41430*/  LDL.LU R8, [R1+0x41c] ;  /* 0x00041c0001087983 */ /* 0x000ee20000300800 */
        /* <DEDUP_REMOVED lines=9> */
[----:B------:R-:W-:-:S05]  /*414d0*/  IADD3.X R150, R150, UR6, RZ, P3, !PT ;  /* 0x0000000696967c10 */ /* 0x000fca0009ffe4ff */
[----:B------:R1:W-:Y:S01]  /*414e0*/  STL [R1+0x320], R150 ;  /* 0x0003209601007387 */ /* 0x0003e20000100800 */
[----:B------:R-:W-:-:S03]  /*414f0*/  IMAD.MOV.U32 R5, RZ, RZ, R150 ;  /* 0x000000ffff057224 */ /* 0x000fc600078e0096 */
[----:B------:R4:W-:Y:S01]  /*41500*/  STL [R1+0x32c], R3 ;  /* 0x00032c0301007387 */ /* 0x0009e20000100800 */
[----:B------:R-:W-:-:S03]  /*41510*/  IADD3.X R147, R147, UR6, RZ, P4, !PT ;  /* 0x0000000693937c10 */ /* 0x000fc6000a7fe4ff */
[----:B------:R2:W-:Y:S04]  /*41520*/  LDGSTS.E [R2+-0x57ff8], desc[UR52][R4.64], P2 ;  /* 0xa800800004027fae */ /* 0x0005e80009121874 */
[----:B-1----:R-:W3:Y:S04]  /*41530*/  LDL.LU R150, [R1+0x410] ;  /* 0x0004100001967983 */ /* 0x002ee80000300800 */
[----:B------:R1:W-:Y:S04]  /*41540*/  STL [R1+0x328], R147 ;  /* 0x0003289301007387 */ /* 0x0003e80000100800 */
[----:B------:R-:W3:Y:S01]  /*41550*/  LDL.LU R148, [R1+0x418] ;  /* 0x0004180001947983 */ /* 0x000ee20000300800 */
[----:B--2---:R-:W-:Y:S01]  /*41560*/  IMAD.MOV.U32 R4, RZ, RZ, R3 ;  /* 0x000000ffff047224 */ /* 0x004fe200078e0003 */
[----:B------:R-:W-:-:S02]  /*41570*/  MOV R5, R147 ;  /* 0x0000009300057202 */ /* 0x000fc40000000f00 */
[----:B------:R-:W-:Y:S01]  /*41580*/  IADD3 R149, P3, R149, UR4, RZ ;  /* 0x0000000495957c10 */ /* 0x000fe2000ff7e0ff */
[----:B----4-:R-:W2:Y:S04]  /*41590*/  LDL.LU R3, [R1+0x424] ;  /* 0x0004240001037983 */ /* 0x010ea80000300800 */
[----:B------:R4:W-:Y:S01]  /*415a0*/  LDGSTS.E [R2+-0x57ff4], desc[UR52][R4.64], P1 ;  /* 0xa800c00004027fae */ /* 0x0009e20008921874 */
[----:B------:R-:W-:Y:S02]  /*415b0*/  ISETP.GT.AND P1, PT, R0, 0x7c, PT ;  /* 0x0000007c0000780c */ /* 0x000fe40003f24270 */
[----:B---3--:R-:W-:Y:S01]  /*415c0*/  IADD3 R8, P4, R8, UR4, RZ ;  /* 0x0000000408087c10 */ /* 0x008fe2000ff9e0ff */
[----:B-1----:R-:W3:Y:S01]  /*415d0*/  LDL.LU R147, [R1+0x42c] ;  /* 0x00042c0001937983 */ /* 0x002ee20000300800 */
[----:B----4-:R-:W-:-:S02]  /*415e0*/  SEL R4, RZ, 0x4, !P1 ;  /* 0x00000004ff047807 */ /* 0x010fc40004800000 */
        /* <DEDUP_REMOVED lines=10> */
[----:B------:R-:W-:Y:S01]  /*41690*/  IMAD.MOV.U32 R5, RZ, RZ, R150 ;  /* 0x000000ffff057224 */ /* 0x000fe200078e0096 */
[----:B------:R-:W-:Y:S02]  /*416a0*/  IADD3.X R148, R148, UR6, RZ, P4, !PT ;  /* 0x0000000694947c10 */ /* 0x000fe4000a7fe4ff */
[----:B------:R-:W-:Y:S04]  /*416b0*/  STL [R1+0x41c], R8 ;  /* 0x00041c0801007387 */ /* 0x000fe80000100800 */
[----:B------:R4:W-:Y:S04]  /*416c0*/  LDGSTS.E [R2+-0x54000], desc[UR52][R4.64], P2 ;  /* 0xac00000004027fae */ /* 0x0009e80009121874 */
[----:B-1----:R-:W3:Y:S04]  /*416d0*/  LDL.LU R150, [R1+0x420] ;  /* 0x0004200001967983 */ /* 0x002ee80000300800 */
[----:B------:R1:W-:Y:S04]  /*416e0*/  STL [R1+0x418], R148 ;  /* 0x0004189401007387 */ /* 0x0003e80000100800 */
[----:B------:R-:W3:Y:S01]  /*416f0*/  LDL.LU R149, [R1+0x428] ;  /* 0x0004280001957983 */ /* 0x000ee20000300800 */
[----:B----4-:R-:W-:-:S02]  /*41700*/  IMAD.MOV.U32 R4, RZ, RZ, R8 ;  /* 0x000000ffff047224 */ /* 0x010fc400078e0008 */
[----:B------:R-:W-:Y:S01]  /*41710*/  IMAD.MOV.U32 R5, RZ, RZ, R148 ;  /* 0x000000ffff057224 */ /* 0x000fe200078e0094 */
[----:B--2---:R-:W-:Y:S02]  /*41720*/  IADD3 R3, P3, R3, UR4, RZ ;  /* 0x0000000403037c10 */ /* 0x004fe4000ff7e0ff */
[----:B---3--:R-:W-:Y:S01]  /*41730*/  IADD3 R147, P4, R147, UR4, RZ ;  /* 0x0000000493937c10 */ /* 0x008fe2000ff9e0ff */
[----:B-1----:R-:W2:Y:S04]  /*41740*/  LDL.LU R148, [R1+0x434] ;  /* 0x0004340001947983 */ /* 0x002ea80000300800 */
[----:B------:R1:W-:Y:S01]  /*41750*/  LDGSTS.E [R2+-0x53ffc], desc[UR52][R4.64], P1 ;  /* 0xac00400004027fae */ /* 0x0003e20008921874 */
[----:B------:R-:W-:-:S03]  /*41760*/  ISETP.GT.AND P1, PT, R0, 0x7e, PT ;  /* 0x0000007e0000780c */ /* 0x000fc60003f24270 */
[----:B------:R-:W3:Y:S01]  /*41770*/  LDL.LU R8, [R1+0x474] ;  /* 0x0004740001087983 */ /* 0x000ee20000300800 */
[----:B-1----:R-:W-:Y:S02]  /*41780*/  SEL R4, RZ, 0x4, !P1 ;  /* 0x00000004ff047807 */ /* 0x002fe40004800000 */
[----:B------:R-:W-:Y:S02]  /*41790*/  ISETP.GT.AND P1, PT, R0, 0x7f, PT ;  /* 0x0000007f0000780c */ /* 0x000fe40003f24270 */
[----:B------:R-:W-:-:S04]  /*417a0*/  SEL R4, R4, RZ, !P0 ;  /* 0x000000ff04047207 */ /* 0x000fc80004000000 */
[----:B------:R-:W-:Y:S02]  /*417b0*/  ISETP.NE.U32.AND P2, PT, R4, RZ, PT ;  /* 0x000000ff0400720c */ /* 0x000fe40003f45070 */
[----:B------:R-:W-:-:S04]  /*417c0*/  SEL R4, RZ, 0x4, !P1 ;  /* 0x00000004ff047807 */ /* 0x000fc80004800000 */
[----:B------:R-:W-:-:S04]  /*417d0*/  SEL R4, R4, RZ, !P0 ;  /* 0x000000ff04047207 */ /* 0x000fc80004000000 */
[----:B------:R-:W-:Y:S01]  /*417e0*/  ISETP.NE.U32.AND P1, PT, R4, RZ, PT ;  /* 0x000000ff0400720c */ /* 0x000fe20003f25070 */
[----:B------:R-:W-:Y:S01]  /*417f0*/  IMAD.MOV.U32 R4, RZ, RZ, R3 ;  /* 0x000000ffff047224 */ /* 0x000fe200078e0003 */
[----:B------:R1:W-:Y:S01]  /*41800*/  STL [R1+0x424], R3 ;  /* 0x0004240301007387 */ /* 0x0003e20000100800 */
[----:B------:R-:W-:-:S05]  /*41810*/  IADD3.X R150, R150, UR6, RZ, P3, !PT ;  /* 0x0000000696967c10 */ /* 0x000fca0009ffe4ff */
[----:B------:R-:W-:Y:S01]  /*41820*/  IMAD.MOV.U32 R5, RZ, RZ, R150 ;  /* 0x000000ffff057224 */ /* 0x000fe200078e0096 */
[----:B------:R-:W-:-:S04]  /*41830*/  IADD3.X R149, R149, UR6, RZ, P4, !PT ;  /* 0x0000000695957c10 */ /* 0x000fc8000a7fe4ff */
[----:B------:R4:W-:Y:S04]  /*41840*/  LDGSTS.E [R2+-0x53ff8], desc[UR52][R4.64], P2 ;  /* 0xac00800004027fae */ /* 0x0009e80009121874 */
[----:B------:R-:W-:Y:S04]  /*41850*/  STL [R1+0x420], R150 ;  /* 0x0004209601007387 */ /* 0x000fe80000100800 */
[----:B------:R-:W-:Y:S01]  /*41860*/  STL [R1+0x42c], R147 ;  /* 0x00042c9301007387 */ /* 0x000fe20000100800 */
[----:B----4-:R-:W-:Y:S01]  /*41870*/  MOV R4, R147 ;  /* 0x0000009300047202 */ /* 0x010fe20000000f00 */
[----:B------:R-:W-:-:S02]  /*41880*/  IMAD.MOV.U32 R5, RZ, RZ, R149 ;  /* 0x000000ffff057224 */ /* 0x000fc400078e0095 */
[----:B------:R-:W4:Y:S04]  /*41890*/  LDL.LU R151, [R1+0x470] ;  /* 0x0004700001977983 */ /* 0x000f280000300800 */
[----:B------:R2:W-:Y:S04]  /*418a0*/  STL [R1+0x428], R149 ;  /* 0x0004289501007387 */ /* 0x0005e80000100800 */
[----:B------:R2:W-:Y:S01]  /*418b0*/  LDGSTS.E [R2+-0x53ff4], desc[UR52][R4.64], P1 ;  /* 0xac00c00004027fae */ /* 0x0005e20008921874 */
[----:B-1----:R-:W1:Y:S01]  /*418c0*/  S2R R3, SR_TID.X ;  /* 0x0000000000037919 */ /* 0x002e620000002100 */
[----:B---3--:R-:W-:Y:S01]  /*418d0*/  IADD3 R8, P2, R8, UR5, RZ ;  /* 0x0000000508087c10 */ /* 0x008fe2000ff5e0ff */
[----:B------:R-:W-:Y:S01]  /*418e0*/  ULEA UR8, UR60, UR54, 0x11 ;  /* 0x000000363c087291 */ /* 0x000fe2000f8e883f */
[----:B------:R-:W0:Y:S04]  /*418f0*/  LDGDEPBAR ;  /* 0x00000000000079af */ /* 0x000e280000000000 */
[----:B------:R-:W3:Y:S04]  /*41900*/  LDL.LU R5, [R1+0x430] ;  /* 0x0004300001057983 */ /* 0x000ee80000300800 */
[----:B--2---:R-:W2:Y:S01]  /*41910*/  LDL.LU R149, [R1+0x4b0] ;  /* 0x0004b00001957983 */ /* 0x004ea20000300800 */
[----:B-1----:R-:W-:-:S04]  /*41920*/  LOP3.LUT R3, R3, 0x7f, RZ, 0xc0, !PT ;  /* 0x0000007f03037812 */ /* 0x002fc800078ec0ff */
[----:B------:R-:W-:Y:S02]  /*41930*/  ISETP.GE.AND P1, PT, R3, R0, PT ;  /* 0x000000000300720c */ /* 0x000fe40003f26270 */
[----:B------:R-:W2:Y:S04]  /*41940*/  LDL.LU R3, [R1+0x4b4] ;  /* 0x0004b40001037983 */ /* 0x000ea80000300800 */
[----:B------:R-:W2:Y:S04]  /*41950*/  LDL.LU R150, [R1+0x4f0] ;  /* 0x0004f00001967983 */ /* 0x000ea80000300800 */
[----:B------:R-:W2:Y:S01]  /*41960*/  LDL.LU R147, [R1+0x4f4] ;  /* 0x0004f40001937983 */ /* 0x000ea20000300800 */
[----:B------:R-:W-:-:S04]  /*41970*/  SEL R0, RZ, 0x4, P1 ;  /* 0x00000004ff007807 */ /* 0x000fc80000800000 */
[----:B------:R-:W-:Y:S02]  /*41980*/  SEL R0, R0, RZ, !P0 ;  /* 0x000000ff00007207 */ /* 0x000fe40004000000 */
[----:B------:R-:W-:Y:S02]  /*41990*/  IADD3 R148, P1, R148, UR5, RZ ;  /* 0x0000000594947c10 */ /* 0x000fe4000ff3e0ff */
[----:B------:R-:W-:Y:S01]  /*419a0*/  ISETP.NE.U32.AND P0, PT, R0, RZ, PT ;  /* 0x000000ff0000720c */ /* 0x000fe20003f05070 */
[----:B------:R-:W-:Y:S02]  /*419b0*/  VIADD R0, R6, UR8 ;  /* 0x0000000806007c36 */ /* 0x000fe40008000000 */
[----:B------:R1:W-:Y:S01]  /*419c0*/  STL [R1+0x434], R148 ;  /* 0x0004349401007387 */ /* 0x0003e20000100800 */
[----:B------:R-:W-:Y:S01]  /*419d0*/  IMAD.MOV.U32 R4, RZ, RZ, R148 ;  /* 0x000000ffff047224 */ /* 0x000fe200078e0094 */
[----:B----4-:R-:W-:Y:S02]  /*419e0*/  IADD3.X R151, R151, UR7, RZ, P2, !PT ;  /* 0x0000000797977c10 */ /* 0x010fe400097fe4ff */
[----:B---3--:R-:W-:-:S05]  /*419f0*/  IADD3.X R5, R5, UR7, RZ, P1, !PT ;  /* 0x0000000705057c10 */ /* 0x008fca0008ffe4ff */
[----:B------:R-:W-:Y:S04]  /*41a00*/  STL [R1+0x430], R5 ;  /* 0x0004300501007387 */ /* 0x000fe80000100800 */
[----:B------:R3:W-:Y:S04]  /*41a10*/  STL [R1+0x474], R8 ;  /* 0x0004740801007387 */ /* 0x0007e80000100800 */
[----:B------:R4:W-:Y:S04]  /*41a20*/  STL [R1+0x470], R151 ;  /* 0x0004709701007387 */ /* 0x0009e80000100800 */
[----:B------:R-:W2:Y:S04]  /*41a30*/  LDL.LU R2, [R1+0x534] ;  /* 0x0005340001027983 */ /* 0x000ea80000300800 */
[----:B------:R3:W-:Y:S04]  /*41a40*/  LDGSTS.E [R0], desc[UR52][R4.64], P0 ;  /* 0x0000000004007fae */ /* 0x0007e80008121874 */
[----:B-1----:R-:W2:Y:S01]  /*41a50*/  LDL.LU R148, [R1+0x574] ;  /* 0x0005740001947983 */ /* 0x002ea20000300800 */
[----:B---3--:R-:W-:-:S03]  /*41a60*/  IMAD.MOV.U32 R4, RZ, RZ, R8 ;  /* 0x000000ffff047224 */ /* 0x008fc600078e0008 */
[----:B------:R-:W3:Y:S01]  /*41a70*/  LDL.LU R8, [R1+0x530] ;  /* 0x0005300001087983 */ /* 0x000ee20000300800 */
[----:B------:R-:W-:-:S03]  /*41a80*/  IMAD.MOV.U32 R5, RZ, RZ, R151 ;  /* 0x000000ffff057224 */ /* 0x000fc600078e0097 */
[----:B----4-:R-:W4:Y:S01]  /*41a90*/  LDL.LU R151, [R1+0x570] ;  /* 0x0005700001977983 */ /* 0x010f220000300800 */
[----:B--2---:R-:W-:Y:S02]  /*41aa0*/  IADD3 R3, P1, R3, UR5, RZ ;  /* 0x0000000503037c10 */ /* 0x004fe4000ff3e0ff */
[----:B------:R-:W-:Y:S01]  /*41ab0*/  IADD3 R147, P2, R147, UR5, RZ ;  /* 0x0000000593937c10 */ /* 0x000fe2000ff5e0ff */
[----:B------:R1:W-:Y:S01]  /*41ac0*/  LDGSTS.E [R0+0x400], desc[UR52][R4.64], P0 ;  /* 0x0040000004007fae */ /* 0x0003e20008121874 */
[----:B------:R-:W-:Y:S02]  /*41ad0*/  IADD3.X R149, R149, UR7, RZ, P1, !PT ;  /* 0x0000000795957c10 */ /* 0x000fe40008ffe4ff */
[----:B------:R-:W-:Y:S01]  /*41ae0*/  IADD3.X R150, R150, UR7, RZ, P2, !PT ;  /* 0x0000000796967c10 */ /* 0x000fe200097fe4ff */
[----:B------:R2:W-:Y:S04]  /*41af0*/  STL [R1+0x4b4], R3 ;  /* 0x0004b40301007387 */ /* 0x0005e80000100800 */
[----:B------:R2:W-:Y:S01]  /*41b00*/  STL [R1+0x4b0], R149 ;  /* 0x0004b09501007387 */ /* 0x0005e20000100800 */
[----:B-1----:R-:W-:Y:S01]  /*41b10*/  IMAD.MOV.U32 R4, RZ, RZ, R3 ;  /* 0x000000ffff047224 */ /* 0x002fe200078e0003 */
[----:B------:R-:W-:-:S02]  /*41b20*/  MOV R5, R149 ;  /* 0x0000009500057202 */ /* 0x000fc40000000f00 */
[----:B------:R1:W-:Y:S04]  /*41b30*/  STL [R1+0x4f4], R147 ;  /* 0x0004f49301007387 */ /* 0x0003e80000100800 */
[----:B--2---:R-:W2:Y:S04]  /*41b40*/  LDL.LU R3, [R1+0x5b4] ;  /* 0x0005b40001037983 */ /* 0x004ea80000300800 */
[----:B------:R1:W-:Y:S04]  /*41b50*/  STL [R1+0x4f0], R150 ;  /* 0x0004f09601007387 */ /* 0x0003e80000100800 */
[----:B------:R1:W-:Y:S04]  /*41b60*/  LDGSTS.E [R0+0x800], desc[UR52][R4.64], P0 ;  /* 0x0080000004007fae */ /* 0x0003e80008121874 */
[----:B------:R-:W2:Y:S01]  /*41b70*/  LDL.LU R149, [R1+0x5f4] ;  /* 0x0005f40001957983 */ /* 0x000ea20000300800 */
[----:B-1----:R-:W-:-:S03]  /*41b80*/  IMAD.MOV.U32 R4, RZ, RZ, R147 ;  /* 0x000000ffff047224 */ /* 0x002fc600078e0093 */
[----:B------:R-:W2:Y:S01]  /*41b90*/  LDL.LU R147, [R1+0x5b0] ;  /* 0x0005b00001937983 */ /* 0x000ea20000300800 */
[----:B------:R-:W-:-:S03]  /*41ba0*/  IMAD.MOV.U32 R5, RZ, RZ, R150 ;  /* 0x000000ffff057224 */ /* 0x000fc600078e0096 */
[----:B------:R-:W2:Y:S04]  /*41bb0*/  LDL.LU R150, [R1+0x5f0] ;  /* 0x0005f00001967983 */ /* 0x000ea80000300800 */
[----:B------:R1:W-:Y:S01]  /*41bc0*/  LDGSTS.E [R0+0xc00], desc[UR52][R4.64], P0 ;  /* 0x00c0000004007fae */ /* 0x0003e20008121874 */
[----:B------:R-:W-:Y:S02]  /*41bd0*/  IADD3 R2, P1, R2, UR5, RZ ;  /* 0x0000000502027c10 */ /* 0x000fe4000ff3e0ff */
[----:B------:R-:W-:-:S03]  /*41be0*/  IADD3 R148, P2, R148, UR5, RZ ;  /* 0x0000000594947c10 */ /* 0x000fc6000ff5e0ff */
[----:B------:R4:W-:Y:S01]  /*41bf0*/  STL [R1+0x534], R2 ;  /* 0x0005340201007387 */ /* 0x0009e20000100800 */
[----:B-1----:R-:W-:Y:S01]  /*41c00*/  IMAD.MOV.U32 R4, RZ, RZ, R2 ;  /* 0x000000ffff047224 */ /* 0x002fe200078e0002 */
[----:B---3--:R-:W-:Y:S02]  /*41c10*/  IADD3.X R8, R8, UR7, RZ, P1, !PT ;  /* 0x0000000708087c10 */ /* 0x008fe40008ffe4ff */
[----:B----4-:R-:W-:-:S03]  /*41c20*/  IADD3.X R151, R151, UR7, RZ, P2, !PT ;  /* 0x0000000797977c10 */ /* 0x010fc600097fe4ff */
[----:B------:R-:W-:Y:S01]  /*41c30*/  IMAD.MOV.U32 R5, RZ, RZ, R8 ;  /* 0x000000ffff057224 */ /* 0x000fe200078e0008 */
[----:B------:R1:W-:Y:S04]  /*41c40*/  STL [R1+0x530], R8 ;  /* 0x0005300801007387 */ /* 0x0003e80000100800 */
[----:B------:R3:W-:Y:S04]  /*41c50*/  STL [R1+0x574], R148 ;  /* 0x0005749401007387 */ /* 0x0007e80000100800 */
[----:B------:R-:W4:Y:S04]  /*41c60*/  LDL.LU R2, [R1+0x634] ;  /* 0x0006340001027983 */ /* 0x000f280000300800 */
[----:B------:R3:W-:Y:S04]  /*41c70*/  STL [R1+0x570], R151 ;  /* 0x0005709701007387 */ /* 0x0007e80000100800 */
[----:B------:R3:W-:Y:S04]  /*41c80*/  LDGSTS.E [R0+0x1000], desc[UR52][R4.64], P0 ;  /* 0x0100000004007fae */ /* 0x0007e80008121874 */
[----:B-1----:R-:W4:Y:S01]  /*41c90*/  LDL.LU R8, [R1+0x674] ;  /* 0x0006740001087983 */ /* 0x002f220000300800 */
[----:B---3--:R-:W-:-:S03]  /*41ca0*/  IMAD.MOV.U32 R4, RZ, RZ, R148 ;  /* 0x000000ffff047224 */ /* 0x008fc600078e0094 */
[----:B------:R-:W3:Y:S01]  /*41cb0*/  LDL.LU R148, [R1+0x630] ;  /* 0x0006300001947983 */ /* 0x000ee20000300800 */
[----:B------:R-:W-:-:S03]  /*41cc0*/  IMAD.MOV.U32 R5, RZ, RZ, R151 ;  /* 0x000000ffff057224 */ /* 0x000fc600078e0097 */
[----:B------:R-:W3:Y:S01]  /*41cd0*/  LDL.LU R151, [R1+0x670] ;  /* 0x0006700001977983 */ /* 0x000ee20000300800 */
[----:B--2---:R-:W-:Y:S02]  /*41ce0*/  IADD3 R3, P1, R3, UR5, RZ ;  /* 0x0000000503037c10 */ /* 0x004fe4000ff3e0ff */
[----:B------:R-:W-:Y:S01]  /*41cf0*/  IADD3 R149, P2, R149, UR5, RZ ;  /* 0x0000000595957c10 */ /* 0x000fe2000ff5e0ff */
[----:B------:R1:W-:Y:S01]  /*41d00*/  LDGSTS.E [R0+0x1400], desc[UR52][R4.64], P0 ;  /* 0x0140000004007fae */ /* 0x0003e20008121874 */
[----:B------:R-:W-:-:S03]  /*41d10*/  IADD3.X R147, R147, UR7, RZ, P1, !PT ;  /* 0x0000000793937c10 */ /* 0x000fc60008ffe4ff */
[----:B------:R2:W-:Y:S01]  /*41d20*/  STL [R1+0x5b4], R3 ;  /* 0x0005b40301007387 */ /* 0x0005e20000100800 */
[----:B------:R-:W-:-:S03]  /*41d30*/  IADD3.X R150, R150, UR7, RZ, P2, !PT ;  /* 0x0000000796967c10 */ /* 0x000fc600097fe4ff */
[----:B------:R2:W-:Y:S01]  /*41d40*/  STL [R1+0x5b0], R147 ;  /* 0x0005b09301007387 */ /* 0x0005e20000100800 */
[----:B-1----:R-:W-:Y:S01]  /*41d50*/  MOV R4, R3 ;  /* 0x0000000300047202 */ /* 0x002fe20000000f00 */
[----:B------:R-:W-:Y:S02]  /*41d60*/  IMAD.MOV.U32 R5, RZ, RZ, R147 ;  /* 0x000000ffff057224 */ /* 0x000fe400078e0093 */
        /* <DEDUP_REMOVED lines=10> */
[----:B----4-:R-:W-:-:S05]  /*41e10*/  IADD3 R2, P1, R2, UR5, RZ ;  /* 0x0000000502027c10 */ /* 0x010fca000ff3e0ff */
[----:B------:R4:W-:Y:S01]  /*41e20*/  STL [R1+0x634], R2 ;  /* 0x0006340201007387 */ /* 0x0009e20000100800 */
[----:B-1----:R-:W-:Y:S01]  /*41e30*/  IMAD.MOV.U32 R4, RZ, RZ, R2 ;  /* 0x000000ffff047224 */ /* 0x002fe200078e0002 */
[----:B------:R-:W-:Y:S02]  /*41e40*/  IADD3 R8, P2, R8, UR5, RZ ;  /* 0x0000000508087c10 */ /* 0x000fe4000ff5e0ff */
[----:B---3--:R-:W-:Y:S02]  /*41e50*/  IADD3.X R148, R148, UR7, RZ, P1, !PT ;  /* 0x0000000794947c10 */ /* 0x008fe40008ffe4ff */
[----:B------:R-:W-:-:S03]  /*41e60*/  IADD3.X R151, R151, UR7, RZ, P2, !PT ;  /* 0x0000000797977c10 */ /* 0x000fc600097fe4ff */
[----:B------:R-:W-:Y:S01]  /*41e70*/  IMAD.MOV.U32 R5, RZ, RZ, R148 ;  /* 0x000000ffff057224 */ /* 0x000fe200078e0094 */
[----:B------:R1:W-:Y:S04]  /*41e80*/  STL [R1+0x630], R148 ;  /* 0x0006309401007387 */ /* 0x0003e80000100800 */
[----:B------:R3:W-:Y:S04]  /*41e90*/  STL [R1+0x674], R8 ;  /* 0x0006740801007387 */ /* 0x0007e80000100800 */
[----:B----4-:R-:W4:Y:S04]  /*41ea0*/  LDL.LU R2, [R1+0x734] ;  /* 0x0007340001027983 */ /* 0x010f280000300800 */
[----:B------:R3:W-:Y:S04]  /*41eb0*/  STL [R1+0x670], R151 ;  /* 0x0006709701007387 */ /* 0x0007e80000100800 */
[----:B------:R3:W-:Y:S04]  /*41ec0*/  LDGSTS.E [R0+0x2000], desc[UR52][R4.64], P0 ;  /* 0x0200000004007fae */ /* 0x0007e80008121874 */
[----:B-1----:R-:W4:Y:S01]  /*41ed0*/  LDL.LU R148, [R1+0x774] ;  /* 0x0007740001947983 */ /* 0x002f220000300800 */
[----:B---3--:R-:W-:-:S03]  /*41ee0*/  IMAD.MOV.U32 R4, RZ, RZ, R8 ;  /* 0x000000ffff047224 */ /* 0x008fc600078e0008 */
[----:B------:R-:W3:Y:S01]  /*41ef0*/  LDL.LU R8, [R1+0x730] ;  /* 0x0007300001087983 */ /* 0x000ee20000300800 */
[----:B------:R-:W-:-:S03]  /*41f00*/  MOV R5, R151 ;  /* 0x0000009700057202 */ /* 0x000fc60000000f00 */
        /* <DEDUP_REMOVED lines=8> */
[----:B-1----:R-:W-:Y:S02]  /*41f90*/  IMAD.MOV.U32 R4, RZ, RZ, R3 ;  /* 0x000000ffff047224 */ /* 0x002fe400078e0003 */
[----:B------:R-:W-:Y:S01]  /*41fa0*/  IMAD.MOV.U32 R5, RZ, RZ, R149 ;  /* 0x000000ffff057224 */ /* 0x000fe200078e0095 */
        /* <DEDUP_REMOVED lines=23> */
[----:B---3--:R-:W-:-:S03]  /*42120*/  MOV R4, R148 ;  /* 0x0000009400047202 */ /* 0x008fc60000000f00 */
        /* <DEDUP_REMOVED lines=28> */
[----:B------:R1:W-:Y:S01]  /*422f0*/  STL [R1+0x830], R148 ;  /* 0x0008309401007387 */ /* 0x0003e20000100800 */
[----:B------:R-:W-:-:S03]  /*42300*/  MOV R5, R148 ;  /* 0x0000009400057202 */ /* 0x000fc60000000f00 */
[----:B------:R3:W-:Y:S04]  /*42310*/  STL [R1+0x874], R8 ;  /* 0x0008740801007387 */ /* 0x0007e80000100800 */
[----:B----4-:R-:W4:Y:S04]  /*42320*/  LDL.LU R2, [R1+0x934] ;  /* 0x0009340001027983 */ /* 0x010f280000300800 */
        /* <DEDUP_REMOVED lines=26> */
[----:B----4-:R-:W-:-:S04]  /*424d0*/  IADD3 R2, P1, R2, UR5, RZ ;  /* 0x0000000502027c10 */ /* 0x010fc8000ff3e0ff */
[----:B-1----:R-:W-:Y:S01]  /*424e0*/  MOV R4, R2 ;  /* 0x0000000200047202 */ /* 0x002fe20000000f00 */
[----:B------:R1:W-:Y:S01]  /*424f0*/  STL [R1+0x934], R2 ;  /* 0x0009340201007387 */ /* 0x0003e20000100800 */
[----:B------:R-:W-:Y:S02]  /*42500*/  IADD3 R148, P2, R148, UR5, RZ ;  /* 0x0000000594947c10 */ /* 0x000fe4000ff5e0ff */
[----:B---3--:R-:W-:Y:S02]  /*42510*/  IADD3.X R8, R8, UR7, RZ, P1, !PT ;  /* 0x0000000708087c10 */ /* 0x008fe40008ffe4ff */
[----:B------:R-:W-:-:S03]  /*42520*/  IADD3.X R151, R151, UR7, RZ, P2, !PT ;  /* 0x0000000797977c10 */ /* 0x000fc600097fe4ff */
[----:B------:R-:W-:Y:S01]  /*42530*/  IMAD.MOV.U32 R5, RZ, RZ, R8 ;  /* 0x000000ffff057224 */ /* 0x000fe200078e0008 */
[----:B------:R3:W-:Y:S04]  /*42540*/  STL [R1+0x930], R8 ;  /* 0x0009300801007387 */ /* 0x0007e80000100800 */
[----:B------:R4:W-:Y:S04]  /*42550*/  STL [R1+0x974], R148 ;  /* 0x0009749401007387 */ /* 0x0009e80000100800 */
[----:B-1----:R-:W2:Y:S04]  /*42560*/  LDL.LU R2, [R1+0xa34] ;  /* 0x000a340001027983 */ /* 0x002ea80000300800 */
[----:B------:R1:W-:Y:S04]  /*42570*/  STL [R1+0x970], R151 ;  /* 0x0009709701007387 */ /* 0x0003e80000100800 */
[----:B------:R4:W-:Y:S04]  /*42580*/  LDGSTS.E [R0+0x5000], desc[UR52][R4.64], P0 ;  /* 0x0500000004007fae */ /* 0x0009e80008121874 */
[----:B---3--:R-:W3:Y:S01]  /*42590*/  LDL.LU R8, [R1+0xa74] ;  /* 0x000a740001087983 */ /* 0x008ee20000300800 */
[----:B----4-:R-:W-:-:S03]  /*425a0*/  IMAD.MOV.U32 R4, RZ, RZ, R148 ;  /* 0x000000ffff047224 */ /* 0x010fc600078e0094 */
[----:B------:R-:W4:Y:S01]  /*425b0*/  LDL.LU R148, [R1+0xa30] ;  /* 0x000a300001947983 */ /* 0x000f220000300800 */
[----:B------:R-:W-:-:S03]  /*425c0*/  IMAD.MOV.U32 R5, RZ, RZ, R151 ;  /* 0x000000ffff057224 */ /* 0x000fc600078e0097 */
[----:B-1----:R-:W4:Y:S01]  /*425d0*/  LDL.LU R151, [R1+0xa70] ;  /* 0x000a700001977983 */ /* 0x002f220000300800 */
        /* <DEDUP_REMOVED lines=16> */
[----:B------:R-:W-:-:S03]  /*426e0*/  MOV R5, R150 ;  /* 0x0000009600057202 */ /* 0x000fc60000000f00 */
[----:B------:R-:W2:Y:S04]  /*426f0*/  LDL.LU R150, [R1+0xaf0] ;  /* 0x000af00001967983 */ /* 0x000ea80000300800 */
[----:B------:R1:W-:Y:S01]  /*42700*/  LDGSTS.E [R0+0x5c00], desc[UR52][R4.64], P0 ;  /* 0x05c0000004007fae */ /* 0x0003e20008121874 */
[----:B------:R-:W-:-:S05]  /*42710*/  IADD3 R2, P1, R2, UR5, RZ ;  /* 0x0000000502027c10 */ /* 0x000fca000ff3e0ff */
[----:B------:R4:W-:Y:S01]  /*42720*/  STL [R1+0xa34], R2 ;  /* 0x000a340201007387 */ /* 0x0009e20000100800 */
[----:B-1----:R-:W-:Y:S01]  /*42730*/  IMAD.MOV.U32 R4, RZ, RZ, R2 ;  /* 0x000000ffff047224 */ /* 0x002fe200078e0002 */
[----:B---3--:R-:W-:Y:S02]  /*42740*/  IADD3 R8, P2, R8, UR5, RZ ;  /* 0x0000000508087c10 */ /* 0x008fe4000ff5e0ff */
[----:B----4-:R-:W-:Y:S02]  /*42750*/  IADD3.X R148, R148, UR7, RZ, P1, !PT ;  /* 0x0000000794947c10 */ /* 0x010fe40008ffe4ff */
[----:B------:R-:W-:-:S03]  /*42760*/  IADD3.X R151, R151, UR7, RZ, P2, !PT ;  /* 0x0000000797977c10 */ /* 0x000fc600097fe4ff */
        /* <DEDUP_REMOVED lines=15> */
[----:B------:R-:W-:Y:S01]  /*42860*/  STL [R1+0xab4], R3 ;  /* 0x000ab40301007387 */ /* 0x000fe20000100800 */
[----:B------:R-:W-:-:S03]  /*42870*/  IADD3.X R150, R150, UR7, RZ, P2, !PT ;  /* 0x0000000796967c10 */ /* 0x000fc600097fe4ff */
[----:B------:R2:W-:Y:S01]  /*42880*/  STL [R1+0xab0], R149 ;  /* 0x000ab09501007387 */ /* 0x0005e20000100800 */
[----:B-1----:R-:W-:Y:S02]  /*42890*/  IMAD.MOV.U32 R4, RZ, RZ, R3 ;  /* 0x000000ffff047224 */ /* 0x002fe400078e0003 */
[----:B------:R-:W-:Y:S01]  /*428a0*/  IMAD.MOV.U32 R5, RZ, RZ, R149 ;  /* 0x000000ffff057224 */ /* 0x000fe200078e0095 */
[----:B------:R-:W-:Y:S04]  /*428b0*/  STL [R1+0xaf4], R147 ;  /* 0x000af49301007387 */ /* 0x000fe80000100800 */
[----:B------:R1:W-:Y:S04]  /*428c0*/  LDGSTS.E [R0+0x6800], desc[UR52][R4.64], P0 ;  /* 0x0680000004007fae */ /* 0x0003e80008121874 */
[----:B--2---:R-:W2:Y:S04]  /*428d0*/  LDL.LU R149, [R1+0xbb4] ;  /* 0x000bb40001957983 */ /* 0x004ea80000300800 */
[----:B------:R1:W-:Y:S04]  /*428e0*/  STL [R1+0xaf0], R150 ;  /* 0x000af09601007387 */ /* 0x0003e80000100800 */
[----:B------:R-:W2:Y:S01]  /*428f0*/  LDL.LU R3, [R1+0xbf4] ;  /* 0x000bf40001037983 */ /* 0x000ea20000300800 */
[----:B-1----:R-:W-:Y:S01]  /*42900*/  IMAD.MOV.U32 R5, RZ, RZ, R150 ;  /* 0x000000ffff057224 */ /* 0x002fe200078e0096 */
[----:B------:R-:W-:-:S02]  /*42910*/  MOV R4, R147 ;  /* 0x0000009300047202 */ /* 0x000fc40000000f00 */
[----:B------:R-:W2:Y:S04]  /*42920*/  LDL.LU R150, [R1+0xbb0] ;  /* 0x000bb00001967983 */ /* 0x000ea80000300800 */
        /* <DEDUP_REMOVED lines=22> */
[----:B------:R-:W-:Y:S02]  /*42a90*/  IADD3.X R150, R150, UR7, RZ, P1, !PT ;  /* 0x0000000796967c10 */ /* 0x000fe40008ffe4ff */
[----:B------:R-:W-:Y:S01]  /*42aa0*/  IADD3.X R147, R147, UR7, RZ, P2, !PT ;  /* 0x0000000793937c10 */ /* 0x000fe200097fe4ff */
[----:B------:R2:W-:Y:S01]  /*42ab0*/  STL [R1+0xbb4], R149 ;  /* 0x000bb49501007387 */ /* 0x0005e20000100800 */
[----:B-1----:R-:W-:Y:S01]  /*42ac0*/  IMAD.MOV.U32 R4, RZ, RZ, R149 ;  /* 0x000000ffff047224 */ /* 0x002fe200078e0095 */
[----:B------:R-:W-:-:S02]  /*42ad0*/  MOV R5, R150 ;  /* 0x0000009600057202 */ /* 0x000fc40000000f00 */
[----:B------:R-:W-:Y:S04]  /*42ae0*/  STL [R1+0xbb0], R150 ;  /* 0x000bb09601007387 */ /* 0x000fe80000100800 */
[----:B------:R1:W-:Y:S04]  /*42af0*/  STL [R1+0xbf4], R3 ;  /* 0x000bf40301007387 */ /* 0x0003e80000100800 */
[----:B------:R1:W-:Y:S04]  /*42b00*/  LDGSTS.E [R0+0x7800], desc[UR52][R4.64], P0 ;  /* 0x0780000004007fae */ /* 0x0003e80008121874 */
[----:B------:R1:W-:Y:S04]  /*42b10*/  STL [R1+0xbf0], R147 ;  /* 0x000bf09301007387 */ /* 0x0003e80000100800 */
[----:B--2---:R-:W2:Y:S01]  /*42b20*/  LDL.LU R149, [R1+0x4b8] ;  /* 0x0004b80001957983 */ /* 0x004ea20000300800 */
[----:B-1----:R-:W-:-:S03]  /*42b30*/  IMAD.MOV.U32 R4, RZ, RZ, R3 ;  /* 0x000000ffff047224 */ /* 0x002fc600078e0003 */
[----:B------:R-:W2:Y:S01]  /*42b40*/  LDL.LU R3, [R1+0x4bc] ;  /* 0x0004bc0001037983 */ /* 0x000ea20000300800 */
[----:B------:R-:W-:-:S03]  /*42b50*/  IMAD.MOV.U32 R5, RZ, RZ, R147 ;  /* 0x000000ffff057224 */ /* 0x000fc600078e0093 */
[----:B------:R-:W2:Y:S04]  /*42b60*/  LDL.LU R150, [R1+0x4f8] ;  /* 0x0004f80001967983 */ /* 0x000ea80000300800 */
[----:B------:R-:W2:Y:S04]  /*42b70*/  LDL.LU R147, [R1+0x4fc] ;  /* 0x0004fc0001937983 */ /* 0x000ea80000300800 */
[----:B------:R1:W-:Y:S02]  /*42b80*/  LDGSTS.E [R0+0x7c00], desc[UR52][R4.64], P0 ;  /* 0x07c0000004007fae */ /* 0x0003e40008121874 */
[----:B-1----:R-:W-:-:S05]  /*42b90*/  LOP3.LUT R0, R6, 0x10, RZ, 0x3c, !PT ;  /* 0x0000001006007812 */ /* 0x002fca00078e3cff */
[----:B------:R-:W-:Y:S01]  /*42ba0*/  VIADD R0, R0, UR8 ;  /* 0x0000000800007c36 */ /* 0x000fe20008000000 */
[----:B----4-:R-:W-:-:S05]  /*42bb0*/  IADD3 R2, P1, R2, UR5, RZ ;  /* 0x0000000502027c10 */ /* 0x010fca000ff3e0ff */
[----:B------:R1:W-:Y:S01]  /*42bc0*/  STL [R1+0x43c], R2 ;  /* 0x00043c0201007387 */ /* 0x0003e20000100800 */
[----:B------:R-:W-:Y:S01]  /*42bd0*/  IMAD.MOV.U32 R4, RZ, RZ, R2 ;  /* 0x000000ffff047224 */ /* 0x000fe200078e0002 */
[----:B------:R-:W-:Y:S02]  /*42be0*/  IADD3 R8, P2, R8, UR5, RZ ;  /* 0x0000000508087c10 */ /* 0x000fe4000ff5e0ff */
[----:B---3--:R-:W-:-:S03]  /*42bf0*/  IADD3.X R148, R148, UR7, RZ, P1, !PT ;  /* 0x0000000794947c10 */ /* 0x008fc60008ffe4ff */
[----:B------:R-:W-:Y:S01]  /*42c00*/  STL [R1+0x47c], R8 ;  /* 0x00047c0801007387 */ /* 0x000fe20000100800 */
[----:B------:R-:W-:Y:S01]  /*42c10*/  IADD3.X R151, R151, UR7, RZ, P2, !PT ;  /* 0x0000000797977c10 */ /* 0x000fe200097fe4ff */
[----:B------:R-:W-:Y:S02]  /*42c20*/  IMAD.MOV.U32 R5, RZ, RZ, R148 ;  /* 0x000000ffff057224 */ /* 0x000fe400078e0094 */
[----:B------:R3:W-:Y:S04]  /*42c30*/  STL [R1+0x438], R148 ;  /* 0x0004389401007387 */ /* 0x0007e80000100800 */
[----:B-1----:R-:W4:Y:S04]  /*42c40*/  LDL.LU R2, [R1+0x53c] ;  /* 0x00053c0001027983 */ /* 0x002f280000300800 */
[----:B------:R1:W-:Y:S04]  /*42c50*/  LDGSTS.E [R0+0x80], desc[UR52][R4.64], P0 ;  /* 0x0008000004007fae */ /* 0x0003e80008121874 */
[----:B---3--:R-:W3:Y:S04]  /*42c60*/  LDL.LU R148, [R1+0x57c] ;  /* 0x00057c0001947983 */ /* 0x008ee80000300800 */
[----:B------:R1:W-:Y:S02]  /*42c70*/  STL [R1+0x478], R151 ;  /* 0x0004789701007387 */ /* 0x0003e40000100800 */
[----:B-1----:R-:W-:-:S02]  /*42c80*/  IMAD.MOV.U32 R4, RZ, RZ, R8 ;  /* 0x000000ffff047224 */ /* 0x002fc400078e0008 */
[----:B------:R-:W3:Y:S01]  /*42c90*/  LDL.LU R8, [R1+0x538] ;  /* 0x0005380001087983 */ /* 0x000ee20000300800 */
[----:B------:R-:W-:-:S03]  /*42ca0*/  MOV R5, R151 ;  /* 0x0000009700057202 */ /* 0x000fc60000000f00 */
[----:B------:R-:W3:Y:S04]  /*42cb0*/  LDL.LU R151, [R1+0x578] ;  /* 0x0005780001977983 */ /* 0x000ee80000300800 */
[----:B------:R1:W-:Y:S01]  /*42cc0*/  LDGSTS.E [R0+0x480], desc[UR52][R4.64], P0 ;  /* 0x0048000004007fae */ /* 0x0003e20008121874 */
[----:B--2---:R-:W-:-:S04]  /*42cd0*/  IADD3 R3, P1, R3, UR5, RZ ;  /* 0x0000000503037c10 */ /* 0x004fc8000ff3e0ff */
[----:B------:R-:W-:Y:S02]  /*42ce0*/  IADD3.X R149, R149, UR7, RZ, P1, !PT ;  /* 0x0000000795957c10 */ /* 0x000fe40008ffe4ff */
[----:B------:R-:W-:Y:S01]  /*42cf0*/  IADD3 R147, P2, R147, UR5, RZ ;  /* 0x0000000593937c10 */ /* 0x000fe2000ff5e0ff */
[----:B------:R2:W-:Y:S01]  /*42d00*/  STL [R1+0x4bc], R3 ;  /* 0x0004bc0301007387 */ /* 0x0005e20000100800 */
[----:B-1----:R-:W-:Y:S02]  /*42d10*/  IMAD.MOV.U32 R4, RZ, RZ, R3 ;  /* 0x000000ffff047224 */ /* 0x002fe400078e0003 */
[----:B------:R-:W-:Y:S01]  /*42d20*/  IADD3.X R150, R150, UR7, RZ, P2, !PT ;  /* 0x0000000796967c10 */ /* 0x000fe200097fe4ff */
[----:B------:R-:W-:Y:S01]  /*42d30*/  IMAD.MOV.U32 R5, RZ, RZ, R149 ;  /* 0x000000ffff057224 */ /* 0x000fe200078e0095 */
[----:B------:R1:W-:Y:S04]  /*42d40*/  STL [R1+0x4b8], R149 ;  /* 0x0004b89501007387 */ /* 0x0003e80000100800 */
[----:B------:R1:W-:Y:S04]  /*42d50*/  STL [R1+0x4fc], R147 ;  /* 0x0004fc9301007387 */ /* 0x0003e80000100800 */
[----:B--2---:R-:W2:Y:S04]  /*42d60*/  LDL.LU R3, [R1+0x5bc] ;  /* 0x0005bc0001037983 */ /* 0x004ea80000300800 */
[----:B------:R1:W-:Y:S04]  /*42d70*/  STL [R1+0x4f8], R150 ;  /* 0x0004f89601007387 */ /* 0x0003e80000100800 */
[----:B------:R1:W-:Y:S04]  /*42d80*/  LDGSTS.E [R0+0x880], desc[UR52][R4.64], P0 ;  /* 0x0088000004007fae */ /* 0x0003e80008121874 */
[----:B-1----:R-:W2:Y:S01]  /*42d90*/  LDL.LU R149, [R1+0x5fc] ;  /* 0x0005fc0001957983 */ /* 0x002ea20000300800 */
[----:B------:R-:W-:-:S03]  /*42da0*/  IMAD.MOV.U32 R4, RZ, RZ, R147 ;  /* 0x000000ffff047224 */ /* 0x000fc600078e0093 */
[----:B------:R-:W2:Y:S01]  /*42db0*/  LDL.LU R147, [R1+0x5b8] ;  /* 0x0005b80001937983 */ /* 0x000ea20000300800 */
[----:B------:R-:W-:-:S03]  /*42dc0*/  IMAD.MOV.U32 R5, RZ, RZ, R150 ;  /* 0x000000ffff057224 */ /* 0x000fc600078e0096 */
[----:B------:R-:W2:Y:S04]  /*42dd0*/  LDL.LU R150, [R1+0x5f8] ;  /* 0x0005f80001967983 */ /* 0x000ea80000300800 */
[----:B------:R1:W-:Y:S01]  /*42de0*/  LDGSTS.E [R0+0xc80], desc[UR52][R4.64], P0 ;  /* 0x00c8000004007fae */ /* 0x0003e20008121874 */
[----:B----4-:R-:W-:Y:S02]  /*42df0*/  IADD3 R2, P1, R2, UR5, RZ ;  /* 0x0000000502027c10 */ /* 0x010fe4000ff3e0ff */
[----:B---3--:R-:W-:-:S03]  /*42e00*/  IADD3 R148, P2, R148, UR5, RZ ;  /* 0x0000000594947c10 */ /* 0x008fc6000ff5e0ff */
[----:B------:R3:W-:Y:S01]  /*42e10*/  STL [R1+0x53c], R2 ;  /* 0x00053c0201007387 */ /* 0x0007e20000100800 */
[----:B-1----:R-:W-:Y:S01]  /*42e20*/  IMAD.MOV.U32 R4, RZ, RZ, R2 ;  /* 0x000000ffff047224 */ /* 0x002fe200078e0002 */
[----:B------:R-:W-:Y:S02]  /*42e30*/  IADD3.X R8, R8, UR7, RZ, P1, !PT ;  /* 0x0000000708087c10 */ /* 0x000fe40008ffe4ff */
[----:B------:R-:W-:-:S03]  /*42e40*/  IADD3.X R151, R151, UR7, RZ, P2, !PT ;  /* 0x0000000797977c10 */ /* 0x000fc600097fe4ff */
[----:B------:R-:W-:Y:S01]  /*42e50*/  IMAD.MOV.U32 R5, RZ, RZ, R8 ;  /* 0x000000ffff057224 */ /* 0x000fe200078e0008 */
[----:B------:R1:W-:Y:S04]  /*42e60*/  STL [R1+0x538], R8 ;  /* 0x0005380801007387 */ /* 0x0003e80000100800 */
[----:B------:R4:W-:Y:S04]  /*42e70*/  STL [R1+0x57c], R148 ;  /* 0x00057c9401007387 */ /* 0x0009e80000100800 */
[----:B---3--:R-:W3:Y:S04]  /*42e80*/  LDL.LU R2, [R1+0x63c] ;  /* 0x00063c0001027983 */ /* 0x008ee80000300800 */
[----:B------:R4:W-:Y:S04]  /*42e90*/  STL [R1+0x578], R151 ;  /* 0x0005789701007387 */ /* 0x0009e80000100800 */
[----:B------:R4:W-:Y:S04]  /*42ea0*/  LDGSTS.E [R0+0x1080], desc[UR52][R4.64], P0 ;  /* 0x0108000004007fae */ /* 0x0009e80008121874 */
[----:B-1----:R-:W3:Y:S01]  /*42eb0*/  LDL.LU R8, [R1+0x67c] ;  /* 0x00067c0001087983 */ /* 0x002ee20000300800 */
[----:B----4-:R-:W-:-:S03]  /*42ec0*/  MOV R4, R148 ;  /* 0x0000009400047202 */ /* 0x010fc60000000f00 */
[----:B------:R-:W4:Y:S01]  /*42ed0*/  LDL.LU R148, [R1+0x638] ;  /* 0x0006380001947983 */ /* 0x000f220000300800 */
[----:B------:R-:W-:-:S03]  /*42ee0*/  IMAD.MOV.U32 R5, RZ, RZ, R151 ;  /* 0x000000ffff057224 */ /* 0x000fc600078e0097 */
[----:B------:R-:W4:Y:S01]  /*42ef0*/  LDL.LU R151, [R1+0x678] ;  /* 0x0006780001977983 */ /* 0x000f220000300800 */
[----:B--2---:R-:W-:-:S03]  /*42f00*/  IADD3 R3, P1, R3, UR5, RZ ;  /* 0x0000000503037c10 */ /* 0x004fc6000ff3e0ff */
[----:B------:R1:W-:Y:S01]  /*42f10*/  LDGSTS.E [R0+0x1480], desc[UR52][R4.64], P0 ;  /* 0x0148000004007fae */ /* 0x0003e20008121874 */
[----:B------:R-:W-:-:S03]  /*42f20*/  IADD3 R149, P2, R149, UR5, RZ ;  /* 0x0000000595957c10 */ /* 0x000fc6000ff5e0ff */
[----:B------:R2:W-:Y:S01]  /*42f30*/  STL [R1+0x5bc], R3 ;  /* 0x0005bc0301007387 */ /* 0x0005e20000100800 */
[----:B------:R-:W-:Y:S01]  /*42f40*/  IADD3.X R147, R147, UR7, RZ, P1, !PT ;  /* 0x0000000793937c10 */ /* 0x000fe20008ffe4ff */
[----:B-1----:R-:W-:Y:S01]  /*42f50*/  IMAD.MOV.U32 R4, RZ, RZ, R3 ;  /* 0x000000ffff047224 */ /* 0x002fe200078e0003 */
[----:B------:R-:W-:-:S03]  /*42f60*/  IADD3.X R150, R150, UR7, RZ, P2, !PT ;  /* 0x0000000796967c10 */ /* 0x000fc600097fe4ff */
        /* <DEDUP_REMOVED lines=12> */
[----:B---3--:R-:W-:-:S05]  /*43030*/  IADD3 R2, P1, R2, UR5, RZ ;  /* 0x0000000502027c10 */ /* 0x008fca000ff3e0ff */
[----:B------:R3:W-:Y:S01]  /*43040*/  STL [R1+0x63c], R2 ;  /* 0x00063c0201007387 */ /* 0x0007e20000100800 */
[----:B-1----:R-:W-:Y:S01]  /*43050*/  IMAD.MOV.U32 R4, RZ, RZ, R2 ;  /* 0x000000ffff047224 */ /* 0x002fe200078e0002 */
[----:B------:R-:W-:Y:S02]  /*43060*/  IADD3 R8, P2, R8, UR5, RZ ;  /* 0x0000000508087c10 */ /* 0x000fe4000ff5e0ff */
[----:B----4-:R-:W-:Y:S02]  /*43070*/  IADD3.X R148, R148, UR7, RZ, P1, !PT ;  /* 0x0000000794947c10 */ /* 0x010fe40008ffe4ff */
[----:B------:R-:W-:-:S03]  /*43080*/  IADD3.X R151, R151, UR7, RZ, P2, !PT ;  /* 0x0000000797977c10 */ /* 0x000fc600097fe4ff */
[----:B------:R1:W-:Y:S01]  /*43090*/  STL [R1+0x638], R148 ;  /* 0x0006389401007387 */ /* 0x0003e20000100800 */
[----:B------:R-:W-:-:S03]  /*430a0*/  MOV R5, R148 ;  /* 0x0000009400057202 */ /* 0x000fc60000000f00 */
[----:B------:R4:W-:Y:S04]  /*430b0*/  STL [R1+0x67c], R8 ;  /* 0x00067c0801007387 */ /* 0x0009e80000100800 */
[----:B---3--:R-:W3:Y:S04]  /*430c0*/  LDL.LU R2, [R1+0x73c] ;  /* 0x00073c0001027983 */ /* 0x008ee80000300800 */
[----:B------:R4:W-:Y:S04]  /*430d0*/  STL [R1+0x678], R151 ;  /* 0x0006789701007387 */ /* 0x0009e80000100800 */
[----:B------:R4:W-:Y:S04]  /*430e0*/  LDGSTS.E [R0+0x2080], desc[UR52][R4.64], P0 ;  /* 0x0208000004007fae */ /* 0x0009e80008121874 */
[----:B-1----:R-:W3:Y:S01]  /*430f0*/  LDL.LU R148, [R1+0x77c] ;  /* 0x00077c0001947983 */ /* 0x002ee20000300800 */
[----:B----4-:R-:W-:-:S03]  /*43100*/  IMAD.MOV.U32 R4, RZ, RZ, R8 ;  /* 0x000000ffff047224 */ /* 0x010fc600078e0008 */
[----:B------:R-:W4:Y:S01]  /*43110*/  LDL.LU R8, [R1+0x738] ;  /* 0x0007380001087983 */ /* 0x000f220000300800 */
[----:B------:R-:W-:-:S03]  /*43120*/  IMAD.MOV.U32 R5, RZ, RZ, R151 ;  /* 0x000000ffff057224 */ /* 0x000fc600078e0097 */
[----:B------:R-:W4:Y:S01]  /*43130*/  LDL.LU R151, [R1+0x778] ;  /* 0x0007780001977983 */ /* 0x000f220000300800 */
[----:B--2---:R-:W-:-:S03]  /*43140*/  IADD3 R3, P1, R3, UR5, RZ ;  /* 0x0000000503037c10 */ /* 0x004fc6000ff3e0ff */
[----:B------:R1:W-:Y:S01]  /*43150*/  LDGSTS.E [R0+0x2480], desc[UR52][R4.64], P0 ;  /* 0x0248000004007fae */ /* 0x0003e20008121874 */
[----:B------:R-:W-:-:S03]  /*43160*/  IADD3 R147, P2, R147, UR5, RZ ;  /* 0x0000000593937c10 */ /* 0x000fc6000ff5e0ff */
[----:B------:R2:W-:Y:S01]  /*43170*/  STL [R1+0x6bc], R3 ;  /* 0x0006bc0301007387 */ /* 0x0005e20000100800 */
[----:B-1----:R-:W-:Y:S01]  /*43180*/  IMAD.MOV.U32 R4, RZ, RZ, R3 ;  /* 0x000000ffff047224 */ /* 0x002fe200078e0003 */
[----:B------:R-:W-:Y:S02]  /*43190*/  IADD3.X R149, R149, UR7, RZ, P1, !PT ;  /* 0x0000000795957c10 */ /* 0x000fe40008ffe4ff */
        /* <DEDUP_REMOVED lines=13> */
[----:B---3--:R-:W-:-:S04]  /*43270*/  IADD3 R2, P1, R2, UR5, RZ ;  /* 0x0000000502027c10 */ /* 0x008fc8000ff3e0ff */
[----:B-1----:R-:W-:Y:S01]  /*43280*/  MOV R4, R2 ;  /* 0x0000000200047202 */ /* 0x002fe20000000f00 */
[----:B------:R1:W-:Y:S01]  /*43290*/  STL [R1+0x73c], R2 ;  /* 0x00073c0201007387 */ /* 0x0003e20000100800 */
[----:B------:R-:W-:Y:S02]  /*432a0*/  IADD3 R148, P2, R148, UR5, RZ ;  /* 0x0000000594947c10 */ /* 0x000fe4000ff5e0ff */
[----:B----4-:R-:W-:Y:S02]  /*432b0*/  IADD3.X R8, R8, UR7, RZ, P1, !PT ;  /* 0x0000000708087c10 */ /* 0x010fe40008ffe4ff */
        /* <DEDUP_REMOVED lines=62> */
[----:B------:R-:W-:-:S03]  /*436a0*/  MOV R4, R147 ;  /* 0x0000009300047202 */ /* 0x000fc60000000f00 */
        /* <DEDUP_REMOVED lines=28> */
[----:B------:R1:W-:Y:S01]  /*43870*/  STL [R1+0x9b8], R147 ;  /* 0x0009b89301007387 */ /* 0x0003e20000100800 */
[----:B------:R-:W-:-:S03]  /*43880*/  MOV R5, R147 ;  /* 0x0000009300057202 */ /* 0x000fc60000000f00 */
        /* <DEDUP_REMOVED lines=30> */
[----:B------:R-:W-:Y:S01]  /*43a70*/  STL [R1+0xabc], R3 ;  /* 0x000abc0301007387 */ /* 0x000fe20000100800 */
[----:B------:R-:W-:Y:S02]  /*43a80*/  IADD3.X R149, R149, UR7, RZ, P1, !PT ;  /* 0x0000000795957c10 */ /* 0x000fe40008ffe4ff */
[----:B-1----:R-:W-:Y:S02]  /*43a90*/  MOV R4, R3 ;  /* 0x0000000300047202 */ /* 0x002fe40000000f00 */
[----:B------:R-:W-:Y:S01]  /*43aa0*/  IADD3.X R150, R150, UR7, RZ, P2, !PT ;  /* 0x0000000796967c10 */ /* 0x000fe200097fe4ff */
[----:B------:R-:W-:Y:S01]  /*43ab0*/  IMAD.MOV.U32 R5, RZ, RZ, R149 ;  /* 0x000000ffff057224 */ /* 0x000fe200078e0095 */
[----:B------:R1:W-:Y:S04]  /*43ac0*/  STL [R1+0xab8], R149 ;  /* 0x000ab89501007387 */ /* 0x0003e80000100800 */
[----:B------:R-:W-:Y:S04]  /*43ad0*/  STL [R1+0xafc], R147 ;  /* 0x000afc9301007387 */ /* 0x000fe80000100800 */
[----:B------:R2:W-:Y:S04]  /*43ae0*/  LDGSTS.E [R0+0x6880], desc[UR52][R4.64], P0 ;  /* 0x0688000004007fae */ /* 0x0005e80008121874 */
[----:B-1----:R-:W3:Y:S04]  /*43af0*/  LDL.LU R149, [R1+0xbbc] ;  /* 0x000bbc0001957983 */ /* 0x002ee80000300800 */
[----:B------:R1:W-:Y:S04]  /*43b00*/  STL [R1+0xaf8], R150 ;  /* 0x000af89601007387 */ /* 0x0003e80000100800 */
[----:B------:R-:W3:Y:S01]  /*43b10*/  LDL.LU R3, [R1+0xbfc] ;  /* 0x000bfc0001037983 */ /* 0x000ee20000300800 */
[----:B--2---:R-:W-:-:S03]  /*43b20*/  IMAD.MOV.U32 R5, RZ, RZ, R150 ;  /* 0x000000ffff057224 */ /* 0x004fc600078e0096 */
[----:B-1----:R-:W2:Y:S01]  /*43b30*/  LDL.LU R150, [R1+0xbb8] ;  /* 0x000bb80001967983 */ /* 0x002ea20000300800 */
        /* <DEDUP_REMOVED lines=20> */
[----:B------:R-:W-:-:S03]  /*43c80*/  IADD3 R149, P1, R149, UR5, RZ ;  /* 0x0000000595957c10 */ /* 0x000fc6000ff3e0ff */
[----:B------:R1:W-:Y:S01]  /*43c90*/  LDGSTS.E [R0+0x7480], desc[UR52][R4.64], P0 ;  /* 0x0748000004007fae */ /* 0x0003e20008121874 */
[----:B------:R-:W-:Y:S02]  /*43ca0*/  IADD3 R3, P2, R3, UR5, RZ ;  /* 0x0000000503037c10 */ /* 0x000fe4000ff5e0ff */
[----:B--2---:R-:W-:Y:S01]  /*43cb0*/  IADD3.X R150, R150, UR7, RZ, P1, !PT ;  /* 0x0000000796967c10 */ /* 0x004fe20008ffe4ff */
[----:B-1----:R-:W-:Y:S01]  /*43cc0*/  IMAD.MOV.U32 R4, RZ, RZ, R149 ;  /* 0x000000ffff047224 */ /* 0x002fe200078e0095 */
[----:B------:R1:W-:Y:S01]  /*43cd0*/  STL [R1+0xbbc], R149 ;  /* 0x000bbc9501007387 */ /* 0x0003e20000100800 */
[----:B------:R-:W-:Y:S02]  /*43ce0*/  IADD3.X R147, R147, UR7, RZ, P2, !PT ;  /* 0x0000000793937c10 */ /* 0x000fe400097fe4ff */
[----:B------:R-:W-:Y:S01]  /*43cf0*/  IMAD.MOV.U32 R5, RZ, RZ, R150 ;  /* 0x000000ffff057224 */ /* 0x000fe200078e0096 */
[----:B------:R-:W-:Y:S04]  /*43d00*/  STL [R1+0xbb8], R150 ;  /* 0x000bb89601007387 */ /* 0x000fe80000100800 */
[----:B------:R2:W-:Y:S04]  /*43d10*/  STL [R1+0xbfc], R3 ;  /* 0x000bfc0301007387 */ /* 0x0005e80000100800 */
[----:B------:R2:W-:Y:S04]  /*43d20*/  LDGSTS.E [R0+0x7880], desc[UR52][R4.64], P0 ;  /* 0x0788000004007fae */ /* 0x0005e80008121874 */
[----:B------:R2:W-:Y:S04]  /*43d30*/  STL [R1+0xbf8], R147 ;  /* 0x000bf89301007387 */ /* 0x0005e80000100800 */
[----:B-1----:R-:W3:Y:S01]  /*43d40*/  LDL.LU R149, [R1+0x4c0] ;  /* 0x0004c00001957983 */ /* 0x002ee20000300800 */
[----:B--2---:R-:W-:-:S03]  /*43d50*/  IMAD.MOV.U32 R4, RZ, RZ, R3 ;  /* 0x000000ffff047224 */ /* 0x004fc600078e0003 */
        /* <DEDUP_REMOVED lines=10> */
[----:B------:R-:W-:-:S05]  /*43e00*/  IADD3 R8, P2, R8, UR5, RZ ;  /* 0x0000000508087c10 */ /* 0x000fca000ff5e0ff */
[----:B------:R-:W-:Y:S01]  /*43e10*/  STL [R1+0x484], R8 ;  /* 0x0004840801007387 */ /* 0x000fe20000100800 */
[----:B---3--:R-:W-:-:S04]  /*43e20*/  IADD3.X R148, R148, UR7, RZ, P1, !PT ;  /* 0x0000000794947c10 */ /* 0x008fc80008ffe4ff */
[----:B------:R-:W-:Y:S01]  /*43e30*/  MOV R5, R148 ;  /* 0x0000009400057202 */ /* 0x000fe20000000f00 */
[----:B------:R3:W-:Y:S01]  /*43e40*/  STL [R1+0x440], R148 ;  /* 0x0004409401007387 */ /* 0x0007e20000100800 */
[----:B------:R-:W-:-:S03]  /*43e50*/  IADD3.X R151, R151, UR7, RZ, P2, !PT ;  /* 0x0000000797977c10 */ /* 0x000fc600097fe4ff */
[----:B-1----:R-:W4:Y:S04]  /*43e60*/  LDL.LU R2, [R1+0x544] ;  /* 0x0005440001027983 */ /* 0x002f280000300800 */
[----:B------:R1:W-:Y:S04]  /*43e70*/  LDGSTS.E [R0+0x100], desc[UR52][R4.64], P0 ;  /* 0x0010000004007fae */ /* 0x0003e80008121874 */
[----:B---3--:R-:W3:Y:S04]  /*43e80*/  LDL.LU R148, [R1+0x584] ;  /* 0x0005840001947983 */ /* 0x008ee80000300800 */
[----:B------:R1:W-:Y:S02]  /*43e90*/  STL [R1+0x480], R151 ;  /* 0x0004809701007387 */ /* 0x0003e40000100800 */
[----:B-1----:R-:W-:-:S02]  /*43ea0*/  IMAD.MOV.U32 R4, RZ, RZ, R8 ;  /* 0x000000ffff047224 */ /* 0x002fc400078e0008 */
[----:B------:R-:W3:Y:S01]  /*43eb0*/  LDL.LU R8, [R1+0x540] ;  /* 0x0005400001087983 */ /* 0x000ee20000300800 */
[----:B------:R-:W-:-:S03]  /*43ec0*/  IMAD.MOV.U32 R5, RZ, RZ, R151 ;  /* 0x000000ffff057224 */ /* 0x000fc600078e0097 */
        /* <DEDUP_REMOVED lines=20> */
[----:B----4-:R-:W-:-:S04]  /*44010*/  IADD3 R2, P1, R2, UR5, RZ ;  /* 0x0000000502027c10 */ /* 0x010fc8000ff3e0ff */
[----:B-1----:R-:W-:Y:S02]  /*44020*/  MOV R4, R2 ;  /* 0x0000000200047202 */ /* 0x002fe40000000f00 */
[----:B---3--:R-:W-:Y:S01]  /*44030*/  IADD3 R148, P2, R148, UR5, RZ ;  /* 0x0000000594947c10 */ /* 0x008fe2000ff5e0ff */
[----:B------:R1:W-:Y:S01]  /*44040*/  STL [R1+0x544], R2 ;  /* 0x0005440201007387 */ /* 0x0003e20000100800 */
[----:B------:R-:W-:Y:S02]  /*44050*/  IADD3.X R8, R8, UR7, RZ, P1, !PT ;  /* 0x0000000708087c10 */ /* 0x000fe40008ffe4ff */
        /* <DEDUP_REMOVED lines=13> */
[----:B------:R1:W-:Y:S04]  /*44130*/  LDGSTS.E [R0+0x1500], desc[UR52][R4.64], P0 ;  /* 0x0150000004007fae */ /* 0x0003e80008121874 */
[----:B------:R2:W-:Y:S01]  /*44140*/  STL [R1+0x5c4], R3 ;  /* 0x0005c40301007387 */ /* 0x0005e20000100800 */
[----:B------:R-:W-:Y:S01]  /*44150*/  IADD3 R149, P2, R149, UR5, RZ ;  /* 0x0000000595957c10 */ /* 0x000fe2000ff5e0ff */
        /* <DEDUP_REMOVED lines=107> */
[----:B------:R-:W-:Y:S02]  /*44810*/  IADD3 R147, P2, R147, UR5, RZ ;  /* 0x0000000593937c10 */ /* 0x000fe4000ff5e0ff */
[----:B-1----:R-:W-:Y:S02]  /*44820*/  MOV R4, R3 ;  /* 0x0000000300047202 */ /* 0x002fe40000000f00 */
        /* <DEDUP_REMOVED lines=67> */
[----:B--2---:R-:W-:-:S03]  /*44c60*/  IADD3 R3, P1, R3, UR5, RZ ;  /* 0x0000000503037c10 */ /* 0x004fc6000ff3e0ff */
[----:B------:R1:W-:Y:S04]  /*44c70*/  LDGSTS.E [R0+0x6500], desc[UR52][R4.64], P0 ;  /* 0x0650000004007fae */ /* 0x0003e80008121874 */
[----:B------:R-:W-:Y:S01]  /*44c80*/  STL [R1+0xac4], R3 ;  /* 0x000ac40301007387 */ /* 0x000fe20000100800 */
[----:B------:R-:W-:Y:S01]  /*44c90*/  IADD3 R147, P2, R147, UR5, RZ ;  /* 0x0000000593937c10 */ /* 0x000fe2000ff5e0ff */
[----:B-1----:R-:W-:Y:S01]  /*44ca0*/  IMAD.MOV.U32 R4, RZ, RZ, R3 ;  /* 0x000000ffff047224 */ /* 0x002fe200078e0003 */
[----:B------:R-:W-:Y:S02]  /*44cb0*/  IADD3.X R149, R149, UR7, RZ, P1, !PT ;  /* 0x0000000795957c10 */ /* 0x000fe40008ffe4ff */
[----:B------:R-:W-:-:S03]  /*44cc0*/  IADD3.X R150, R150, UR7, RZ, P2, !PT ;  /* 0x0000000796967c10 */ /* 0x000fc600097fe4ff */
        /* <DEDUP_REMOVED lines=28> */
[----:B------:R-:W3:Y:S04]  /*44e90*/  LDL.LU R151, [R1+0x488] ;  /* 0x0004880001977983 */ /* 0x000ee80000300800 */
[----:B------:R1:W-:Y:S01]  /*44ea0*/  LDGSTS.E [R0+0x7500], desc[UR52][R4.64], P0 ;  /* 0x0750000004007fae */ /* 0x0003e20008121874 */
[----:B------:R-:W-:Y:S02]  /*44eb0*/  IADD3 R149, P1, R149, UR5, RZ ;  /* 0x0000000595957c10 */ /* 0x000fe4000ff3e0ff */
[----:B------:R-:W-:-:S03]  /*44ec0*/  IADD3 R3, P2, R3, UR5, RZ ;  /* 0x0000000503037c10 */ /* 0x000fc6000ff5e0ff */
[----:B-1----:R-:W-:Y:S01]  /*44ed0*/  IMAD.MOV.U32 R4, RZ, RZ, R149 ;  /* 0x000000ffff047224 */ /* 0x002fe200078e0095 */
[----:B--2---:R-:W-:Y:S01]  /*44ee0*/  IADD3.X R150, R150, UR7, RZ, P1, !PT ;  /* 0x0000000796967c10 */ /* 0x004fe20008ffe4ff */
[----:B------:R1:W-:Y:S01]  /*44ef0*/  STL [R1+0xbc4], R149 ;  /* 0x000bc49501007387 */ /* 0x0003e20000100800 */
[----:B------:R-:W-:-:S03]  /*44f00*/  IADD3.X R147, R147, UR7, RZ, P2, !PT ;  /* 0x0000000793937c10 */ /* 0x000fc600097fe4ff */
        /* <DEDUP_REMOVED lines=12> */
[----:B-1----:R-:W-:-:S04]  /*44fd0*/  LOP3.LUT R0, R6, 0x30, RZ, 0x3c, !PT ;  /* 0x0000003006007812 */ /* 0x002fc800078e3cff */
[----:B------:R-:W-:Y:S02]  /*44fe0*/  IADD3 R0, R0, UR8, RZ ;  /* 0x0000000800007c10 */ /* 0x000fe4000fffe0ff */
        /* <DEDUP_REMOVED lines=52> */
[----:B------:R-:W4:Y:S04]  /*45330*/  LDL.LU R151, [R1+0x688] ;  /* 0x0006880001977983 */ /* 0x000f280000300800 */
[----:B------:R1:W-:Y:S01]  /*45340*/  LDGSTS.E [R0+0x1580], desc[UR52][R4.64], P0 ;  /* 0x0158000004007fae */ /* 0x0003e20008121874 */
[----:B--2---:R-:W-:-:S05]  /*45350*/  IADD3 R3, P1, R3, UR5, RZ ;  /* 0x0000000503037c10 */ /* 0x004fca000ff3e0ff */
        /* <DEDUP_REMOVED lines=68> */
[----:B------:R-:W-:-:S03]  /*457a0*/  MOV R5, R151 ;  /* 0x0000009700057202 */ /* 0x000fc60000000f00 */
        /* <DEDUP_REMOVED lines=108> */
[----:B-1----:R-:W4:Y:S04]  /*45e70*/  LDL.LU R151, [R1+0xb88] ;  /* 0x000b880001977983 */ /* 0x002f280000300800 */
[----:B------:R1:W-:Y:S01]  /*45e80*/  LDGSTS.E [R0+0x6580], desc[UR52][R4.64], P0 ;  /* 0x0658000004007fae */ /* 0x0003e20008121874 */
[----:B--2---:R-:W-:-:S05]  /*45e90*/  IADD3 R3, P1, R3, UR5, RZ ;  /* 0x0000000503037c10 */ /* 0x004fca000ff3e0ff */
        /* <DEDUP_REMOVED lines=9> */
[----:B-1----:R-:W4:Y:S04]  /*45f30*/  LDL.LU R149, [R1+0xbcc] ;  /* 0x000bcc0001957983 */ /* 0x002f280000300800 */
[----:B------:R1:W-:Y:S04]  /*45f40*/  STL [R1+0xb08], R150 ;  /* 0x000b089601007387 */ /* 0x0003e80000100800 */
[----:B------:R-:W4:Y:S01]  /*45f50*/  LDL.LU R3, [R1+0xc0c] ;  /* 0x000c0c0001037983 */ /* 0x000f220000300800 */
[----:B--2---:R-:W-:Y:S01]  /*45f60*/  MOV R5, R150 ;  /* 0x0000009600057202 */ /* 0x004fe20000000f00 */
[----:B------:R-:W-:-:S02]  /*45f70*/  IMAD.MOV.U32 R4, RZ, RZ, R147 ;  /* 0x000000ffff047224 */ /* 0x000fc400078e0093 */
[----:B-1----:R-:W2:Y:S04]  /*45f80*/  LDL.LU R150, [R1+0xbc8] ;  /* 0x000bc80001967983 */ /* 0x002ea80000300800 */
        /* <DEDUP_REMOVED lines=32> */
[----:B--2---:R-:W-:-:S03]  /*46190*/  MOV R4, R3 ;  /* 0x0000000300047202 */ /* 0x004fc60000000f00 */
        /* <DEDUP_REMOVED lines=29> */
[----:B-1----:R-:W-:Y:S01]  /*46370*/  MOV R4, R3 ;  /* 0x0000000300047202 */ /* 0x002fe20000000f00 */
[----:B------:R-:W-:Y:S01]  /*46380*/  IMAD.MOV.U32 R5, RZ, RZ, R149 ;  /* 0x000000ffff057224 */ /* 0x000fe200078e0095 */
[----:B------:R-:W-:Y:S01]  /*46390*/  IADD3.X R150, R150, UR7, RZ, P2, !PT ;  /* 0x0000000796967c10 */ /* 0x000fe200097fe4ff */
        /* <DEDUP_REMOVED lines=31> */
[----:B-1----:R-:W-:Y:S01]  /*46590*/  IMAD.MOV.U32 R4, RZ, RZ, R3 ;  /* 0x000000ffff047224 */ /* 0x002fe200078e0003 */
[----:B------:R-:W-:Y:S02]  /*465a0*/  IADD3 R149, P2, R149, UR5, RZ ;  /* 0x0000000595957c10 */ /* 0x000fe4000ff5e0ff */
        /* <DEDUP_REMOVED lines=177> */
[----:B------:R-:W-:Y:S01]  /*470c0*/  STL [R1+0xad4], R3 ;  /* 0x000ad40301007387 */ /* 0x000fe20000100800 */
[----:B-1----:R-:W-:Y:S01]  /*470d0*/  IMAD.MOV.U32 R4, RZ, RZ, R3 ;  /* 0x000000ffff047224 */ /* 0x002fe200078e0003 */
[----:B------:R-:W-:Y:S02]  /*470e0*/  IADD3 R147, P2, R147, UR5, RZ ;  /* 0x0000000593937c10 */ /* 0x000fe4000ff5e0ff */
[----:B------:R-:W-:Y:S02]  /*470f0*/  IADD3.X R149, R149, UR7, RZ, P1, !PT ;  /* 0x0000000795957c10 */ /* 0x000fe40008ffe4ff */
[----:B------:R-:W-:-:S03]  /*47100*/  IADD3.X R150, R150, UR7, RZ, P2, !PT ;  /* 0x0000000796967c10 */ /* 0x000fc600097fe4ff */
[----:B------:R1:W-:Y:S01]  /*47110*/  STL [R1+0xad0], R149 ;  /* 0x000ad09501007387 */ /* 0x0003e20000100800 */
[----:B------:R-:W-:-:S03]  /*47120*/  MOV R5, R149 ;  /* 0x0000009500057202 */ /* 0x000fc60000000f00 */
        /* <DEDUP_REMOVED lines=28> */
[----:B------:R-:W-:-:S04]  /*472f0*/  IADD3 R149, P1, R149, UR5, RZ ;  /* 0x0000000595957c10 */ /* 0x000fc8000ff3e0ff */
[----:B-1----:R-:W-:Y:S02]  /*47300*/  MOV R4, R149 ;  /* 0x0000009500047202 */ /* 0x002fe40000000f00 */
[----:B------:R-:W-:Y:S02]  /*47310*/  IADD3 R3, P2, R3, UR5, RZ ;  /* 0x0000000503037c10 */ /* 0x000fe4000ff5e0ff */
        /* <DEDUP_REMOVED lines=30> */
[----:B-1----:R-:W-:-:S02]  /*47500*/  MOV R4, R8 ;  /* 0x0000000800047202 */ /* 0x002fc40000000f00 */
        /* <DEDUP_REMOVED lines=184> */
[----:B--2---:R-:W-:-:S04]  /*48090*/  IADD3 R3, P1, R3, UR5, RZ ;  /* 0x0000000503037c10 */ /* 0x004fc8000ff3e0ff */
[----:B-1----:R-:W-:Y:S01]  /*480a0*/  MOV R4, R3 ;  /* 0x0000000300047202 */ /* 0x002fe20000000f00 */
[----:B------:R1:W-:Y:S01]  /*480b0*/  STL [R1+0x9dc], R3 ;  /* 0x0009dc0301007387 */ /* 0x0003e20000100800 */
[----:B------:R-:W-:Y:S02]  /*480c0*/  IADD3 R149, P2, R149, UR5, RZ ;  /* 0x0000000595957c10 */ /* 0x000fe4000ff5e0ff */
[----:B------:R-:W-:Y:S02]  /*480d0*/  IADD3.X R147, R147, UR7, RZ, P1, !PT ;  /* 0x0000000793937c10 */ /* 0x000fe40008ffe4ff */
[----:B------:R-:W-:-:S03]  /*480e0*/  IADD3.X R150, R150, UR7, RZ, P2, !PT ;  /* 0x0000000796967c10 */ /* 0x000fc600097fe4ff */
[----:B------:R-:W-:Y:S01]  /*480f0*/  IMAD.MOV.U32 R5, RZ, RZ, R147 ;  /* 0x000000ffff057224 */ /* 0x000fe200078e0093 */
[----:B------:R2:W-:Y:S04]  /*48100*/  STL [R1+0x9d8], R147 ;  /* 0x0009d89301007387 */ /* 0x0005e80000100800 */
[----:B------:R2:W-:Y:S04]  /*48110*/  STL [R1+0xa1c], R149 ;  /* 0x000a1c9501007387 */ /* 0x0005e80000100800 */
[----:B-1----:R-:W3:Y:S04]  /*48120*/  LDL.LU R3, [R1+0xadc] ;  /* 0x000adc0001037983 */ /* 0x002ee80000300800 */
[----:B------:R1:W-:Y:S04]  /*48130*/  STL [R1+0xa18], R150 ;  /* 0x000a189601007387 */ /* 0x0003e80000100800 */
[----:B------:R1:W-:Y:S04]  /*48140*/  LDGSTS.E [R0+0x5a80], desc[UR52][R4.64], P0 ;  /* 0x05a8000004007fae */ /* 0x0003e80008121874 */
[----:B--2---:R-:W2:Y:S01]  /*48150*/  LDL.LU R147, [R1+0xb1c] ;  /* 0x000b1c0001937983 */ /* 0x004ea20000300800 */
        /* <DEDUP_REMOVED lines=21> */
[----:B------:R-:W3:Y:S04]  /*482b0*/  LDL.LU R151, [R1+0xb98] ;  /* 0x000b980001977983 */ /* 0x000ee80000300800 */
[----:B------:R1:W-:Y:S01]  /*482c0*/  LDGSTS.E [R0+0x6680], desc[UR52][R4.64], P0 ;  /* 0x0668000004007fae */ /* 0x0003e20008121874 */
[----:B------:R-:W-:-:S05]  /*482d0*/  IADD3 R3, P1, R3, UR5, RZ ;  /* 0x0000000503037c10 */ /* 0x000fca000ff3e0ff */
[----:B------:R-:W-:Y:S01]  /*482e0*/  STL [R1+0xadc], R3 ;  /* 0x000adc0301007387 */ /* 0x000fe20000100800 */
[----:B-1----:R-:W-:Y:S01]  /*482f0*/  IMAD.MOV.U32 R4, RZ, RZ, R3 ;  /* 0x000000ffff047224 */ /* 0x002fe200078e0003 */
[----:B--2---:R-:W-:Y:S02]  /*48300*/  IADD3 R147, P2, R147, UR5, RZ ;  /* 0x0000000593937c10 */ /* 0x004fe4000ff5e0ff */
        /* <DEDUP_REMOVED lines=52> */
[----:B----4-:R-:W-:-:S04]  /*48650*/  IADD3 R2, P1, R2, UR5, RZ ;  /* 0x0000000502027c10 */ /* 0x010fc8000ff3e0ff */
[----:B------:R-:W-:Y:S01]  /*48660*/  MOV R4, R2 ;  /* 0x0000000200047202 */ /* 0x000fe20000000f00 */
[----:B------:R1:W-:Y:S01]  /*48670*/  STL [R1+0x464], R2 ;  /* 0x0004640201007387 */ /* 0x0003e20000100800 */
        /* <DEDUP_REMOVED lines=132> */
[----:B-1----:R-:W4:Y:S04]  /*48ec0*/  LDL.LU R3, [R1+0x8e4] ;  /* 0x0008e40001037983 */ /* 0x002f280000300800 */
        /* <DEDUP_REMOVED lines=26> */
[----:B------:R-:W-:-:S05]  /*49070*/  IADD3 R3, P1, R3, UR5, RZ ;  /* 0x0000000503037c10 */ /* 0x000fca000ff3e0ff */
[----:B------:R2:W-:Y:S01]  /*49080*/  STL [R1+0x8e4], R3 ;  /* 0x0008e40301007387 */ /* 0x0005e20000100800 */
[----:B-1----:R-:W-:Y:S01]  /*49090*/  IMAD.MOV.U32 R4, RZ, RZ, R3 ;  /* 0x000000ffff047224 */ /* 0x002fe200078e0003 */
[----:B--2---:R-:W-:Y:S02]  /*490a0*/  IADD3 R147, P2, R147, UR5, RZ ;  /* 0x0000000593937c10 */ /* 0x004fe4000ff5e0ff */
[----:B------:R-:W-:Y:S02]  /*490b0*/  IADD3.X R149, R149, UR7, RZ, P1, !PT ;  /* 0x0000000795957c10 */ /* 0x000fe40008ffe4ff */
        /* <DEDUP_REMOVED lines=8> */
[----:B--2---:R-:W-:-:S03]  /*49140*/  IMAD.MOV.U32 R4, RZ, RZ, R147 ;  /* 0x000000ffff047224 */ /* 0x004fc600078e0093 */
        /* <DEDUP_REMOVED lines=22> */
[----:B------:R-:W-:-:S05]  /*492b0*/  IADD3 R3, P1, R3, UR5, RZ ;  /* 0x0000000503037c10 */ /* 0x000fca000ff3e0ff */
[----:B------:R2:W-:Y:S01]  /*492c0*/  STL [R1+0x9e4], R3 ;  /* 0x0009e40301007387 */ /* 0x0005e20000100800 */
[----:B-1----:R-:W-:Y:S01]  /*492d0*/  IMAD.MOV.U32 R4, RZ, RZ, R3 ;  /* 0x000000ffff047224 */ /* 0x002fe200078e0003 */
[----:B------:R-:W-:Y:S02]  /*492e0*/  IADD3 R149, P2, R149, UR5, RZ ;  /* 0x0000000595957c10 */ /* 0x000fe4000ff5e0ff */
[----:B--2---:R-:W-:Y:S02]  /*492f0*/  IADD3.X R147, R147, UR7, RZ, P1, !PT ;  /* 0x0000000793937c10 */ /* 0x004fe40008ffe4ff */
        /* <DEDUP_REMOVED lines=31> */
[----:B------:R-:W-:-:S05]  /*494f0*/  IADD3 R3, P1, R3, UR5, RZ ;  /* 0x0000000503037c10 */ /* 0x000fca000ff3e0ff */
[----:B------:R-:W-:Y:S01]  /*49500*/  STL [R1+0xae4], R3 ;  /* 0x000ae40301007387 */ /* 0x000fe20000100800 */
[----:B-1----:R-:W-:Y:S01]  /*49510*/  IMAD.MOV.U32 R4, RZ, RZ, R3 ;  /* 0x000000ffff047224 */ /* 0x002fe200078e0003 */
[----:B------:R-:W-:Y:S02]  /*49520*/  IADD3 R147, P2, R147, UR5, RZ ;  /* 0x0000000593937c10 */ /* 0x000fe4000ff5e0ff */
[----:B--2---:R-:W-:Y:S02]  /*49530*/  IADD3.X R149, R149, UR7, RZ, P1, !PT ;  /* 0x0000000795957c10 */ /* 0x004fe40008ffe4ff */
        /* <DEDUP_REMOVED lines=8> */
[----:B--2---:R-:W-:-:S03]  /*495c0*/  IMAD.MOV.U32 R5, RZ, RZ, R150 ;  /* 0x000000ffff057224 */ /* 0x004fc600078e0096 */
[----:B-1----:R-:W2:Y:S01]  /*495d0*/  LDL.LU R150, [R1+0xbe0] ;  /* 0x000be00001967983 */ /* 0x002ea20000300800 */
        /* <DEDUP_REMOVED lines=16> */
[----:B-1----:R-:W-:-:S03]  /*496e0*/  IMAD.MOV.U32 R4, RZ, RZ, R148 ;  /* 0x000000ffff047224 */ /* 0x002fc600078e0094 */
[----:B----4-:R-:W4:Y:S01]  /*496f0*/  LDL.LU R148, [R1+0x468] ;  /* 0x0004680001947983 */ /* 0x010f220000300800 */
[----:B------:R-:W-:-:S03]  /*49700*/  IMAD.MOV.U32 R5, RZ, RZ, R151 ;  /* 0x000000ffff057224 */ /* 0x000fc600078e0097 */
[----:B------:R-:W4:Y:S04]  /*49710*/  LDL.LU R151, [R1+0x4a8] ;  /* 0x0004a80001977983 */ /* 0x000f280000300800 */
[----:B------:R1:W-:Y:S01]  /*49720*/  LDGSTS.E [R0+0x7700], desc[UR52][R4.64], P0 ;  /* 0x0770000004007fae */ /* 0x0003e20008121874 */
[----:B------:R-:W-:-:S05]  /*49730*/  IADD3 R149, P1, R149, UR5, RZ ;  /* 0x0000000595957c10 */ /* 0x000fca000ff3e0ff */
[----:B-1----:R-:W-:Y:S01]  /*49740*/  IMAD.MOV.U32 R4, RZ, RZ, R149 ;  /* 0x000000ffff047224 */ /* 0x002fe200078e0095 */
[----:B------:R-:W-:Y:S02]  /*49750*/  IADD3 R3, P2, R3, UR5, RZ ;  /* 0x0000000503037c10 */ /* 0x000fe4000ff5e0ff */
[----:B--2---:R-:W-:Y:S01]  /*49760*/  IADD3.X R150, R150, UR7, RZ, P1, !PT ;  /* 0x0000000796967c10 */ /* 0x004fe20008ffe4ff */
[----:B------:R-:W-:Y:S01]  /*49770*/  STL [R1+0xbe4], R149 ;  /* 0x000be49501007387 */ /* 0x000fe20000100800 */
[----:B------:R-:W-:-:S03]  /*49780*/  IADD3.X R147, R147, UR7, RZ, P2, !PT ;  /* 0x0000000793937c10 */ /* 0x000fc600097fe4ff */
[----:B------:R-:W-:Y:S01]  /*49790*/  IMAD.MOV.U32 R5, RZ, RZ, R150 ;  /* 0x000000ffff057224 */ /* 0x000fe200078e0096 */
[----:B------:R-:W-:Y:S04]  /*497a0*/  STL [R1+0xbe0], R150 ;  /* 0x000be09601007387 */ /* 0x000fe80000100800 */
[----:B------:R-:W-:Y:S04]  /*497b0*/  STL [R1+0xc24], R3 ;  /* 0x000c240301007387 */ /* 0x000fe80000100800 */
[----:B------:R1:W-:Y:S04]  /*497c0*/  LDGSTS.E [R0+0x7b00], desc[UR52][R4.64], P0 ;  /* 0x07b0000004007fae */ /* 0x0003e80008121874 */
[----:B------:R2:W-:Y:S01]  /*497d0*/  STL [R1+0xc20], R147 ;  /* 0x000c209301007387 */ /* 0x0005e20000100800 */
[----:B-1----:R-:W-:Y:S01]  /*497e0*/  IMAD.MOV.U32 R4, RZ, RZ, R3 ;  /* 0x000000ffff047224 */ /* 0x002fe200078e0003 */
[----:B------:R-:W-:-:S02]  /*497f0*/  MOV R5, R147 ;  /* 0x0000009300057202 */ /* 0x000fc40000000f00 */
[----:B--2---:R-:W2:Y:S04]  /*49800*/  LDL.LU R147, [R1+0x4e8] ;  /* 0x0004e80001937983 */ /* 0x004ea80000300800 */
[----:B------:R-:W2:Y:S04]  /*49810*/  LDL.LU R3, [R1+0x4ec] ;  /* 0x0004ec0001037983 */ /* 0x000ea80000300800 */
[----:B------:R-:W2:Y:S04]  /*49820*/  LDL.LU R150, [R1+0x528] ;  /* 0x0005280001967983 */ /* 0x000ea80000300800 */
[----:B------:R1:W-:Y:S04]  /*49830*/  LDGSTS.E [R0+0x7f00], desc[UR52][R4.64], P0 ;  /* 0x07f0000004007fae */ /* 0x0003e80008121874 */
[----:B------:R-:W2:Y:S01]  /*49840*/  LDL.LU R149, [R1+0x52c] ;  /* 0x00052c0001957983 */ /* 0x000ea20000300800 */
[----:B-1----:R-:W-:-:S05]  /*49850*/  LOP3.LUT R0, R6, 0x70, RZ, 0x3c, !PT ;  /* 0x0000007006007812 */ /* 0x002fca00078e3cff */
[----:B------:R-:W-:Y:S01]  /*49860*/  VIADD R0, R0, UR8 ;  /* 0x0000000800007c36 */ /* 0x000fe20008000000 */
[----:B------:R-:W-:-:S05]  /*49870*/  IADD3 R2, P1, R2, UR5, RZ ;  /* 0x0000000502027c10 */ /* 0x000fca000ff3e0ff */
[----:B------:R1:W-:Y:S01]  /*49880*/  STL [R1+0x46c], R2 ;  /* 0x00046c0201007387 */ /* 0x0003e20000100800 */
[----:B------:R-:W-:Y:S01]  /*49890*/  IMAD.MOV.U32 R4, RZ, RZ, R2 ;  /* 0x000000ffff047224 */ /* 0x000fe200078e0002 */
[----:B---3--:R-:W-:Y:S02]  /*498a0*/  IADD3 R8, P2, R8, UR5, RZ ;  /* 0x0000000508087c10 */ /* 0x008fe4000ff5e0ff */
[----:B----4-:R-:W-:-:S03]  /*498b0*/  IADD3.X R148, R148, UR7, RZ, P1, !PT ;  /* 0x0000000794947c10 */ /* 0x010fc60008ffe4ff */
        /* <DEDUP_REMOVED lines=14> */
[----:B------:R-:W-:Y:S01]  /*499a0*/  IADD3.X R147, R147, UR7, RZ, P1, !PT ;  /* 0x0000000793937c10 */ /* 0x000fe20008ffe4ff */
[----:B------:R2:W-:Y:S01]  /*499b0*/  STL [R1+0x4ec], R3 ;  /* 0x0004ec0301007387 */ /* 0x0005e20000100800 */
[----:B-1----:R-:W-:Y:S02]  /*499c0*/  IMAD.MOV.U32 R4, RZ, RZ, R3 ;  /* 0x000000ffff047224 */ /* 0x002fe400078e0003 */
[----:B------:R-:W-:Y:S02]  /*499d0*/  MOV R5, R147 ;  /* 0x0000009300057202 */ /* 0x000fe40000000f00 */
[----:B------:R-:W-:Y:S01]  /*499e0*/  IADD3 R149, P2, R149, UR5, RZ ;  /* 0x0000000595957c10 */ /* 0x000fe2000ff5e0ff */
[----:B------:R1:W-:Y:S03]  /*499f0*/  STL [R1+0x4e8], R147 ;  /* 0x0004e89301007387 */ /* 0x0003e60000100800 */
[----:B------:R-:W-:Y:S01]  /*49a00*/  IADD3.X R150, R150, UR7, RZ, P2, !PT ;  /* 0x0000000796967c10 */ /* 0x000fe200097fe4ff */
[----:B------:R1:W-:Y:S04]  /*49a10*/  STL [R1+0x52c], R149 ;  /* 0x00052c9501007387 */ /* 0x0003e80000100800 */
[----:B--2---:R-:W2:Y:S04]  /*49a20*/  LDL.LU R3, [R1+0x5ec] ;  /* 0x0005ec0001037983 */ /* 0x004ea80000300800 */
[----:B------:R1:W-:Y:S04]  /*49a30*/  STL [R1+0x528], R150 ;  /* 0x0005289601007387 */ /* 0x0003e80000100800 */
[----:B------:R1:W-:Y:S04]  /*49a40*/  LDGSTS.E [R0+0xb80], desc[UR52][R4.64], P0 ;  /* 0x00b8000004007fae */ /* 0x0003e80008121874 */
[----:B-1----:R-:W2:Y:S01]  /*49a50*/  LDL.LU R147, [R1+0x62c] ;  /* 0x00062c0001937983 */ /* 0x002ea20000300800 */
[----:B------:R-:W-:-:S02]  /*49a60*/  IMAD.MOV.U32 R4, RZ, RZ, R149 ;  /* 0x000000ffff047224 */ /* 0x000fc400078e0095 */
[----:B------:R-:W-:Y:S01]  /*49a70*/  IMAD.MOV.U32 R5, RZ, RZ, R150 ;  /* 0x000000ffff057224 */ /* 0x000fe200078e0096 */
[----:B------:R-:W2:Y:S04]  /*49a80*/  LDL.LU R149, [R1+0x5e8] ;  /* 0x0005e80001957983 */ /* 0x000ea80000300800 */
[----:B------:R-:W2:Y:S04]  /*49a90*/  LDL.LU R150, [R1+0x628] ;  /* 0x0006280001967983 */ /* 0x000ea80000300800 */
[----:B------:R1:W-:Y:S01]  /*49aa0*/  LDGSTS.E [R0+0xf80], desc[UR52][R4.64], P0 ;  /* 0x00f8000004007fae */ /* 0x0003e20008121874 */
[----:B----4-:R-:W-:-:S02]  /*49ab0*/  IADD3 R2, P1, R2, UR5, RZ ;  /* 0x0000000502027c10 */ /* 0x010fc4000ff3e0ff */
        /* <DEDUP_REMOVED lines=30> */
[----:B-1----:R-:W-:-:S02]  /*49ca0*/  IMAD.MOV.U32 R4, RZ, RZ, R147 ;  /* 0x000000ffff047224 */ /* 0x002fc400078e0093 */
[----:B------:R-:W-:Y:S01]  /*49cb0*/  IMAD.MOV.U32 R5, RZ, RZ, R150 ;  /* 0x000000ffff057224 */ /* 0x000fe200078e0096 */
[----:B------:R-:W2:Y:S04]  /*49cc0*/  LDL.LU R147, [R1+0x6e8] ;  /* 0x0006e80001937983 */ /* 0x000ea80000300800 */
        /* <DEDUP_REMOVED lines=33> */
[----:B--2---:R-:W-:-:S02]  /*49ee0*/  IMAD.MOV.U32 R4, RZ, RZ, R149 ;  /* 0x000000ffff047224 */ /* 0x004fc400078e0095 */
        /* <DEDUP_REMOVED lines=12> */
[----:B------:R-:W-:Y:S04]  /*49fb0*/  STL [R1+0x7ac], R148 ;  /* 0x0007ac9401007387 */ /* 0x000fe80000100800 */
        /* <DEDUP_REMOVED lines=17> */
[----:B------:R-:W-:Y:S04]  /*4a0d0*/  STL [R1+0x82c], R147 ;  /* 0x00082c9301007387 */ /* 0x000fe80000100800 */
[----:B------:R-:W2:Y:S04]  /*4a0e0*/  LDL.LU R3, [R1+0x8ec] ;  /* 0x0008ec0001037983 */ /* 0x000ea80000300800 */
[----:B------:R1:W-:Y:S04]  /*4a0f0*/  STL [R1+0x828], R150 ;  /* 0x0008289601007387 */ /* 0x0003e80000100800 */
[----:B------:R1:W-:Y:S04]  /*4a100*/  LDGSTS.E [R0+0x3b80], desc[UR52][R4.64], P0 ;  /* 0x03b8000004007fae */ /* 0x0003e80008121874 */
[----:B-1----:R-:W2:Y:S01]  /*4a110*/  LDL.LU R149, [R1+0x92c] ;  /* 0x00092c0001957983 */ /* 0x002ea20000300800 */
[----:B------:R-:W-:-:S02]  /*4a120*/  IMAD.MOV.U32 R4, RZ, RZ, R147 ;  /* 0x000000ffff047224 */ /* 0x000fc400078e0093 */
[----:B------:R-:W-:Y:S02]  /*4a130*/  IMAD.MOV.U32 R5, RZ, RZ, R150 ;  /* 0x000000ffff057224 */ /* 0x000fe400078e0096 */
        /* <DEDUP_REMOVED lines=22> */
[----:B-1----:R-:W-:Y:S01]  /*4a2a0*/  IMAD.MOV.U32 R4, RZ, RZ, R3 ;  /* 0x000000ffff047224 */ /* 0x002fe200078e0003 */
[----:B------:R-:W-:Y:S02]  /*4a2b0*/  IADD3 R149, P2, R149, UR5, RZ ;  /* 0x0000000595957c10 */ /* 0x000fe4000ff5e0ff */
[----:B------:R-:W-:Y:S02]  /*4a2c0*/  IADD3.X R150, R150, UR7, RZ, P1, !PT ;  /* 0x0000000796967c10 */ /* 0x000fe40008ffe4ff */
[----:B------:R-:W-:-:S03]  /*4a2d0*/  IADD3.X R147, R147, UR7, RZ, P2, !PT ;  /* 0x0000000793937c10 */ /* 0x000fc600097fe4ff */
[----:B------:R-:W-:Y:S01]  /*4a2e0*/  IMAD.MOV.U32 R5, RZ, RZ, R150 ;  /* 0x000000ffff057224 */ /* 0x000fe200078e0096 */
[----:B------:R-:W-:Y:S04]  /*4a2f0*/  STL [R1+0x8ec], R3 ;  /* 0x0008ec0301007387 */ /* 0x000fe80000100800 */
[----:B------:R1:W-:Y:S04]  /*4a300*/  LDGSTS.E [R0+0x4b80], desc[UR52][R4.64], P0 ;  /* 0x04b8000004007fae */ /* 0x0003e80008121874 */
[----:B------:R2:W-:Y:S04]  /*4a310*/  STL [R1+0x8e8], R150 ;  /* 0x0008e89601007387 */ /* 0x0005e80000100800 */
[----:B------:R-:W-:Y:S01]  /*4a320*/  STL [R1+0x92c], R149 ;  /* 0x00092c9501007387 */ /* 0x000fe20000100800 */
[----:B-1----:R-:W-:-:S02]  /*4a330*/  IMAD.MOV.U32 R4, RZ, RZ, R149 ;  /* 0x000000ffff047224 */ /* 0x002fc400078e0095 */
[----:B------:R-:W-:Y:S01]  /*4a340*/  IMAD.MOV.U32 R5, RZ, RZ, R147 ;  /* 0x000000ffff057224 */ /* 0x000fe200078e0093 */
[----:B--2---:R-:W2:Y:S04]  /*4a350*/  LDL.LU R150, [R1+0x9ec] ;  /* 0x0009ec0001967983 */ /* 0x004ea80000300800 */
[----:B------:R1:W-:Y:S04]  /*4a360*/  LDGSTS.E [R0+0x4f80], desc[UR52][R4.64], P0 ;  /* 0x04f8000004007fae */ /* 0x0003e80008121874 */
[----:B------:R1:W-:Y:S04]  /*4a370*/  STL [R1+0x928], R147 ;  /* 0x0009289301007387 */ /* 0x0003e80000100800 */
[----:B------:R-:W2:Y:S04]  /*4a380*/  LDL.LU R3, [R1+0xa2c] ;  /* 0x000a2c0001037983 */ /* 0x000ea80000300800 */
[----:B-1----:R-:W5:Y:S04]  /*4a390*/  LDL.LU R147, [R1+0x1330] ;  /* 0x0013300001937983 */ /* 0x002f680000300800 */
[----:B------:R-:W2:Y:S01]  /*4a3a0*/  LDL.LU R149, [R1+0xa28] ;  /* 0x000a280001957983 */ /* 0x000ea20000300800 */
[----:B---3--:R-:W-:-:S04]  /*4a3b0*/  IADD3 R2, P1, R2, UR5, RZ ;  /* 0x0000000502027c10 */ /* 0x008fc8000ff3e0ff */
[----:B------:R-:W-:Y:S01]  /*4a3c0*/  MOV R4, R2 ;  /* 0x0000000200047202 */ /* 0x000fe20000000f00 */
[----:B------:R-:W-:Y:S01]  /*4a3d0*/  STL [R1+0x96c], R2 ;  /* 0x00096c0201007387 */ /* 0x000fe20000100800 */
[----:B------:R-:W-:Y:S02]  /*4a3e0*/  IADD3 R151, P2, R151, UR5, RZ ;  /* 0x0000000597977c10 */ /* 0x000fe4000ff5e0ff */
[----:B----4-:R-:W-:Y:S02]  /*4a3f0*/  IADD3.X R8, R8, UR7, RZ, P1, !PT ;  /* 0x0000000708087c10 */ /* 0x010fe40008ffe4ff */
[----:B------:R-:W-:-:S03]  /*4a400*/  IADD3.X R148, R148, UR7, RZ, P2, !PT ;  /* 0x0000000794947c10 */ /* 0x000fc600097fe4ff */
[----:B------:R-:W-:Y:S01]  /*4a410*/  IMAD.MOV.U32 R5, RZ, RZ, R8 ;  /* 0x000000ffff057224 */ /* 0x000fe200078e0008 */
[----:B------:R1:W-:Y:S04]  /*4a420*/  STL [R1+0x968], R8 ;  /* 0x0009680801007387 */ /* 0x0003e80000100800 */
[----:B------:R3:W-:Y:S04]  /*4a430*/  LDGSTS.E [R0+0x5380], desc[UR52][R4.64], P0 ;  /* 0x0538000004007fae */ /* 0x0007e80008121874 */
[----:B------:R-:W-:Y:S04]  /*4a440*/  STL [R1+0x9ac], R151 ;  /* 0x0009ac9701007387 */ /* 0x000fe80000100800 */
[----:B-1----:R-:W4:Y:S01]  /*4a450*/  LDL.LU R8, [R1+0xa6c] ;  /* 0x000a6c0001087983 */ /* 0x002f220000300800 */
[----:B---3--:R-:W-:-:S02]  /*4a460*/  IMAD.MOV.U32 R4, RZ, RZ, R151 ;  /* 0x000000ffff047224 */ /* 0x008fc400078e0097 */
[----:B------:R-:W-:Y:S01]  /*4a470*/  IMAD.MOV.U32 R5, RZ, RZ, R148 ;  /* 0x000000ffff057224 */ /* 0x000fe200078e0094 */
[----:B------:R1:W-:Y:S04]  /*4a480*/  STL [R1+0x9a8], R148 ;  /* 0x0009a89401007387 */ /* 0x0003e80000100800 */
[----:B------:R-:W3:Y:S04]  /*4a490*/  LDL.LU R2, [R1+0xaac] ;  /* 0x000aac0001027983 */ /* 0x000ee80000300800 */
[----:B------:R2:W-:Y:S04]  /*4a4a0*/  LDGSTS.E [R0+0x5780], desc[UR52][R4.64], P0 ;  /* 0x0578000004007fae */ /* 0x0005e80008121874 */
[----:B-1----:R-:W5:Y:S04]  /*4a4b0*/  LDL.LU R148, [R1+0x132c] ;  /* 0x00132c0001947983 */ /* 0x002f680000300800 */
[----:B------:R-:W3:Y:S04]  /*4a4c0*/  LDL.LU R151, [R1+0xaa8] ;  /* 0x000aa80001977983 */ /* 0x000ee80000300800 */
[----:B------:R-:W4:Y:S01]  /*4a4d0*/  LDL.LU R5, [R1+0x9e8] ;  /* 0x0009e80001057983 */ /* 0x000f220000300800 */
[----:B--2---:R-:W-:-:S05]  /*4a4e0*/  IADD3 R150, P1, R150, UR5, RZ ;  /* 0x0000000596967c10 */ /* 0x004fca000ff3e0ff */
[----:B------:R-:W-:Y:S01]  /*4a4f0*/  IMAD.MOV.U32 R4, RZ, RZ, R150 ;  /* 0x000000ffff047224 */ /* 0x000fe200078e0096 */
[----:B------:R-:W-:Y:S01]  /*4a500*/  IADD3 R3, P2, R3, UR5, RZ ;  /* 0x0000000503037c10 */ /* 0x000fe2000ff5e0ff */
[----:B------:R1:W-:Y:S03]  /*4a510*/  STL [R1+0x9ec], R150 ;  /* 0x0009ec9601007387 */ /* 0x0003e60000100800 */
[----:B------:R-:W-:Y:S02]  /*4a520*/  IADD3.X R149, R149, UR7, RZ, P2, !PT ;  /* 0x0000000795957c10 */ /* 0x000fe400097fe4ff */
[----:B----4-:R-:W-:-:S05]  /*4a530*/  IADD3.X R5, R5, UR7, RZ, P1, !PT ;  /* 0x0000000705057c10 */ /* 0x010fca0008ffe4ff */
[----:B------:R2:W-:Y:S04]  /*4a540*/  STL [R1+0x9e8], R5 ;  /* 0x0009e80501007387 */ /* 0x0005e80000100800 */
[----:B------:R4:W-:Y:S04]  /*4a550*/  LDGSTS.E [R0+0x5b80], desc[UR52][R4.64], P0 ;  /* 0x05b8000004007fae */ /* 0x0009e80008121874 */
[----:B------:R-:W-:Y:S04]  /*4a560*/  STL [R1+0xa2c], R3 ;  /* 0x000a2c0301007387 */ /* 0x000fe80000100800 */
[----:B-1----:R-:W3:Y:S01]  /*4a570*/  LDL.LU R150, [R1+0xb2c] ;  /* 0x000b2c0001967983 */ /* 0x002ee20000300800 */
[----:B----4-:R-:W-:-:S02]  /*4a580*/  IMAD.MOV.U32 R4, RZ, RZ, R3 ;  /* 0x000000ffff047224 */ /* 0x010fc400078e0003 */
[----:B--2---:R-:W-:Y:S01]  /*4a590*/  IMAD.MOV.U32 R5, RZ, RZ, R149 ;  /* 0x000000ffff057224 */ /* 0x004fe200078e0095 */
[----:B------:R1:W-:Y:S04]  /*4a5a0*/  STL [R1+0xa28], R149 ;  /* 0x000a289501007387 */ /* 0x0003e80000100800 */
[----:B------:R2:W-:Y:S04]  /*4a5b0*/  LDGSTS.E [R0+0x5f80], desc[UR52][R4.64], P0 ;  /* 0x05f8000004007fae */ /* 0x0005e80008121874 */
[----:B-1----:R-:W4:Y:S04]  /*4a5c0*/  LDL.LU R149, [R1+0xb28] ;  /* 0x000b280001957983 */ /* 0x002f280000300800 */
[----:B------:R-:W4:Y:S04]  /*4a5d0*/  LDL.LU R3, [R1+0xbac] ;  /* 0x000bac0001037983 */ /* 0x000f280000300800 */
[----:B------:R-:W4:Y:S01]  /*4a5e0*/  LDL.LU R5, [R1+0xa68] ;  /* 0x000a680001057983 */ /* 0x000f220000300800 */
[----:B------:R-:W-:-:S02]  /*4a5f0*/  IADD3 R8, P1, R8, UR5, RZ ;  /* 0x0000000508087c10 */ /* 0x000fc4000ff3e0ff */
[----:B---3--:R-:W-:Y:S02]  /*4a600*/  IADD3 R2, P2, R2, UR5, RZ ;  /* 0x0000000502027c10 */ /* 0x008fe4000ff5e0ff */
[----:B--2---:R-:W-:Y:S02]  /*4a610*/  MOV R4, R8 ;  /* 0x0000000800047202 */ /* 0x004fe40000000f00 */
[----:B------:R-:W-:Y:S01]  /*4a620*/  IADD3.X R151, R151, UR7, RZ, P2, !PT ;  /* 0x0000000797977c10 */ /* 0x000fe200097fe4ff */
[----:B------:R1:W-:Y:S01]  /*4a630*/  STL [R1+0xa6c], R8 ;  /* 0x000a6c0801007387 */ /* 0x0003e20000100800 */
[----:B----4-:R-:W-:-:S05]  /*4a640*/  IADD3.X R5, R5, UR7, RZ, P1, !PT ;  /* 0x0000000705057c10 */ /* 0x010fca0008ffe4ff */
[----:B------:R2:W-:Y:S04]  /*4a650*/  STL [R1+0xa68], R5 ;  /* 0x000a680501007387 */ /* 0x0005e80000100800 */
[----:B------:R3:W-:Y:S04]  /*4a660*/  LDGSTS.E [R0+0x6380], desc[UR52][R4.64], P0 ;  /* 0x0638000004007fae */ /* 0x0007e80008121874 */
[----:B------:R-:W-:Y:S04]  /*4a670*/  STL [R1+0xaac], R2 ;  /* 0x000aac0201007387 */ /* 0x000fe80000100800 */
[----:B-1----:R-:W4:Y:S01]  /*4a680*/  LDL.LU R8, [R1+0xba8] ;  /* 0x000ba80001087983 */ /* 0x002f220000300800 */
[----:B---3--:R-:W-:-:S02]  /*4a690*/  IMAD.MOV.U32 R4, RZ, RZ, R2 ;  /* 0x000000ffff047224 */ /* 0x008fc400078e0002 */
[----:B--2---:R-:W-:Y:S01]  /*4a6a0*/  IMAD.MOV.U32 R5, RZ, RZ, R151 ;  /* 0x000000ffff057224 */ /* 0x004fe200078e0097 */
[----:B------:R1:W-:Y:S04]  /*4a6b0*/  STL [R1+0xaa8], R151 ;  /* 0x000aa89701007387 */ /* 0x0003e80000100800 */
[----:B------:R2:W-:Y:S04]  /*4a6c0*/  LDGSTS.E [R0+0x6780], desc[UR52][R4.64], P0 ;  /* 0x0678000004007fae */ /* 0x0005e80008121874 */
[----:B-1----:R-:W3:Y:S04]  /*4a6d0*/  LDL.LU R151, [R1+0xc28] ;  /* 0x000c280001977983 */ /* 0x002ee80000300800 */
[----:B------:R-:W3:Y:S04]  /*4a6e0*/  LDL.LU R2, [R1+0xc2c] ;  /* 0x000c2c0001027983 */ /* 0x000ee80000300800 */
[----:B------:R-:W4:Y:S04]  /*4a6f0*/  LDL.LU R4, [R1+0xae8] ;  /* 0x000ae80001047983 */ /* 0x000f280000300800 */
[----:B------:R-:W2:Y:S01]  /*4a700*/  LDL.LU R5, [R1+0xaec] ;  /* 0x000aec0001057983 */ /* 0x000ea20000300800 */
[----:B------:R-:W-:-:S04]  /*4a710*/  IADD3 R150, P2, R150, UR5, RZ ;  /* 0x0000000596967c10 */ /* 0x000fc8000ff5e0ff */
[----:B------:R-:W-:Y:S02]  /*4a720*/  IADD3.X R149, R149, UR7, RZ, P2, !PT ;  /* 0x0000000795957c10 */ /* 0x000fe400097fe4ff */
[----:B--2---:R-:W-:-:S04]  /*4a730*/  IADD3 R5, P1, R5, UR5, RZ ;  /* 0x0000000505057c10 */ /* 0x004fc8000ff3e0ff */
[----:B----4-:R-:W-:Y:S01]  /*4a740*/  IADD3.X R4, R4, UR7, RZ, P1, !PT ;  /* 0x0000000704047c10 */ /* 0x010fe20008ffe4ff */
[----:B------:R1:W-:Y:S04]  /*4a750*/  STL [R1+0xaec], R5 ;  /* 0x000aec0501007387 */ /* 0x0003e80000100800 */
[----:B------:R2:W-:Y:S01]  /*4a760*/  STL [R1+0xae8], R4 ;  /* 0x000ae80401007387 */ /* 0x0005e20000100800 */
[----:B-1----:R-:W-:-:S04]  /*4a770*/  LOP3.LUT R5, R5, R4, RZ, 0x3c, !PT ;  /* 0x0000000405057212 */ /* 0x002fc800078e3cff */
[----:B--2---:R-:W-:-:S04]  /*4a780*/  LOP3.LUT R4, R5, R4, RZ, 0x3c, !PT ;  /* 0x0000000405047212 */ /* 0x004fc800078e3cff */
[----:B------:R-:W-:Y:S01]  /*4a790*/  LOP3.LUT R5, R5, R4, RZ, 0x3c, !PT ;  /* 0x0000000405057212 */ /* 0x000fe200078e3cff */
[----:B------:R-:W-:Y:S04]  /*4a7a0*/  STL [R1+0xb2c], R150 ;  /* 0x000b2c9601007387 */ /* 0x000fe80000100800 */
[----:B------:R1:W-:Y:S04]  /*4a7b0*/  LDGSTS.E [R0+0x6b80], desc[UR52][R4.64], P0 ;  /* 0x06b8000004007fae */ /* 0x0003e80008121874 */
[----:B------:R2:W-:Y:S01]  /*4a7c0*/  STL [R1+0xb28], R149 ;  /* 0x000b289501007387 */ /* 0x0005e20000100800 */
[----:B-1----:R-:W-:-:S02]  /*4a7d0*/  IMAD.MOV.U32 R4, RZ, RZ, R150 ;  /* 0x000000ffff047224 */ /* 0x002fc400078e0096 */
[----:B------:R-:W-:Y:S02]  /*4a7e0*/  IMAD.MOV.U32 R5, RZ, RZ, R149 ;  /* 0x000000ffff057224 */ /* 0x000fe400078e0095 */
[----:B--2---:R-:W5:Y:S04]  /*4a7f0*/  LDL.LU R149, [R1+0x1328] ;  /* 0x0013280001957983 */ /* 0x004f680000300800 */
[----:B------:R-:W5:Y:S04]  /*4a800*/  LDL.LU R150, [R1+0x1324] ;  /* 0x0013240001967983 */ /* 0x000f680000300800 */
[----:B------:R1:W-:Y:S04]  /*4a810*/  LDGSTS.E [R0+0x6f80], desc[UR52][R4.64], P0 ;  /* 0x06f8000004007fae */ /* 0x0003e80008121874 */
[----:B------:R-:W2:Y:S04]  /*4a820*/  LDL.LU R4, [R1+0xb68] ;  /* 0x000b680001047983 */ /* 0x000ea80000300800 */
[----:B------:R-:W1:Y:S01]  /*4a830*/  LDL.LU R5, [R1+0xb6c] ;  /* 0x000b6c0001057983 */ /* 0x000e620000300800 */
[----:B------:R-:W-:-:S04]  /*4a840*/  IADD3 R3, P2, R3, UR5, RZ ;  /* 0x0000000503037c10 */ /* 0x000fc8000ff5e0ff */
[----:B------:R-:W-:Y:S02]  /*4a850*/  IADD3.X R8, R8, UR7, RZ, P2, !PT ;  /* 0x0000000708087c10 */ /* 0x000fe400097fe4ff */
[----:B-1----:R-:W-:-:S04]  /*4a860*/  IADD3 R5, P1, R5, UR5, RZ ;  /* 0x0000000505057c10 */ /* 0x002fc8000ff3e0ff */
[----:B--2---:R-:W-:Y:S01]  /*4a870*/  IADD3.X R4, R4, UR7, RZ, P1, !PT ;  /* 0x0000000704047c10 */ /* 0x004fe20008ffe4ff */
[----:B------:R1:W-:Y:S04]  /*4a880*/  STL [R1+0xb6c], R5 ;  /* 0x000b6c0501007387 */ /* 0x0003e80000100800 */
[----:B------:R2:W-:Y:S01]  /*4a890*/  STL [R1+0xb68], R4 ;  /* 0x000b680401007387 */ /* 0x0005e20000100800 */
[----:B-1----:R-:W-:-:S04]  /*4a8a0*/  LOP3.LUT R5, R5, R4, RZ, 0x3c, !PT ;  /* 0x0000000405057212 */ /* 0x002fc800078e3cff */
[----:B--2---:R-:W-:-:S04]  /*4a8b0*/  LOP3.LUT R4, R5, R4, RZ, 0x3c, !PT ;  /* 0x0000000405047212 */ /* 0x004fc800078e3cff */
[----:B------:R-:W-:Y:S01]  /*4a8c0*/  LOP3.LUT R5, R5, R4, RZ, 0x3c, !PT ;  /* 0x0000000405057212 */ /* 0x000fe200078e3cff */
[----:B------:R1:W-:Y:S04]  /*4a8d0*/  STL [R1+0xbac], R3 ;  /* 0x000bac0301007387 */ /* 0x0003e80000100800 */
[----:B------:R2:W-:Y:S04]  /*4a8e0*/  LDGSTS.E [R0+0x7380], desc[UR52][R4.64], P0 ;  /* 0x0738000004007fae */ /* 0x0005e80008121874 */
[----:B------:R4:W-:Y:S01]  /*4a8f0*/  STL [R1+0xba8], R8 ;  /* 0x000ba80801007387 */ /* 0x0009e20000100800 */
[----:B--2---:R-:W-:-:S02]  /*4a900*/  IMAD.MOV.U32 R4, RZ, RZ, R3 ;  /* 0x000000ffff047224 */ /* 0x004fc400078e0003 */
[----:B------:R-:W-:Y:S01]  /*4a910*/  IMAD.MOV.U32 R5, RZ, RZ, R8 ;  /* 0x000000ffff057224 */ /* 0x000fe200078e0008 */
[----:B-1----:R-:W1:Y:S01]  /*4a920*/  LDC R3, c[0x0][0x230] ;  /* 0x00008c00ff037b82 */ /* 0x002e620000000800 */
[----:B----4-:R-:W2:Y:S04]  /*4a930*/  LDL.LU R8, [R1+0x1320] ;  /* 0x0013200001087983 */ /* 0x010ea80000300800 */
[----:B------:R4:W-:Y:S04]  /*4a940*/  LDGSTS.E [R0+0x7780], desc[UR52][R4.64], P0 ;  /* 0x0778000004007fae */ /* 0x0009e80008121874 */
[----:B------:R-:W2:Y:S04]  /*4a950*/  LDL.LU R4, [R1+0xbe8] ;  /* 0x000be80001047983 */ /* 0x000ea80000300800 */
[----:B------:R-:W4:Y:S01]  /*4a960*/  LDL.LU R5, [R1+0xbec] ;  /* 0x000bec0001057983 */ /* 0x000f220000300800 */
[----:B---3--:R-:W-:-:S02]  /*4a970*/  IADD3 R2, P2, R2, UR5, RZ ;  /* 0x0000000502027c10 */ /* 0x008fc4000ff5e0ff */
[----:B-1----:R-:W-:Y:S02]  /*4a980*/  IADD3 R3, R3, 0x7f, RZ ;  /* 0x0000007f03037810 */ /* 0x002fe40007ffe0ff */
[----:B------:R-:W-:Y:S02]  /*4a990*/  IADD3.X R151, R151, UR7, RZ, P2, !PT ;  /* 0x0000000797977c10 */ /* 0x000fe400097fe4ff */
[----:B----4-:R-:W-:-:S04]  /*4a9a0*/  IADD3 R5, P1, R5, UR5, RZ ;  /* 0x0000000505057c10 */ /* 0x010fc8000ff3e0ff */
        /* <DEDUP_REMOVED lines=9> */
[----:B--2---:R-:W-:Y:S01]  /*4aa40*/  IMAD.MOV.U32 R4, RZ, RZ, R2 ;  /* 0x000000ffff047224 */ /* 0x004fe200078e0002 */
[----:B-1----:R-:W-:Y:S01]  /*4aa50*/  SHF.R.S32.HI R2, RZ, 0x1f, R3 ;  /* 0x0000001fff027819 */ /* 0x002fe20000011403 */
[----:B------:R-:W-:-:S02]  /*4aa60*/  IMAD.MOV.U32 R5, RZ, RZ, R151 ;  /* 0x000000ffff057224 */ /* 0x000fc400078e0097 */
[----:B---3--:R1:W5:Y:S01]  /*4aa70*/  LDL.LU R151, [R1+0x131c] ;  /* 0x00131c0001977983 */ /* 0x0083620000300800 */
[----:B------:R-:W-:-:S03]  /*4aa80*/  LEA.HI R2, R2, R3, RZ, 0x7 ;  /* 0x0000000302027211 */ /* 0x000fc600078f38ff */
[----:B------:R1:W5:Y:S01]  /*4aa90*/  LDL.LU R3, [R1+0x1318] ;  /* 0x0013180001037983 */ /* 0x0003620000300800 */
[----:B------:R-:W-:Y:S01]  /*4aaa0*/  VIADD R8, R8, 0x1 ;  /* 0x0000000108087836 */ /* 0x000fe20000000000 */
[----:B------:R-:W-:Y:S02]  /*4aab0*/  SHF.R.S32.HI R2, RZ, 0x7, R2 ;  /* 0x00000007ff027819 */ /* 0x000fe40000011402 */
[----:B------:R1:W-:Y:S02]  /*4aac0*/  LDGSTS.E [R0+0x7f80], desc[UR52][R4.64], P0 ;  /* 0x07f8000004007fae */ /* 0x0003e40008121874 */
[----:B------:R-:W-:Y:S02]  /*4aad0*/  ISETP.NE.U32.AND P0, PT, R8, R2, PT ;  /* 0x000000020800720c */ /* 0x000fe40003f05070 */
[----:B------:R-:W0:Y:S11]  /*4aae0*/  LDGDEPBAR ;  /* 0x00000000000079af */ /* 0x000e360000000000 */
[----:B-1----:R-:W-:Y:S05]  /*4aaf0*/  @P0 BRA `(.L_x_1) ;  /* 0xfffffef400200947 */ /* 0x002fea000383ffff */
.L_x_0:
[----:B------:R-:W1:Y:S01]  /*4ab00*/  S2R R0, SR_TID.X ;  /* 0x0000000000007919 */ /* 0x000e620000002100 */
[----:B------:R-:W-:-:S04]  /*4ab10*/  DEPBAR.LE SB0, 0x0 ;  /* 0x000080000000791a */ /* 0x000fc80000000000 */
[----:B------:R-:W2:Y:S01]  /*4ab20*/  LDL.LU R247, [R1+0xf1c] ;  /* 0x000f1c0001f77983 */ /* 0x000ea20000300800 */
[----:B-----5:R-:W-:Y:S01]  /*4ab30*/  MOV R6, R24 ;  /* 0x0000001800067202 */ /* 0x020fe20000000f00 */
[----:B------:R-:W-:Y:S01]  /*4ab40*/  IMAD.MOV.U32 R7, RZ, RZ, R26 ;  /* 0x000000ffff077224 */ /* 0x000fe200078e001a */
[----:B------:R-:W-:Y:S01]  /*4ab50*/  ULDC UR4, c[0x0][0x228] ;  /* 0x00008a0000047ab9 */ /* 0x000fe20000000800 */
[----:B------:R-:W3:Y:S01]  /*4ab60*/  LDL.LU R250, [R1+0xf28] ;  /* 0x000f280001fa7983 */ /* 0x000ee20000300800 */
[----:B------:R-:W-:Y:S01]  /*4ab70*/  ULDC UR5, c[0x0][0x22c] ;  /* 0x00008b0000057ab9 */ /* 0x000fe20000000800 */
[----:B------:R-:W4:Y:S01]  /*4ab80*/  S2R R251, SR_TID.X ;  /* 0x0000000000fb7919 */ /* 0x000f220000002100 */
[----:B------:R-:W-:Y:S02]  /*4ab90*/  IMAD.MOV.U32 R22, RZ, RZ, R41 ;  /* 0x000000ffff167224 */ /* 0x000fe400078e0029 */
[----:B------:R-:W-:Y:S01]  /*4aba0*/  IMAD.MOV.U32 R23, RZ, RZ, R43 ;  /* 0x000000ffff177224 */ /* 0x000fe200078e002b */
[----:B------:R-:W2:Y:S01]  /*4abb0*/  LDL.LU R249, [R1+0xf24] ;  /* 0x000f240001f97983 */ /* 0x000ea20000300800 */
[----:B------:R-:W-:-:S02]  /*4abc0*/  IMAD.MOV.U32 R154, RZ, RZ, R61 ;  /* 0x000000ffff9a7224 */ /* 0x000fc400078e003d */
[----:B------:R-:W-:Y:S01]  /*4abd0*/  IMAD.MOV.U32 R155, RZ, RZ, R63 ;  /* 0x000000ffff9b7224 */ /* 0x000fe200078e003f */
[----:B------:R-:W2:Y:S01]  /*4abe0*/  LDL.LU R252, [R1+0xf20] ;  /* 0x000f200001fc7983 */ /* 0x000ea20000300800 */
[----:B------:R-:W-:Y:S02]  /*4abf0*/  IMAD.MOV.U32 R158, RZ, RZ, R65 ;  /* 0x000000ffff9e7224 */ /* 0x000fe400078e0041 */
[----:B------:R-:W-:Y:S01]  /*4ac00*/  IMAD.MOV.U32 R159, RZ, RZ, R67 ;  /* 0x000000ffff9f7224 */ /* 0x000fe200078e0043 */
[----:B------:R-:W2:Y:S01]  /*4ac10*/  LDL.LU R8, [R1+0xf2c] ;  /* 0x000f2c0001087983 */ /* 0x000ea20000300800 */
[----:B------:R-:W-:Y:S02]  /*4ac20*/  IMAD.MOV.U32 R162, RZ, RZ, R69 ;  /* 0x000000ffffa27224 */ /* 0x000fe400078e0045 */
[----:B------:R-:W-:Y:S01]  /*4ac30*/  IMAD.MOV.U32 R163, RZ, RZ, R71 ;  /* 0x000000ffffa37224 */ /* 0x000fe200078e0047 */
[----:B------:R-:W3:Y:S01]  /*4ac40*/  LDL.LU R245, [R1+0xf14] ;  /* 0x000f140001f57983 */ /* 0x000ee20000300800 */
[----:B------:R-:W-:-:S02]  /*4ac50*/  IMAD.MOV.U32 R166, RZ, RZ, R73 ;  /* 0x000000ffffa67224 */ /* 0x000fc400078e0049 */
[----:B------:R-:W-:Y:S01]  /*4ac60*/  IMAD.MOV.U32 R167, RZ, RZ, R75 ;  /* 0x000000ffffa77224 */ /* 0x000fe200078e004b */
[C---:B-1----:R-:W-:Y:S01]  /*4ac70*/  LOP3.LUT R5, R0.reuse, 0x60, RZ, 0xc0, !PT ;  /* 0x0000006000057812 */ /* 0x042fe200078ec0ff */
[C---:B------:R-:W-:Y:S01]  /*4ac80*/  IMAD.SHL.U32 R4, R0.reuse, 0x10, RZ ;  /* 0x0000001000047824 */ /* 0x040fe200078e00ff */
[----:B------:R-:W-:Y:S01]  /*4ac90*/  MOV R171, R79 ;  /* 0x0000004f00ab7202 */ /* 0x000fe20000000f00 */
[----:B------:R-:W-:Y:S02]  /*4aca0*/  IMAD.SHL.U32 R2, R0, 0x40, RZ ;  /* 0x0000004000027824 */ /* 0x000fe400078e00ff */
[----:B------:R-:W-:Y:S01]  /*4acb0*/  IMAD.MOV.U32 R170, RZ, RZ, R77 ;  /* 0x000000ffffaa7224 */ /* 0x000fe200078e004d */
[----:B------:R-:W-:Y:S01]  /*4acc0*/  LOP3.LUT R4, R4, 0xf0, RZ, 0xc0, !PT ;  /* 0x000000f004047812 */ /* 0x000fe200078ec0ff */
[----:B------:R-:W-:Y:S01]  /*4acd0*/  IMAD.MOV.U32 R174, RZ, RZ, R81 ;  /* 0x000000ffffae7224 */ /* 0x000fe200078e0051 */
[----:B------:R-:W-:Y:S01]  /*4ace0*/  LOP3.LUT R2, R2, 0x400, RZ, 0xc0, !PT ;  /* 0x0000040002027812 */ /* 0x000fe200078ec0ff */
[----:B------:R-:W-:Y:S01]  /*4acf0*/  IMAD.MOV.U32 R175, RZ, RZ, R83 ;  /* 0x000000ffffaf7224 */ /* 0x000fe200078e0053 */
[----:B------:R-:W-:Y:S01]  /*4ad00*/  MOV R178, R85 ;  /* 0x0000005500b27202 */ /* 0x000fe20000000f00 */
[----:B------:R-:W-:Y:S01]  /*4ad10*/  IMAD.MOV.U32 R179, RZ, RZ, R87 ;  /* 0x000000ffffb37224 */ /* 0x000fe200078e0057 */
[----:B------:R-:W-:Y:S01]  /*4ad20*/  IADD3 R0, R2, UR54, R4 ;  /* 0x0000003602007c10 */ /* 0x000fe2000fffe004 */
[----:B------:R-:W-:Y:S01]  /*4ad30*/  IMAD.MOV.U32 R182, RZ, RZ, R89 ;  /* 0x000000ffffb67224 */ /* 0x000fe200078e0059 */
[----:B------:R-:W2:Y:S01]  /*4ad40*/  LDL.LU R4, [R1] ;  /* 0x0000000001047983 */ /* 0x000ea20000300800 */
[----:B------:R-:W-:-:S02]  /*4ad50*/  IMAD.MOV.U32 R183, RZ, RZ, R91 ;  /* 0x000000ffffb77224 */ /* 0x000fc400078e005b */
[----:B------:R-:W-:Y:S02]  /*4ad60*/  IMAD.MOV.U32 R186, RZ, RZ, R93 ;  /* 0x000000ffffba7224 */ /* 0x000fe400078e005d */
[----:B------:R-:W-:Y:S02]  /*4ad70*/  IMAD.MOV.U32 R187, RZ, RZ, R95 ;  /* 0x000000ffffbb7224 */ /* 0x000fe400078e005f */
[----:B------:R-:W-:Y:S02]  /*4ad80*/  IMAD.MOV.U32 R190, RZ, RZ, R97 ;  /* 0x000000ffffbe7224 */ /* 0x000fe400078e0061 */
[----:B------:R-:W-:Y:S02]  /*4ad90*/  IMAD.MOV.U32 R191, RZ, RZ, R99 ;  /* 0x000000ffffbf7224 */ /* 0x000fe400078e0063 */
[----:B------:R-:W-:Y:S02]  /*4ada0*/  IMAD.MOV.U32 R194, RZ, RZ, R101 ;  /* 0x000000ffffc27224 */ /* 0x000fe400078e0065 */
[----:B------:R-:W-:Y:S01]  /*4adb0*/  IMAD.MOV.U32 R195, RZ, RZ, R103 ;  /* 0x000000ffffc37224 */ /* 0x000fe200078e0067 */
[----:B------:R-:W-:Y:S01]  /*4adc0*/  MOV R199, R107 ;  /* 0x0000006b00c77202 */ /* 0x000fe20000000f00 */
[----:B------:R-:W-:-:S02]  /*4add0*/  IMAD R0, R5, 0x8, R0 ;  /* 0x0000000805007824 */ /* 0x000fc400078e0200 */
[----:B------:R-:W-:Y:S01]  /*4ade0*/  IMAD.MOV.U32 R198, RZ, RZ, R105 ;  /* 0x000000ffffc67224 */ /* 0x000fe200078e0069 */
[----:B------:R-:W2:Y:S01]  /*4adf0*/  LDL.LU R5, [R1+0x8] ;  /* 0x0000080001057983 */ /* 0x000ea20000300800 */
[----:B----4-:R-:W-:Y:S01]  /*4ae00*/  LOP3.LUT R251, R251, 0x7f, RZ, 0xc0, !PT ;  /* 0x0000007ffbfb7812 */ /* 0x010fe200078ec0ff */
[----:B------:R-:W-:Y:S02]  /*4ae10*/  IMAD.MOV.U32 R202, RZ, RZ, R109 ;  /* 0x000000ffffca7224 */ /* 0x000fe400078e006d */
[----:B------:R-:W-:Y:S01]  /*4ae20*/  IMAD.MOV.U32 R203, RZ, RZ, R111 ;  /* 0x000000ffffcb7224 */ /* 0x000fe200078e006f */
[----:B------:R-:W-:Y:S01]  /*4ae30*/  BAR.SYNC.DEFER_BLOCKING 0x0 ;  /* 0x0000000000007b1d */ /* 0x000fe20000010000 */
[----:B------:R-:W-:Y:S01]  /*4ae40*/  MOV R206, R113 ;  /* 0x0000007100ce7202 */ /* 0x000fe20000000f00 */
[----:B------:R-:W-:Y:S02]  /*4ae50*/  IMAD.MOV.U32 R207, RZ, RZ, R115 ;  /* 0x000000ffffcf7224 */ /* 0x000fe400078e0073 */
[----:B------:R-:W-:-:S02]  /*4ae60*/  IMAD.MOV.U32 R210, RZ, RZ, R117 ;  /* 0x000000ffffd27224 */ /* 0x000fc400078e0075 */
[----:B------:R-:W-:Y:S02]  /*4ae70*/  IMAD.MOV.U32 R211, RZ, RZ, R119 ;  /* 0x000000ffffd37224 */ /* 0x000fe400078e0077 */
        /* <DEDUP_REMOVED lines=9> */
[----:B------:R-:W-:Y:S01]  /*4af10*/  IMAD.MOV.U32 R231, RZ, RZ, R139 ;  /* 0x000000ffffe77224 */ /* 0x000fe200078e008b */
[----:B------:R-:W-:Y:S01]  /*4af20*/  MOV R234, R141 ;  /* 0x0000008d00ea7202 */ /* 0x000fe20000000f00 */
[----:B------:R-:W-:Y:S01]  /*4af30*/  IMAD.MOV.U32 R235, RZ, RZ, R143 ;  /* 0x000000ffffeb7224 */ /* 0x000fe200078e008f */
[----:B------:R-:W-:Y:S01]  /*4af40*/  ULDC.64 UR6, c[0x0][0x220] ;  /* 0x0000880000067ab9 */ /* 0x000fe20000000a00 */
[----:B---3--:R-:W-:Y:S01]  /*4af50*/  ISETP.GE.AND P0, PT, R245, UR4, PT ;  /* 0x00000004f5007c0c */ /* 0x008fe2000bf06270 */
[----:B------:R-:W-:-:S03]  /*4af60*/  ULDC UR4, c[0x0][0x22c] ;  /* 0x00008b0000047ab9 */ /* 0x000fc60000000800 */
[----:B------:R-:W-:Y:S01]  /*4af70*/  ISETP.LT.AND P4, PT, R250, UR4, !P0 ;  /* 0x00000004fa007c0c */ /* 0x000fe2000c781270 */
[----:B------:R-:W-:Y:S01]  /*4af80*/  ULDC UR4, c[0x0][0x22c] ;  /* 0x00008b0000047ab9 */ /* 0x000fe20000000800 */
[----:B--2---:R-:W-:Y:S02]  /*4af90*/  ISETP.LT.AND P5, PT, R3, R247, !P0 ;  /* 0x000000f70300720c */ /* 0x004fe400047a1270 */
[----:B------:R-:W-:Y:S02]  /*4afa0*/  LEA R247, R251, UR54, 0x4 ;  /* 0x00000036fbf77c11 */ /* 0x000fe4000f8e20ff */
[----:B------:R-:W-:Y:S01]  /*4afb0*/  ISETP.LT.AND P3, PT, R249, UR4, !P0 ;  /* 0x00000004f9007c0c */ /* 0x000fe2000c761270 */
[----:B------:R-:W-:Y:S01]  /*4afc0*/  ULDC UR4, c[0x0][0x22c] ;  /* 0x00008b0000047ab9 */ /* 0x000fe20000000800 */
[----:B------:R-:W-:Y:S01]  /*4afd0*/  ISETP.LT.AND P2, PT, R252, UR5, !P0 ;  /* 0x00000005fc007c0c */ /* 0x000fe2000c741270 */
[----:B------:R-:W-:Y:S01]  /*4afe0*/  IMAD.MOV.U32 R238, RZ, RZ, R145 ;  /* 0x000000ffffee7224 */ /* 0x000fe200078e0091 */
[----:B------:R1:W-:Y:S01]  /*4aff0*/  STSM.16.M88.4 [R0], R4 ;  /* 0x0000000400007844 */ /* 0x0003e20000000200 */
[----:B------:R-:W-:Y:S01]  /*4b000*/  BAR.SYNC.DEFER_BLOCKING 0x0 ;  /* 0x0000000000007b1d */ /* 0x000fe20000010000 */
[----:B------:R-:W-:Y:S01]  /*4b010*/  ISETP.LT.AND P1, PT, R8, UR4, !P0 ;  /* 0x0000000408007c0c */ /* 0x000fe2000c721270 */
[----:B------:R-:W-:-:S04]  /*4b020*/  IMAD.MOV.U32 R239, RZ, RZ, R147 ;  /* 0x000000ffffef7224 */ /* 0x000fc800078e0093 */
[----:B------:R-:W-:Y:S01]  /*4b030*/  ULDC UR5, c[0x0][0x244] ;  /* 0x0000910000057ab9 */ /* 0x000fe20000000800 */
[----:B------:R-:W-:Y:S01]  /*4b040*/  ULDC UR4, c[0x0][0x248] ;  /* 0x0000920000047ab9 */ /* 0x000fe20000000800 */
[----:B-1----:R-:W2:Y:S04]  /*4b050*/  LDL.LU R4, [R1+0x4] ;  /* 0x0000040001047983 */ /* 0x002ea80000300800 */
[----:B------:R-:W2:Y:S01]  /*4b060*/  LDL.LU R5, [R1+0xc] ;  /* 0x00000c0001057983 */ /* 0x000ea20000300800 */
[----:B------:R-:W-:Y:S02]  /*4b070*/  IMAD.MOV.U32 R6, RZ, RZ, R25 ;  /* 0x000000ffff067224 */ /* 0x000fe400078e0019 */
[----:B------:R-:W-:Y:S01]  /*4b080*/  IMAD.MOV.U32 R7, RZ, RZ, R27 ;  /* 0x000000ffff077224 */ /* 0x000fe200078e001b */
[----:B------:R-:W1:Y:S01]  /*4b090*/  LDS.128 R8, [R247] ;  /* 0x00000000f7087984 */ /* 0x000e620000000c00 */
[----:B------:R-:W-:Y:S06]  /*4b0a0*/  BAR.SYNC.DEFER_BLOCKING 0x0 ;  /* 0x0000000000007b1d */ /* 0x000fec0000010000 */
[----:B-1----:R1:W-:Y:S04]  /*4b0b0*/  STL.64 [R1+0x200], R8 ;  /* 0x0002000801007387 */ /* 0x0023e80000100a00 */
[----:B------:R3:W-:Y:S04]  /*4b0c0*/  STL.64 [R1+0x208], R10 ;  /* 0x0002080a01007387 */ /* 0x0007e80000100a00 */
[----:B-1----:R-:W4:Y:S04]  /*4b0d0*/  LDL.LU R8, [R1+0x10] ;  /* 0x0000100001087983 */ /* 0x002f280000300800 */
[----:B------:R-:W4:Y:S01]  /*4b0e0*/  LDL.LU R9, [R1+0x18] ;  /* 0x0000180001097983 */ /* 0x000f220000300800 */
[----:B---3--:R-:W-:-:S02]  /*4b0f0*/  IMAD.MOV.U32 R10, RZ, RZ, R28 ;  /* 0x000000ffff0a7224 */ /* 0x008fc400078e001c */
[----:B------:R-:W-:Y:S01]  /*4b100*/  IMAD.MOV.U32 R11, RZ, RZ, R30 ;  /* 0x000000ffff0b7224 */ /* 0x000fe200078e001e */
[----:B--2---:R1:W-:Y:S01]  /*4b110*/  STSM.16.M88.4 [R0], R4 ;  /* 0x0000000400007844 */ /* 0x0043e20000000200 */
[----:B------:R-:W-:Y:S06]  /*4b120*/  BAR.SYNC.DEFER_BLOCKING 0x0 ;  /* 0x0000000000007b1d */ /* 0x000fec0000010000 */
[----:B-1----:R-:W2:Y:S04]  /*4b130*/  LDL.LU R4, [R1+0x14] ;  /* 0x0000140001047983 */ /* 0x002ea80000300800 */
[----:B------:R-:W2:Y:S04]  /*4b140*/  LDL.LU R5, [R1+0x1c] ;  /* 0x00001c0001057983 */ /* 0x000ea80000300800 */
[----:B------:R-:W1:Y:S01]  /*4b150*/  LDS.128 R12, [R247] ;  /* 0x00000000f70c7984 */ /* 0x000e620000000c00 */
[----:B------:R-:W-:Y:S06]  /*4b160*/  BAR.SYNC.DEFER_BLOCKING 0x0 ;  /* 0x0000000000007b1d */ /* 0x000fec0000010000 */
[----:B----4-:R-:W-:Y:S04]  /*4b170*/  STSM.16.M88.4 [R0], R8 ;  /* 0x0000000800007844 */ /* 0x010fe80000000200 */
[----:B-1----:R-:W-:Y:S04]  /*4b180*/  STL.64 [R1], R12 ;  /* 0x0000000c01007387 */ /* 0x002fe80000100a00 */
[----:B------:R-:W-:Y:S01]  /*4b190*/  STL.64 [R1+0x8], R14 ;  /* 0x0000080e01007387 */ /* 0x000fe20000100a00 */
[----:B------:R-:W-:Y:S06]  /*4b1a0*/  BAR.SYNC.DEFER_BLOCKING 0x0 ;  /* 0x0000000000007b1d */ /* 0x000fec0000010000 */
[----:B------:R-:W1:Y:S02]  /*4b1b0*/  LDS.128 R12, [R247] ;  /* 0x00000000f70c7984 */ /* 0x000e640000000c00 */
[----:B-1----:R-:W-:-:S02]  /*4b1c0*/  IMAD.MOV.U32 R252, RZ, RZ, R15 ;  /* 0x000000fffffc7224 */ /* 0x002fc400078e000f */
[----:B------:R-:W-:Y:S04]  /*4b1d0*/  STL.64 [R1+0x10], R12 ;  /* 0x0000100c01007387 */ /* 0x000fe80000100a00 */
[----:B------:R-:W-:Y:S04]  /*4b1e0*/  STL [R1+0x18], R14 ;  /* 0x0000180e01007387 */ /* 0x000fe80000100800 */
[----:B------:R-:W-:Y:S04]  /*4b1f0*/  STL [R1+0x1318], R252 ;  /* 0x001318fc01007387 */ /* 0x000fe80000100800 */
[----:B------:R-:W3:Y:S04]  /*4b200*/  LDL.LU R8, [R1+0x20] ;  /* 0x0000200001087983 */ /* 0x000ee80000300800 */
[----:B------:R-:W3:Y:S01]  /*4b210*/  LDL.LU R9, [R1+0x28] ;  /* 0x0000280001097983 */ /* 0x000ee20000300800 */
[----:B------:R-:W-:Y:S01]  /*4b220*/  IMAD.MOV.U32 R6, RZ, RZ, R29 ;  /* 0x000000ffff067224 */ /* 0x000fe200078e001d */
[----:B------:R-:W-:Y:S01]  /*4b230*/  MOV R7, R31 ;  /* 0x0000001f00077202 */ /* 0x000fe20000000f00 */
[----:B------:R-:W-:Y:S06]  /*4b240*/  BAR.SYNC.DEFER_BLOCKING 0x0 ;  /* 0x0000000000007b1d */ /* 0x000fec0000010000 */
[----:B--2---:R1:W-:Y:S02]  /*4b250*/  STSM.16.M88.4 [R0], R4 ;  /* 0x0000000400007844 */ /* 0x0043e40000000200 */
[----:B------:R-:W-:Y:S06]  /*4b260*/  BAR.SYNC.DEFER_BLOCKING 0x0 ;  /* 0x0000000000007b1d */ /* 0x000fec0000010000 */
[----:B-1----:R-:W2:Y:S04]  /*4b270*/  LDL.LU R4, [R1+0x24] ;  /* 0x0000240001047983 */ /* 0x002ea80000300800 */
[----:B------:R-:W2:Y:S04]  /*4b280*/  LDL.LU R5, [R1+0x2c] ;  /* 0x00002c0001057983 */ /* 0x000ea80000300800 */
[----:B------:R-:W1:Y:S01]  /*4b290*/  LDS.128 R248, [R247] ;  /* 0x00000000f7f87984 */ /* 0x000e620000000c00 */
[----:B------:R-:W-:-:S02]  /*4b2a0*/  IMAD.MOV.U32 R10, RZ, RZ, R32 ;  /* 0x000000ffff0a7224 */ /* 0x000fc400078e0020 */
[----:B------:R-:W-:Y:S01]  /*4b2b0*/  IMAD.MOV.U32 R11, RZ, RZ, R34 ;  /* 0x000000ffff0b7224 */ /* 0x000fe200078e0022 */
[----:B------:R-:W-:Y:S01]  /*4b2c0*/  BAR.SYNC.DEFER_BLOCKING 0x0 ;  /* 0x0000000000007b1d */ /* 0x000fe20000010000 */
[----:B------:R-:W-:Y:S02]  /*4b2d0*/  IMAD.MOV.U32 R6, RZ, RZ, R33 ;  /* 0x000000ffff067224 */ /* 0x000fe400078e0021 */
[----:B------:R-:W-:-:S03]  /*4b2e0*/  IMAD.MOV.U32 R7, RZ, RZ, R35 ;  /* 0x000000ffff077224 */ /* 0x000fc600078e0023 */
[----:B-1----:R-:W-:Y:S04]  /*4b2f0*/  STL [R1+0x131c], R251 ;  /* 0x00131cfb01007387 */ /* 0x002fe80000100800 */
[----:B---3--:R-:W-:Y:S01]  /*4b300*/  STSM.16.M88.4 [R0], R8 ;  /* 0x0000000800007844 */ /* 0x008fe20000000200 */
[----:B------:R-:W-:Y:S06]  /*4b310*/  BAR.SYNC.DEFER_BLOCKING 0x0 ;  /* 0x0000000000007b1d */ /* 0x000fec0000010000 */
[----:B------:R-:W1:Y:S02]  /*4b320*/  LDS.128 R8, [R247] ;  /* 0x00000000f7087984 */ /* 0x000e640000000c00 */
[----:B------:R-:W-:Y:S06]  /*4b330*/  BAR.SYNC.DEFER_BLOCKING 0x0 ;  /* 0x0000000000007b1d */ /* 0x000fec0000010000 */
[----:B--2---:R2:W-:Y:S02]  /*4b340*/  STSM.16.M88.4 [R0], R4 ;  /* 0x0000000400007844 */ /* 0x0045e40000000200 */
[----:B------:R-:W-:Y:S06]  /*4b350*/  BAR.SYNC.DEFER_BLOCKING 0x0 ;  /* 0x0000000000007b1d */ /* 0x000fec0000010000 */
[----:B--2---:R-:W2:Y:S04]  /*4b360*/  LDL.LU R4, [R1+0x30] ;  /* 0x0000300001047983 */ /* 0x004ea80000300800 */
[----:B------:R-:W2:Y:S04]  /*4b370*/  LDL.LU R5, [R1+0x38] ;  /* 0x0000380001057983 */ /* 0x000ea80000300800 */
[----:B------:R-:W3:Y:S04]  /*4b380*/  LDL.LU R12, [R1+0x34] ;  /* 0x00003400010c7983 */ /* 0x000ee80000300800 */
[----:B------:R-:W3:Y:S04]  /*4b390*/  LDL.LU R13, [R1+0x3c] ;  /* 0x00003c00010d7983 */ /* 0x000ee80000300800 */
[----:B------:R-:W4:Y:S01]  /*4b3a0*/  LDS.128 R16, [R247] ;  /* 0x00000000f7107984 */ /* 0x000f220000000c00 */
[----:B------:R-:W-:Y:S01]  /*4b3b0*/  IMAD.MOV.U32 R6, RZ, RZ, R36 ;  /* 0x000000ffff067224 */ /* 0x000fe200078e0024 */
[----:B------:R-:W-:Y:S01]  /*4b3c0*/  MOV R7, R38 ;  /* 0x0000002600077202 */ /* 0x000fe20000000f00 */
[----:B------:R-:W-:Y:S01]  /*4b3d0*/  BAR.SYNC.DEFER_BLOCKING 0x0 ;  /* 0x0000000000007b1d */ /* 0x000fe20000010000 */
[----:B------:R-:W-:-:S02]  /*4b3e0*/  IMAD.MOV.U32 R14, RZ, RZ, R37 ;  /* 0x000000ffff0e7224 */ /* 0x000fc400078e0025 */
[----:B------:R-:W-:-:S03]  /*4b3f0*/  IMAD.MOV.U32 R15, RZ, RZ, R39 ;  /* 0x000000ffff0f7224 */ /* 0x000fc600078e0027 */
[----:B--2---:R-:W-:Y:S02]  /*4b400*/  STSM.16.M88.4 [R0], R4 ;  /* 0x0000000400007844 */ /* 0x004fe40000000200 */
[----:B------:R-:W-:Y:S06]  /*4b410*/  BAR.SYNC.DEFER_BLOCKING 0x0 ;  /* 0x0000000000007b1d */ /* 0x000fec0000010000 */
[----:B------:R-:W2:Y:S02]  /*4b420*/  LDS.128 R4, [R247] ;  /* 0x00000000f7047984 */ /* 0x000ea40000000c00 */
[----:B------:R-:W-:Y:S06]  /*4b430*/  BAR.SYNC.DEFER_BLOCKING 0x0 ;  /* 0x0000000000007b1d */ /* 0x000fec0000010000 */
[----:B---3--:R3:W-:Y:S02]  /*4b440*/  STSM.16.M88.4 [R0], R12 ;  /* 0x0000000c00007844 */ /* 0x0087e40000000200 */
[----:B------:R-:W-:Y:S06]  /*4b450*/  BAR.SYNC.DEFER_BLOCKING 0x0 ;  /* 0x0000000000007b1d */ /* 0x000fec0000010000 */
[----:B---3--:R-:W3:Y:S04]  /*4b460*/  LDL.LU R12, [R1+0x40] ;  /* 0x00004000010c7983 */ /* 0x008ee80000300800 */
[----:B------:R-:W3:Y:S04]  /*4b470*/  LDL.LU R13, [R1+0x48] ;  /* 0x00004800010d7983 */ /* 0x000ee80000300800 */
[----:B------:R-:W4:Y:S04]  /*4b480*/  LDL.LU R20, [R1+0x44] ;  /* 0x0000440001147983 */ /* 0x000f280000300800 */
[----:B------:R-:W4:Y:S04]  /*4b490*/  LDL.LU R21, [R1+0x4c] ;  /* 0x00004c0001157983 */ /* 0x000f280000300800 */
[----:B------:R-:W2:Y:S01]  /*4b4a0*/  LDS.128 R24, [R247] ;  /* 0x00000000f7187984 */ /* 0x000ea20000000c00 */
[----:B------:R-:W-:-:S02]  /*4b4b0*/  IMAD.MOV.U32 R14, RZ, RZ, R40 ;  /* 0x000000ffff0e7224 */ /* 0x000fc400078e0028 */
[----:B------:R-:W-:Y:S01]  /*4b4c0*/  IMAD.MOV.U32 R15, RZ, RZ, R42 ;  /* 0x000000ffff0f7224 */ /* 0x000fe200078e002a */
[----:B------:R-:W-:Y:S06]  /*4b4d0*/  BAR.SYNC.DEFER_BLOCKING 0x0 ;  /* 0x0000000000007b1d */ /* 0x000fec0000010000 */
[----:B---3--:R-:W-:Y:S02]  /*4b4e0*/  STSM.16.M88.4 [R0], R12 ;  /* 0x0000000c00007844 */ /* 0x008fe40000000200 */
[----:B------:R-:W-:Y:S06]  /*4b4f0*/  BAR.SYNC.DEFER_BLOCKING 0x0 ;  /* 0x0000000000007b1d */ /* 0x000fec0000010000 */
[----:B------:R-:W3:Y:S02]  /*4b500*/  LDS.128 R12, [R247] ;  /* 0x00000000f70c7984 */ /* 0x000ee40000000c00 */
[----:B------:R-:W-:Y:S06]  /*4b510*/  BAR.SYNC.DEFER_BLOCKING 0x0 ;  /* 0x0000000000007b1d */ /* 0x000fec0000010000 */
[----:B----4-:R4:W-:Y:S02]  /*4b520*/  STSM.16.M88.4 [R0], R20 ;  /* 0x0000001400007844 */ /* 0x0109e40000000200 */
[----:B------:R-:W-:Y:S06]  /*4b530*/  BAR.SYNC.DEFER_BLOCKING 0x0 ;  /* 0x0000000000007b1d */ /* 0x000fec0000010000 */
[----:B----4-:R-:W4:Y:S04]  /*4b540*/  LDL.LU R20, [R1+0x50] ;  /* 0x0000500001147983 */ /* 0x010f280000300800 */
[----:B------:R-:W4:Y:S04]  /*4b550*/  LDL.LU R21, [R1+0x58] ;  /* 0x0000580001157983 */ /* 0x000f280000300800 */
[----:B------:R-:W2:Y:S04]  /*4b560*/  LDL.LU R28, [R1+0x54] ;  /* 0x00005400011c7983 */ /* 0x000ea80000300800 */
[----:B------:R-:W2:Y:S04]  /*4b570*/  LDL.LU R29, [R1+0x5c] ;  /* 0x00005c00011d7983 */ /* 0x000ea80000300800 */
[----:B------:R-:W3:Y:S01]  /*4b580*/  LDS.128 R32, [R247] ;  /* 0x00000000f7207984 */ /* 0x000ee20000000c00 */
[----:B------:R-:W-:Y:S01]  /*4b590*/  MOV R22, R44 ;  /* 0x0000002c00167202 */ /* 0x000fe20000000f00 */
[----:B------:R-:W-:Y:S01]  /*4b5a0*/  IMAD.MOV.U32 R23, RZ, RZ, R46 ;  /* 0x000000ffff177224 */ /* 0x000fe200078e002e */
[----:B------:R-:W-:Y:S01]  /*4b5b0*/  BAR.SYNC.DEFER_BLOCKING 0x0 ;  /* 0x0000000000007b1d */ /* 0x000fe20000010000 */
[----:B------:R-:W-:-:S02]  /*4b5c0*/  IMAD.MOV.U32 R30, RZ, RZ, R45 ;  /* 0x000000ffff1e7224 */ /* 0x000fc400078e002d */
[----:B------:R-:W-:-:S03]  /*4b5d0*/  IMAD.MOV.U32 R31, RZ, RZ, R47 ;  /* 0x000000ffff1f7224 */ /* 0x000fc600078e002f */
[----:B----4-:R-:W-:Y:S02]  /*4b5e0*/  STSM.16.M88.4 [R0], R20 ;  /* 0x0000001400007844 */ /* 0x010fe40000000200 */
[----:B------:R-:W-:Y:S06]  /*4b5f0*/  BAR.SYNC.DEFER_BLOCKING 0x0 ;  /* 0x0000000000007b1d */ /* 0x000fec0000010000 */
[----:B------:R-:W4:Y:S02]  /*4b600*/  LDS.128 R20, [R247] ;  /* 0x00000000f7147984 */ /* 0x000f240000000c00 */
        /* <DEDUP_REMOVED lines=8> */
[----:B------:R-:W-:-:S02]  /*4b690*/  IMAD.MOV.U32 R30, RZ, RZ, R48 ;  /* 0x000000ffff1e7224 */ /* 0x000fc400078e0030 */
[----:B------:R-:W-:Y:S01]  /*4b6a0*/  IMAD.MOV.U32 R31, RZ, RZ, R50 ;  /* 0x000000ffff1f7224 */ /* 0x000fe200078e0032 */
[----:B------:R-:W-:Y:S01]  /*4b6b0*/  BAR.SYNC.DEFER_BLOCKING 0x0 ;  /* 0x0000000000007b1d */ /* 0x000fe20000010000 */
[----:B------:R-:W-:Y:S01]  /*4b6c0*/  IMAD.MOV.U32 R38, RZ, RZ, R49 ;  /* 0x000000ffff267224 */ /* 0x000fe200078e0031 */
[----:B------:R-:W-:-:S04]  /*4b6d0*/  MOV R39, R51 ;  /* 0x0000003300277202 */ /* 0x000fc80000000f00 */
        /* <DEDUP_REMOVED lines=13> */
[----:B------:R-:W-:Y:S01]  /*4b7b0*/  BAR.SYNC.DEFER_BLOCKING 0x0 ;  /* 0x0000000000007b1d */ /* 0x000fe20000010000 */
[----:B------:R-:W-:Y:S02]  /*4b7c0*/  IMAD.MOV.U32 R46, RZ, RZ, R53 ;  /* 0x000000ffff2e7224 */ /* 0x000fe400078e0035 */
[----:B------:R-:W-:-:S03]  /*4b7d0*/  IMAD.MOV.U32 R47, RZ, RZ, R55 ;  /* 0x000000ffff2f7224 */ /* 0x000fc600078e0037 */
[----:B---3--:R-:W-:Y:S02]  /*4b7e0*/  STSM.16.M88.4 [R0], R36 ;  /* 0x0000002400007844 */ /* 0x008fe40000000200 */
[----:B------:R-:W-:Y:S06]  /*4b7f0*/  BAR.SYNC.DEFER_BLOCKING 0x0 ;  /* 0x0000000000007b1d */ /* 0x000fec0000010000 */
[----:B------:R-:W3:Y:S02]  /*4b800*/  LDS.128 R36, [R247] ;  /* 0x00000000f7247984 */ /* 0x000ee40000000c00 */
[----:B------:R-:W-:Y:S06]  /*4b810*/  BAR.SYNC.DEFER_BLOCKING 0x0 ;  /* 0x0000000000007b1d */ /* 0x000fec0000010000 */
[----:B----4-:R4:W-:Y:S04]  /*4b820*/  STSM.16.M88.4 [R0], R44 ;  /* 0x0000002c00007844 */ /* 0x0109e80000000200 */
[----:B----4-:R-:W4:Y:S04]  /*4b830*/  LDL.LU R44, [R1+0x80] ;  /* 0x00008000012c7983 */ /* 0x010f280000300800 */
[----:B------:R-:W4:Y:S04]  /*4b840*/  LDL.LU R45, [R1+0x88] ;  /* 0x00008800012d7983 */ /* 0x000f280000300800 */
[----:B------:R-:W2:Y:S04]  /*4b850*/  LDL.LU R52, [R1+0x84] ;  /* 0x0000840001347983 */ /* 0x000ea80000300800 */
[----:B------:R-:W2:Y:S01]  /*4b860*/  LDL.LU R53, [R1+0x8c] ;  /* 0x00008c0001357983 */ /* 0x000ea20000300800 */
[----:B------:R-:W-:Y:S01]  /*4b870*/  IMAD.MOV.U32 R46, RZ, RZ, R56 ;  /* 0x000000ffff2e7224 */ /* 0x000fe200078e0038 */
[----:B------:R-:W-:Y:S01]  /*4b880*/  MOV R54, R57 ;  /* 0x0000003900367202 */ /* 0x000fe20000000f00 */
[----:B------:R-:W-:Y:S01]  /*4b890*/  IMAD.MOV.U32 R47, RZ, RZ, R58 ;  /* 0x000000ffff2f7224 */ /* 0x000fe200078e003a */
[----:B------:R-:W-:Y:S01]  /*4b8a0*/  BAR.SYNC.DEFER_BLOCKING 0x0 ;  /* 0x0000000000007b1d */ /* 0x000fe20000010000 */
[----:B------:R-:W-:-:S05]  /*4b8b0*/  IMAD.MOV.U32 R55, RZ, RZ, R59 ;  /* 0x000000ffff377224 */ /* 0x000fca00078e003b */
[----:B------:R-:W3:Y:S02]  /*4b8c0*/  LDS.128 R56, [R247] ;  /* 0x00000000f7387984 */ /* 0x000ee40000000c00 */
[----:B------:R-:W-:Y:S06]  /*4b8d0*/  BAR.SYNC.DEFER_BLOCKING 0x0 ;  /* 0x0000000000007b1d */ /* 0x000fec0000010000 */
[----:B----4-:R-:W-:Y:S02]  /*4b8e0*/  STSM.16.M88.4 [R0], R44 ;  /* 0x0000002c00007844 */ /* 0x010fe40000000200 */
[----:B------:R-:W-:Y:S06]  /*4b8f0*/  BAR.SYNC.DEFER_BLOCKING 0x0 ;  /* 0x0000000000007b1d */ /* 0x000fec0000010000 */
[----:B------:R-:W4:Y:S02]  /*4b900*/  LDS.128 R44, [R247] ;  /* 0x00000000f72c7984 */ /* 0x000f240000000c00 */
[----:B------:R-:W-:Y:S06]  /*4b910*/  BAR.SYNC.DEFER_BLOCKING 0x0 ;  /* 0x0000000000007b1d */ /* 0x000fec0000010000 */
[----:B--2---:R2:W-:Y:S04]  /*4b920*/  STSM.16.M88.4 [R0], R52 ;  /* 0x0000003400007844 */ /* 0x0045e80000000200 */
[----:B--2---:R-:W2:Y:S04]  /*4b930*/  LDL.LU R52, [R1+0x90] ;  /* 0x0000900001347983 */ /* 0x004ea80000300800 */
[----:B------:R-:W2:Y:S04]  /*4b940*/  LDL.LU R53, [R1+0x98] ;  /* 0x0000980001357983 */ /* 0x000ea80000300800 */
[----:B------:R-:W3:Y:S04]  /*4b950*/  LDL.LU R152, [R1+0x94] ;  /* 0x0000940001987983 */ /* 0x000ee80000300800 */
[----:B------:R-:W3:Y:S01]  /*4b960*/  LDL.LU R153, [R1+0x9c] ;  /* 0x00009c0001997983 */ /* 0x000ee20000300800 */
[----:B------:R-:W-:Y:S01]  /*4b970*/  BAR.SYNC.DEFER_BLOCKING 0x0 ;  /* 0x0000000000007b1d */ /* 0x000fe20000010000 */
[----:B------:R-:W-:-:S02]  /*4b980*/  IMAD.MOV.U32 R54, RZ, RZ, R60 ;  /* 0x000000ffff367224 */ /* 0x000fc400078e003c */
[----:B------:R-:W-:-:S03]  /*4b990*/  IMAD.MOV.U32 R55, RZ, RZ, R62 ;  /* 0x000000ffff377224 */ /* 0x000fc600078e003e */
[----:B------:R-:W4:Y:S02]  /*4b9a0*/  LDS.128 R60, [R247] ;  /* 0x00000000f73c7984 */ /* 0x000f240000000c00 */
[----:B------:R-:W-:Y:S06]  /*4b9b0*/  BAR.SYNC.DEFER_BLOCKING 0x0 ;  /* 0x0000000000007b1d */ /* 0x000fec0000010000 */
[----:B--2---:R-:W-:Y:S02]  /*4b9c0*/  STSM.16.M88.4 [R0], R52 ;  /* 0x0000003400007844 */ /* 0x004fe40000000200 */
[----:B------:R-:W-:Y:S06]  /*4b9d0*/  BAR.SYNC.DEFER_BLOCKING 0x0 ;  /* 0x0000000000007b1d */ /* 0x000fec0000010000 */
[----:B------:R-:W2:Y:S02]  /*4b9e0*/  LDS.128 R52, [R247] ;  /* 0x00000000f7347984 */ /* 0x000ea40000000c00 */
[----:B------:R-:W-:Y:S06]  /*4b9f0*/  BAR.SYNC.DEFER_BLOCKING 0x0 ;  /* 0x0000000000007b1d */ /* 0x000fec0000010000 */
[----:B---3--:R3:W-:Y:S04]  /*4ba00*/  STSM.16.M88.4 [R0], R152 ;  /* 0x0000009800007844 */ /* 0x0087e80000000200 */
[----:B---3--:R-:W3:Y:S04]  /*4ba10*/  LDL.LU R152, [R1+0xa0] ;  /* 0x0000a00001987983 */ /* 0x008ee80000300800 */
[----:B------:R-:W3:Y:S04]  /*4ba20*/  LDL.LU R153, [R1+0xa8] ;  /* 0x0000a80001997983 */ /* 0x000ee80000300800 */
[----:B------:R-:W4:Y:S04]  /*4ba30*/  LDL.LU R156, [R1+0xa4] ;  /* 0x0000a400019c7983 */ /* 0x000f280000300800 */
[----:B------:R-:W4:Y:S01]  /*4ba40*/  LDL.LU R157, [R1+0xac] ;  /* 0x0000ac00019d7983 */ /* 0x000f220000300800 */
[----:B------:R-:W-:Y:S01]  /*4ba50*/  BAR.SYNC.DEFER_BLOCKING 0x0 ;  /* 0x0000000000007b1d */ /* 0x000fe20000010000 */
[----:B------:R-:W-:Y:S01]  /*4ba60*/  IMAD.MOV.U32 R154, RZ, RZ, R64 ;  /* 0x000000ffff9a7224 */ /* 0x000fe200078e0040 */
[----:B------:R-:W-:-:S04]  /*4ba70*/  MOV R155, R66 ;  /* 0x00000042009b7202 */ /* 0x000fc80000000f00 */
[----:B------:R-:W2:Y:S02]  /*4ba80*/  LDS.128 R64, [R247] ;  /* 0x00000000f7407984 */ /* 0x000ea40000000c00 */
[----:B------:R-:W-:Y:S06]  /*4ba90*/  BAR.SYNC.DEFER_BLOCKING 0x0 ;  /* 0x0000000000007b1d */ /* 0x000fec0000010000 */
        /* <DEDUP_REMOVED lines=9> */
[----:B------:R-:W-:Y:S01]  /*4bb30*/  BAR.SYNC.DEFER_BLOCKING 0x0 ;  /* 0x0000000000007b1d */ /* 0x000fe20000010000 */
[----:B------:R-:W-:-:S02]  /*4bb40*/  IMAD.MOV.U32 R158, RZ, RZ, R68 ;  /* 0x000000ffff9e7224 */ /* 0x000fc400078e0044 */
[----:B------:R-:W-:-:S03]  /*4bb50*/  IMAD.MOV.U32 R159, RZ, RZ, R70 ;  /* 0x000000ffff9f7224 */ /* 0x000fc600078e0046 */
        /* <DEDUP_REMOVED lines=12> */
[----:B------:R-:W-:Y:S01]  /*4bc20*/  MOV R162, R72 ;  /* 0x0000004800a27202 */ /* 0x000fe20000000f00 */
[----:B------:R-:W-:-:S04]  /*4bc30*/  IMAD.MOV.U32 R163, RZ, RZ, R74 ;  /* 0x000000ffffa37224 */ /* 0x000fc800078e004a */
        /* <DEDUP_REMOVED lines=12> */
[----:B------:R-:W-:-:S02]  /*4bd00*/  IMAD.MOV.U32 R166, RZ, RZ, R76 ;  /* 0x000000ffffa67224 */ /* 0x000fc400078e004c */
[----:B------:R-:W-:-:S03]  /*4bd10*/  IMAD.MOV.U32 R167, RZ, RZ, R78 ;  /* 0x000000ffffa77224 */ /* 0x000fc600078e004e */
        /* <DEDUP_REMOVED lines=54> */
[----:B------:R-:W-:Y:S01]  /*4c080*/  IMAD.MOV.U32 R182, RZ, RZ, R92 ;  /* 0x000000ffffb67224 */ /* 0x000fe200078e005c */
[----:B------:R-:W-:-:S04]  /*4c090*/  MOV R183, R94 ;  /* 0x0000005e00b77202 */ /* 0x000fc80000000f00 */
        /* <DEDUP_REMOVED lines=26> */
[----:B------:R-:W-:Y:S01]  /*4c240*/  MOV R190, R100 ;  /* 0x0000006400be7202 */ /* 0x000fe20000000f00 */
[----:B------:R-:W-:-:S04]  /*4c250*/  IMAD.MOV.U32 R191, RZ, RZ, R102 ;  /* 0x000000ffffbf7224 */ /* 0x000fc800078e0066 */
        /* <DEDUP_REMOVED lines=68> */
[----:B------:R-:W-:Y:S01]  /*4c6a0*/  IMAD.MOV.U32 R210, RZ, RZ, R120 ;  /* 0x000000ffffd27224 */ /* 0x000fe200078e0078 */
[----:B------:R-:W-:-:S04]  /*4c6b0*/  MOV R211, R122 ;  /* 0x0000007a00d37202 */ /* 0x000fc80000000f00 */
        /* <DEDUP_REMOVED lines=26> */
[----:B------:R-:W-:Y:S01]  /*4c860*/  MOV R218, R128 ;  /* 0x0000008000da7202 */ /* 0x000fe20000000f00 */
[----:B------:R-:W-:-:S04]  /*4c870*/  IMAD.MOV.U32 R219, RZ, RZ, R130 ;  /* 0x000000ffffdb7224 */ /* 0x000fc800078e0082 */
        /* <DEDUP_REMOVED lines=62> */
[----:B---3--:R3:W-:Y:S02]  /*4cc60*/  STSM.16.M88.4 [R0], R236 ;  /* 0x000000ec00007844 */ /* 0x0087e40000000200 */
[----:B------:R-:W-:Y:S06]  /*4cc70*/  BAR.SYNC.DEFER_BLOCKING 0x0 ;  /* 0x0000000000007b1d */ /* 0x000fec0000010000 */
[----:B---3--:R-:W3:Y:S04]  /*4cc80*/  LDL.LU R236, [R1+0x1f0] ;  /* 0x0001f00001ec7983 */ /* 0x008ee80000300800 */
[----:B------:R-:W4:Y:S04]  /*4cc90*/  LDL.LU R251, [R1] ;  /* 0x0000000001fb7983 */ /* 0x000f280000300800 */
[----:B------:R-:W3:Y:S04]  /*4cca0*/  LDL.LU R237, [R1+0x1f8] ;  /* 0x0001f80001ed7983 */ /* 0x000ee80000300800 */
[----:B------:R-:W2:Y:S01]  /*4ccb0*/  LDS.128 R240, [R247] ;  /* 0x00000000f7f07984 */ /* 0x000ea20000000c00 */
[----:B------:R-:W-:Y:S01]  /*4ccc0*/  IMAD.MOV.U32 R238, RZ, RZ, R148 ;  /* 0x000000ffffee7224 */ /* 0x000fe200078e0094 */
[----:B------:R-:W-:Y:S01]  /*4ccd0*/  MOV R239, R150 ;  /* 0x0000009600ef7202 */ /* 0x000fe20000000f00 */
[----:B------:R-:W-:Y:S01]  /*4cce0*/  BAR.SYNC.DEFER_BLOCKING 0x0 ;  /* 0x0000000000007b1d */ /* 0x000fe20000010000 */
[----:B------:R-:W-:-:S02]  /*4ccf0*/  IMAD R244, R245, UR5, RZ ;  /* 0x00000005f5f47c24 */ /* 0x000fc4000f8e02ff */
[----:B------:R-:W-:-:S03]  /*4cd00*/  IMAD R148, R3, UR4, RZ ;  /* 0x0000000403947c24 */ /* 0x000fc6000f8e02ff */
[----:B------:R-:W-:Y:S01]  /*4cd10*/  LEA R2, P6, R244, UR6, 0x2 ;  /* 0x00000006f4027c11 */ /* 0x000fe2000f8c10ff */
[----:B------:R-:W-:-:S03]  /*4cd20*/  ULDC UR5, c[0x0][0x22c] ;  /* 0x00008b0000057ab9 */ /* 0x000fc60000000800 */
[----:B------:R-:W-:Y:S02]  /*4cd30*/  LEA.HI.X.SX32 R3, R244, UR7, 0x2, P6 ;  /* 0x00000007f4037c11 */ /* 0x000fe4000b0f16ff */
[C---:B------:R-:W-:Y:S01]  /*4cd40*/  LEA R244, P6, R148.reuse, R2, 0x2 ;  /* 0x0000000294f47211 */ /* 0x040fe200078c10ff */
[----:B------:R-:W-:-:S03]  /*4cd50*/  VIADD R246, R148, UR4 ;  /* 0x0000000494f67c36 */ /* 0x000fc60008000000 */
[----:B------:R-:W-:Y:S01]  /*4cd60*/  LEA.HI.X.SX32 R245, R148, R3, 0x2, P6 ;  /* 0x0000000394f57211 */ /* 0x000fe200030f16ff */
[----:B---3--:R3:W-:Y:S04]  /*4cd70*/  STSM.16.M88.4 [R0], R236 ;  /* 0x000000ec00007844 */ /* 0x0087e80000000200 */
[----:B---3--:R-:W3:Y:S04]  /*4cd80*/  LDL.LU R236, [R1+0x1f4] ;  /* 0x0001f40001ec7983 */ /* 0x008ee80000300800 */
[----:B------:R-:W3:Y:S01]  /*4cd90*/  LDL.LU R237, [R1+0x1fc] ;  /* 0x0001fc0001ed7983 */ /* 0x000ee20000300800 */
[----:B------:R-:W-:-:S02]  /*4cda0*/  IMAD.MOV.U32 R238, RZ, RZ, R149 ;  /* 0x000000ffffee7224 */ /* 0x000fc400078e0095 */
[----:B------:R-:W-:Y:S01]  /*4cdb0*/  IMAD.MOV.U32 R239, RZ, RZ, R151 ;  /* 0x000000ffffef7224 */ /* 0x000fe200078e0097 */
[----:B------:R-:W-:Y:S06]  /*4cdc0*/  BAR.SYNC.DEFER_BLOCKING 0x0 ;  /* 0x0000000000007b1d */ /* 0x000fec0000010000 */
[----:B------:R-:W2:Y:S04]  /*4cdd0*/  LDL.LU R252, [R1+0xf44] ;  /* 0x000f440001fc7983 */ /* 0x000ea80000300800 */
[----:B------:R-:W1:Y:S01]  /*4cde0*/  LDS.128 R148, [R247] ;  /* 0x00000000f7947984 */ /* 0x000e620000000c00 */
[----:B------:R-:W-:Y:S06]  /*4cdf0*/  BAR.SYNC.DEFER_BLOCKING 0x0 ;  /* 0x0000000000007b1d */ /* 0x000fec0000010000 */
[----:B---3--:R3:W-:Y:S04]  /*4ce00*/  STSM.16.M88.4 [R0], R236 ;  /* 0x000000ec00007844 */ /* 0x0087e80000000200 */
[----:B---3--:R-:W3:Y:S01]  /*4ce10*/  LDL.LU R239, [R1+0x200] ;  /* 0x0002000001ef7983 */ /* 0x008ee20000300800 */
[----:B------:R-:W-:Y:S01]  /*4ce20*/  BAR.SYNC.DEFER_BLOCKING 0x0 ;  /* 0x0000000000007b1d */ /* 0x000fe20000010000 */
[C---:B------:R-:W-:Y:S01]  /*4ce30*/  VIADD R0, R246.reuse, UR4 ;  /* 0x00000004f6007c36 */ /* 0x040fe20008000000 */
[----:B------:R-:W-:-:S04]  /*4ce40*/  LEA R236, P6, R246, R2, 0x2 ;  /* 0x00000002f6ec7211 */ /* 0x000fc800078c10ff */
[-C--:B------:R-:W-:Y:S02]  /*4ce50*/  LEA.HI.X.SX32 R237, R246, R3.reuse, 0x2, P6 ;  /* 0x00000003f6ed7211 */ /* 0x080fe400030f16ff */
[----:B------:R-:W-:Y:S01]  /*4ce60*/  LEA R238, P6, R0, R2, 0x2 ;  /* 0x0000000200ee7211 */ /* 0x000fe200078c10ff */
[----:B------:R-:W4:Y:S04]  /*4ce70*/  LDL.LU R246, [R1+0xf48] ;  /* 0x000f480001f67983 */ /* 0x000f280000300800 */
[----:B---3--:R3:W-:Y:S01]  /*4ce80*/  @P5 STG.E desc[UR52][R244.64], R239 ;  /* 0x000000eff4005986 */ /* 0x0087e2000c101934 */
[----:B--2---:R-:W-:Y:S01]  /*4ce90*/  ISETP.LT.AND P5, PT, R252, UR5, !P0 ;  /* 0x00000005fc007c0c */ /* 0x004fe2000c7a1270 */
[----:B------:R-:W-:Y:S02]  /*4cea0*/  ULDC UR5, c[0x0][0x22c] ;  /* 0x00008b0000057ab9 */ /* 0x000fe40000000800 */
[----:B---3--:R-:W2:Y:S01]  /*4ceb0*/  LDL.LU R245, [R1+0xf5c] ;  /* 0x000f5c0001f57983 */ /* 0x008ea20000300800 */
[C---:B------:R-:W-:Y:S01]  /*4cec0*/  VIADD R244, R0.reuse, UR4 ;  /* 0x0000000400f47c36 */ /* 0x040fe20008000000 */
[----:B------:R-:W-:-:S02]  /*4ced0*/  LEA.HI.X.SX32 R239, R0, R3, 0x2, P6 ;  /* 0x0000000300ef7211 */ /* 0x000fc400030f16ff */
[----:B------:R-:W3:Y:S04]  /*4cee0*/  LDL.LU R252, [R1+0x8] ;  /* 0x0000080001fc7983 */ /* 0x000ee80000300800 */
[----:B------:R-:W2:Y:S04]  /*4cef0*/  LDL.LU R0, [R1+0x204] ;  /* 0x0002040001007983 */ /* 0x000ea80000300800 */
[----:B----4-:R4:W-:Y:S01]  /*4cf00*/  @P4 STG.E desc[UR52][R236.64], R251 ;  /* 0x000000fbec004986 */ /* 0x0109e2000c101934 */
[----:B------:R-:W-:Y:S01]  /*4cf10*/  ISETP.LT.AND P4, PT, R246, UR5, !P0 ;  /* 0x00000005f6007c0c */ /* 0x000fe2000c781270 */
[----:B------:R-:W-:-:S02]  /*4cf20*/  ULDC UR5, c[0x0][0x22c] ;  /* 0x00008b0000057ab9 */ /* 0x000fc40000000800 */
[----:B----4-:R-:W4:Y:S04]  /*4cf30*/  LDL.LU R251, [R1+0x131c] ;  /* 0x00131c0001fb7983 */ /* 0x010f280000300800 */
[----:B------:R-:W3:Y:S04]  /*4cf40*/  LDL.LU R246, [R1+0xf60] ;  /* 0x000f600001f67983 */ /* 0x000ee80000300800 */
[----:B--2---:R2:W-:Y:S04]  /*4cf50*/  @P3 STG.E desc[UR52][R238.64], R0 ;  /* 0x00000000ee003986 */ /* 0x0045e8000c101934 */
[----:B--2---:R-:W2:Y:S01]  /*4cf60*/  LDL.LU R239, [R1+0xf4c] ;  /* 0x000f4c0001ef7983 */ /* 0x004ea20000300800 */
[C---:B------:R-:W-:Y:S01]  /*4cf70*/  LEA R236, P6, R244.reuse, R2, 0x2 ;  /* 0x00000002f4ec7211 */ /* 0x040fe200078c10ff */
[----:B------:R-:W-:-:S03]  /*4cf80*/  VIADD R0, R244, UR4 ;  /* 0x00000004f4007c36 */ /* 0x000fc60008000000 */
[-C--:B------:R-:W-:Y:S02]  /*4cf90*/  LEA.HI.X.SX32 R237, R244, R3.reuse, 0x2, P6 ;  /* 0x00000003f4ed7211 */ /* 0x080fe400030f16ff */
[C---:B------:R-:W-:Y:S02]  /*4cfa0*/  LEA R238, P6, R0.reuse, R2, 0x2 ;  /* 0x0000000200ee7211 */ /* 0x040fe400078c10ff */
[C---:B------:R-:W-:Y:S02]  /*4cfb0*/  IADD3 R244, R0.reuse, UR4, RZ ;  /* 0x0000000400f47c10 */ /* 0x040fe4000fffe0ff */
[----:B--2---:R-:W-:Y:S01]  /*4cfc0*/  ISETP.LT.AND P3, PT, R239, UR5, !P0 ;  /* 0x00000005ef007c0c */ /* 0x004fe2000c761270 */
[----:B------:R-:W-:Y:S01]  /*4cfd0*/  ULDC UR5, c[0x0][0x22c] ;  /* 0x00008b0000057ab9 */ /* 0x000fe20000000800 */
[----:B------:R-:W-:Y:S02]  /*4cfe0*/  LEA.HI.X.SX32 R239, R0, R3, 0x2, P6 ;  /* 0x0000000300ef7211 */ /* 0x000fe400030f16ff */
[----:B------:R-:W2:Y:S04]  /*4cff0*/  LDL.LU R0, [R1+0x4] ;  /* 0x0000040001007983 */ /* 0x000ea80000300800 */
[----:B--2---:R2:W-:Y:S01]  /*4d000*/  @P2 STG.E desc[UR52][R236.64], R0 ;  /* 0x00000000ec002986 */ /* 0x0045e2000c101934 */
[----:B------:R-:W-:Y:S01]  /*4d010*/  ISETP.LT.AND P2, PT, R245, UR5, !P0 ;  /* 0x00000005f5007c0c */ /* 0x000fe2000c741270 */
[----:B------:R-:W-:-:S02]  /*4d020*/  ULDC UR5, c[0x0][0x22c] ;  /* 0x00008b0000057ab9 */ /* 0x000fc40000000800 */
[----:B------:R-:W4:Y:S04]  /*4d030*/  LDL.LU R245, [R1+0xf68] ;  /* 0x000f680001f57983 */ /* 0x000f280000300800 */
[----:B--2---:R-:W2:Y:S01]  /*4d040*/  LDL.LU R237, [R1+0x208] ;  /* 0x0002080001ed7983 */ /* 0x004ea20000300800 */
[C---:B------:R-:W-:Y:S01]  /*4d050*/  VIADD R0, R244.reuse, UR4 ;  /* 0x00000004f4007c36 */ /* 0x040fe20008000000 */
[----:B------:R-:W-:Y:S02]  /*4d060*/  LEA R236, P6, R244, R2, 0x2 ;  /* 0x00000002f4ec7211 */ /* 0x000fe400078c10ff */
[----:B--2---:R2:W-:Y:S01]  /*4d070*/  @P1 STG.E desc[UR52][R238.64], R237 ;  /* 0x000000edee001986 */ /* 0x0045e2000c101934 */
[----:B---3--:R-:W-:Y:S01]  /*4d080*/  ISETP.LT.AND P1, PT, R246, UR5, !P0 ;  /* 0x00000005f6007c0c */ /* 0x008fe2000c721270 */
[----:B------:R-:W-:-:S02]  /*4d090*/  ULDC UR5, c[0x0][0x22c] ;  /* 0x00008b0000057ab9 */ /* 0x000fc40000000800 */
[----:B------:R-:W3:Y:S01]  /*4d0a0*/  LDL.LU R246, [R1+0xf70] ;  /* 0x000f700001f67983 */ /* 0x000ee20000300800 */
[-C--:B--2---:R-:W-:Y:S02]  /*4d0b0*/  LEA.HI.X.SX32 R237, R244, R3.reuse, 0x2, P6 ;  /* 0x00000003f4ed7211 */ /* 0x084fe400030f16ff */
[C---:B------:R-:W-:Y:S01]  /*4d0c0*/  LEA R238, P6, R0.reuse, R2, 0x2 ;  /* 0x0000000200ee7211 */ /* 0x040fe200078c10ff */
[C---:B------:R-:W-:Y:S02]  /*4d0d0*/  VIADD R244, R0.reuse, UR4 ;  /* 0x0000000400f47c36 */ /* 0x040fe40008000000 */
[----:B------:R2:W-:Y:S01]  /*4d0e0*/  @P5 STG.E desc[UR52][R236.64], R252 ;  /* 0x000000fcec005986 */ /* 0x0005e2000c101934 */
[----:B------:R-:W-:-:S03]  /*4d0f0*/  LEA.HI.X.SX32 R239, R0, R3, 0x2, P6 ;  /* 0x0000000300ef7211 */ /* 0x000fc600030f16ff */
[----:B------:R-:W4:Y:S04]  /*4d100*/  LDL.LU R0, [R1+0x20c] ;  /* 0x00020c0001007983 */ /* 0x000f280000300800 */
[----:B--2---:R-:W2:Y:S04]  /*4d110*/  LDL.LU R252, [R1+0x1318] ;  /* 0x0013180001fc7983 */ /* 0x004ea80000300800 */
[----:B------:R-:W3:Y:S01]  /*4d120*/  LDL.LU R237, [R1+0xf64] ;  /* 0x000f640001ed7983 */ /* 0x000ee20000300800 */
[----:B------:R-:W-:-:S03]  /*4d130*/  LEA R236, P6, R244, R2, 0x2 ;  /* 0x00000002f4ec7211 */ /* 0x000fc600078c10ff */
[----:B----4-:R4:W-:Y:S01]  /*4d140*/  @P4 STG.E desc[UR52][R238.64], R0 ;  /* 0x00000000ee004986 */ /* 0x0109e2000c101934 */
[----:B---3--:R-:W-:Y:S01]  /*4d150*/  ISETP.LT.AND P5, PT, R237, UR5, !P0 ;  /* 0x00000005ed007c0c */ /* 0x008fe2000c7a1270 */
[C---:B----4-:R-:W-:Y:S01]  /*4d160*/  VIADD R0, R244.reuse, UR4 ;  /* 0x00000004f4007c36 */ /* 0x050fe20008000000 */
[-C--:B------:R-:W-:Y:S01]  /*4d170*/  LEA.HI.X.SX32 R237, R244, R3.reuse, 0x2, P6 ;  /* 0x00000003f4ed7211 */ /* 0x080fe200030f16ff */
[----:B------:R-:W-:Y:S01]  /*4d180*/  ULDC UR5, c[0x0][0x22c] ;  /* 0x00008b0000057ab9 */ /* 0x000fe20000000800 */
[----:B------:R-:W3:Y:S02]  /*4d190*/  LDL.LU R244, [R1+0xc] ;  /* 0x00000c0001f47983 */ /* 0x000ee40000300800 */
[C---:B------:R-:W-:Y:S02]  /*4d1a0*/  LEA R238, P6, R0.reuse, R2, 0x2 ;  /* 0x0000000200ee7211 */ /* 0x040fe400078c10ff */
[----:B------:R-:W-:Y:S01]  /*4d1b0*/  ISETP.LT.AND P4, PT, R245, UR5, !P0 ;  /* 0x00000005f5007c0c */ /* 0x000fe2000c781270 */
[----:B------:R-:W-:Y:S01]  /*4d1c0*/  ULDC UR5, c[0x0][0x22c] ;  /* 0x00008b0000057ab9 */ /* 0x000fe20000000800 */
[C---:B------:R-:W-:Y:S01]  /*4d1d0*/  VIADD R245, R0.reuse, UR4 ;  /* 0x0000000400f57c36 */ /* 0x040fe20008000000 */
[----:B------:R-:W-:-:S02]  /*4d1e0*/  LEA.HI.X.SX32 R239, R0, R3, 0x2, P6 ;  /* 0x0000000300ef7211 */ /* 0x000fc400030f16ff */
[----:B------:R-:W4:Y:S04]  /*4d1f0*/  LDL.LU R0, [R1+0xf80] ;  /* 0x000f800001007983 */ /* 0x000f280000300800 */
[----:B---3--:R3:W-:Y:S01]  /*4d200*/  @P3 STG.E desc[UR52][R236.64], R244 ;  /* 0x000000f4ec003986 */ /* 0x0087e2000c101934 */
[----:B------:R-:W-:Y:S01]  /*4d210*/  ISETP.LT.AND P3, PT, R246, UR5, !P0 ;  /* 0x00000005f6007c0c */ /* 0x000fe2000c761270 */
[----:B------:R-:W-:Y:S02]  /*4d220*/  ULDC UR5, c[0x0][0x22c] ;  /* 0x00008b0000057ab9 */ /* 0x000fe40000000800 */
[----:B------:R-:W2:Y:S04]  /*4d230*/  LDL.LU R246, [R1+0xf88] ;  /* 0x000f880001f67983 */ /* 0x000ea80000300800 */
[----:B---3--:R-:W3:Y:S01]  /*4d240*/  LDL.LU R237, [R1+0x10] ;  /* 0x0000100001ed7983 */ /* 0x008ee20000300800 */
[C---:B------:R-:W-:Y:S01]  /*4d250*/  VIADD R244, R245.reuse, UR4 ;  /* 0x00000004f5f47c36 */ /* 0x040fe20008000000 */
[----:B------:R-:W-:-:S02]  /*4d260*/  LEA R236, P6, R245, R2, 0x2 ;  /* 0x00000002f5ec7211 */ /* 0x000fc400078c10ff */
[----:B---3--:R3:W-:Y:S01]  /*4d270*/  @P2 STG.E desc[UR52][R238.64], R237 ;  /* 0x000000edee002986 */ /* 0x0087e2000c101934 */
[----:B----4-:R-:W-:Y:S01]  /*4d280*/  ISETP.LT.AND P2, PT, R0, UR5, !P0 ;  /* 0x0000000500007c0c */ /* 0x010fe2000c741270 */
[C---:B------:R-:W-:Y:S01]  /*4d290*/  VIADD R0, R244.reuse, UR4 ;  /* 0x00000004f4007c36 */ /* 0x040fe20008000000 */
[----:B------:R-:W-:Y:S01]  /*4d2a0*/  ULDC UR5, c[0x0][0x22c] ;  /* 0x00008b0000057ab9 */ /* 0x000fe20000000800 */
[-C--:B---3--:R-:W-:Y:S02]  /*4d2b0*/  LEA.HI.X.SX32 R237, R245, R3.reuse, 0x2, P6 ;  /* 0x00000003f5ed7211 */ /* 0x088fe400030f16ff */
[CC--:B------:R-:W-:Y:S01]  /*4d2c0*/  LEA R238, P6, R244.reuse, R2.reuse, 0x2 ;  /* 0x00000002f4ee7211 */ /* 0x0c0fe200078c10ff */
[----:B------:R-:W3:Y:S03]  /*4d2d0*/  LDL.LU R245, [R1+0xf90] ;  /* 0x000f900001f57983 */ /* 0x000ee60000300800 */
[----:B------:R-:W-:Y:S01]  /*4d2e0*/  LEA.HI.X.SX32 R239, R244, R3, 0x2, P6 ;  /* 0x00000003f4ef7211 */ /* 0x000fe200030f16ff */
[----:B------:R4:W-:Y:S04]  /*4d2f0*/  @P1 STG.E desc[UR52][R236.64], R248 ;  /* 0x000000f8ec001986 */ /* 0x0009e8000c101934 */
[----:B------:R-:W2:Y:S04]  /*4d300*/  LDL.LU R244, [R1+0x14] ;  /* 0x0000140001f47983 */ /* 0x000ea80000300800 */
[----:B----4-:R-:W4:Y:S01]  /*4d310*/  LDL.LU R237, [R1+0xf84] ;  /* 0x000f840001ed7983 */ /* 0x010f220000300800 */
[----:B------:R-:W-:-:S03]  /*4d320*/  LEA R236, P6, R0, R2, 0x2 ;  /* 0x0000000200ec7211 */ /* 0x000fc600078c10ff */
[----:B------:R-:W3:Y:S04]  /*4d330*/  LDL.LU R248, [R1+0xf94] ;  /* 0x000f940001f87983 */ /* 0x000ee80000300800 */
[----:B--2---:R-:W-:Y:S01]  /*4d340*/  @P5 STG.E desc[UR52][R238.64], R244 ;  /* 0x000000f4ee005986 */ /* 0x004fe2000c101934 */
[----:B----4-:R-:W-:Y:S01]  /*4d350*/  ISETP.LT.AND P1, PT, R237, UR5, !P0 ;  /* 0x00000005ed007c0c */ /* 0x010fe2000c721270 */
[----:B------:R-:W-:Y:S01]  /*4d360*/  ULDC UR5, c[0x0][0x22c] ;  /* 0x00008b0000057ab9 */ /* 0x000fe20000000800 */
[----:B------:R-:W-:Y:S02]  /*4d370*/  LEA.HI.X.SX32 R237, R0, R3, 0x2, P6 ;  /* 0x0000000300ed7211 */ /* 0x000fe400030f16ff */
[----:B------:R-:W-:Y:S01]  /*4d380*/  ISETP.LT.AND P5, PT, R246, UR5, !P0 ;  /* 0x00000005f6007c0c */ /* 0x000fe2000c7a1270 */
[----:B------:R-:W-:Y:S01]  /*4d390*/  ULDC UR5, c[0x0][0x22c] ;  /* 0x00008b0000057ab9 */ /* 0x000fe20000000800 */
[----:B------:R-:W2:Y:S04]  /*4d3a0*/  LDL.LU R246, [R1+0xf9c] ;  /* 0x000f9c0001f67983 */ /* 0x000ea80000300800 */
[----:B------:R4:W-:Y:S01]  /*4d3b0*/  @P4 STG.E desc[UR52][R236.64], R249 ;  /* 0x000000f9ec004986 */ /* 0x0009e2000c101934 */
[----:B---3--:R-:W-:Y:S01]  /*4d3c0*/  ISETP.LT.AND P4, PT, R245, UR5, !P0 ;  /* 0x00000005f5007c0c */ /* 0x008fe2000c781270 */
[----:B------:R-:W-:-:S02]  /*4d3d0*/  ULDC UR5, c[0x0][0x22c] ;  /* 0x00008b0000057ab9 */ /* 0x000fc40000000800 */
[----:B----4-:R-:W3:Y:S04]  /*4d3e0*/  LDL.LU R249, [R1+0x18] ;  /* 0x0000180001f97983 */ /* 0x010ee80000300800 */
[----:B------:R-:W4:Y:S01]  /*4d3f0*/  LDL.LU R245, [R1+0xfa4] ;  /* 0x000fa40001f57983 */ /* 0x000f220000300800 */
[----:B------:R-:W-:-:S04]  /*4d400*/  IADD3 R239, R0, UR4, RZ ;  /* 0x0000000400ef7c10 */ /* 0x000fc8000fffe0ff */
[C---:B------:R-:W-:Y:S01]  /*4d410*/  LEA R238, P6, R239.reuse, R2, 0x2 ;  /* 0x00000002efee7211 */ /* 0x040fe200078c10ff */
[----:B------:R-:W-:-:S03]  /*4d420*/  VIADD R0, R239, UR4 ;  /* 0x00000004ef007c36 */ /* 0x000fc60008000000 */
[----:B------:R-:W-:Y:S01]  /*4d430*/  LEA.HI.X.SX32 R239, R239, R3, 0x2, P6 ;  /* 0x00000003efef7211 */ /* 0x000fe200030f16ff */
[C---:B------:R-:W-:Y:S01]  /*4d440*/  VIADD R244, R0.reuse, UR4 ;  /* 0x0000000400f47c36 */ /* 0x040fe20008000000 */
[----:B------:R-:W-:-:S04]  /*4d450*/  LEA R236, P6, R0, R2, 0x2 ;  /* 0x0000000200ec7211 */ /* 0x000fc800078c10ff */
[----:B------:R-:W-:Y:S01]  /*4d460*/  LEA.HI.X.SX32 R237, R0, R3, 0x2, P6 ;  /* 0x0000000300ed7211 */ /* 0x000fe200030f16ff */
[----:B------:R-:W-:Y:S01]  /*4d470*/  VIADD R0, R244, UR4 ;  /* 0x00000004f4007c36 */ /* 0x000fe20008000000 */
[----:B---3--:R3:W-:Y:S01]  /*4d480*/  @P3 STG.E desc[UR52][R238.64], R249 ;  /* 0x000000f9ee003986 */ /* 0x0087e2000c101934 */
[----:B------:R-:W-:Y:S01]  /*4d490*/  ISETP.LT.AND P3, PT, R248, UR5, !P0 ;  /* 0x00000005f8007c0c */ /* 0x000fe2000c761270 */
[----:B------:R-:W-:Y:S02]  /*4d4a0*/  ULDC UR5, c[0x0][0x22c] ;  /* 0x00008b0000057ab9 */ /* 0x000fe40000000800 */
[----:B------:R-:W4:Y:S04]  /*4d4b0*/  LDL.LU R248, [R1+0xfa8] ;  /* 0x000fa80001f87983 */ /* 0x000f280000300800 */
[----:B------:R1:W-:Y:S01]  /*4d4c0*/  @P2 STG.E desc[UR52][R236.64], R250 ;  /* 0x000000faec002986 */ /* 0x0003e2000c101934 */
[----:B---3--:R-:W-:-:S02]  /*4d4d0*/  LEA R238, P6, R244, R2, 0x2 ;  /* 0x00000002f4ee7211 */ /* 0x008fc400078c10ff */
[----:B--2---:R-:W-:Y:S01]  /*4d4e0*/  ISETP.LT.AND P2, PT, R246, UR5, !P0 ;  /* 0x00000005f6007c0c */ /* 0x004fe2000c741270 */
[----:B------:R-:W-:Y:S01]  /*4d4f0*/  ULDC UR5, c[0x0][0x22c] ;  /* 0x00008b0000057ab9 */ /* 0x000fe20000000800 */
[----:B------:R-:W-:Y:S01]  /*4d500*/  LEA.HI.X.SX32 R239, R244, R3, 0x2, P6 ;  /* 0x00000003f4ef7211 */ /* 0x000fe200030f16ff */
[----:B------:R-:W2:Y:S04]  /*4d510*/  LDL.LU R246, [R1+0xfb0] ;  /* 0x000fb00001f67983 */ /* 0x000ea80000300800 */
[----:B------:R3:W-:Y:S01]  /*4d520*/  @P1 STG.E desc[UR52][R238.64], R252 ;  /* 0x000000fcee001986 */ /* 0x0007e2000c101934 */
[----:B----4-:R-:W-:Y:S01]  /*4d530*/  ISETP.LT.AND P1, PT, R245, UR5, !P0 ;  /* 0x00000005f5007c0c */ /* 0x010fe2000c721270 */
[----:B------:R-:W-:Y:S02]  /*4d540*/  ULDC UR5, c[0x0][0x22c] ;  /* 0x00008b0000057ab9 */ /* 0x000fe40000000800 */
[----:B------:R-:W4:Y:S01]  /*4d550*/  LDL.LU R245, [R1+0xfb8] ;  /* 0x000fb80001f57983 */ /* 0x000f220000300800 */
[----:B-1----:R-:W-:-:S03]  /*4d560*/  LEA R236, P6, R0, R2, 0x2 ;  /* 0x0000000200ec7211 */ /* 0x002fc600078c10ff */
[----:B------:R-:W4:Y:S01]  /*4d570*/  LDL.LU R250, [R1+0xfc0] ;  /* 0x000fc00001fa7983 */ /* 0x000f220000300800 */
[C---:B---3--:R-:W-:Y:S01]  /*4d580*/  VIADD R239, R0.reuse, UR4 ;  /* 0x0000000400ef7c36 */ /* 0x048fe20008000000 */
[-C--:B------:R-:W-:Y:S02]  /*4d590*/  LEA.HI.X.SX32 R237, R0, R3.reuse, 0x2, P6 ;  /* 0x0000000300ed7211 */ /* 0x080fe400030f16ff */
[----:B------:R-:W3:Y:S01]  /*4d5a0*/  LDL.LU R249, [R1+0xfc8] ;  /* 0x000fc80001f97983 */ /* 0x000ee20000300800 */
[C---:B------:R-:W-:Y:S01]  /*4d5b0*/  VIADD R0, R239.reuse, UR4 ;  /* 0x00000004ef007c36 */ /* 0x040fe20008000000 */
[C---:B------:R-:W-:Y:S02]  /*4d5c0*/  LEA R238, P6, R239.reuse, R2, 0x2 ;  /* 0x00000002efee7211 */ /* 0x040fe400078c10ff */
[----:B------:R1:W-:Y:S01]  /*4d5d0*/  @P5 STG.E desc[UR52][R236.64], R251 ;  /* 0x000000fbec005986 */ /* 0x0003e2000c101934 */
[----:B------:R-:W-:Y:S01]  /*4d5e0*/  VIADD R244, R0, UR4 ;  /* 0x0000000400f47c36 */ /* 0x000fe20008000000 */
[----:B------:R-:W-:-:S05]  /*4d5f0*/  LEA.HI.X.SX32 R239, R239, R3, 0x2, P6 ;  /* 0x00000003efef7211 */ /* 0x000fca00030f16ff */
[----:B------:R1:W-:Y:S02]  /*4d600*/  @P4 STG.E desc[UR52][R238.64], R8 ;  /* 0x00000008ee004986 */ /* 0x0003e4000c101934 */
[----:B-1----:R-:W-:-:S04]  /*4d610*/  LEA R236, P6, R0, R2, 0x2 ;  /* 0x0000000200ec7211 */ /* 0x002fc800078c10ff */
[-C--:B------:R-:W-:Y:S02]  /*4d620*/  LEA.HI.X.SX32 R237, R0, R3.reuse, 0x2, P6 ;  /* 0x0000000300ed7211 */ /* 0x080fe400030f16ff */
[C---:B------:R-:W-:Y:S02]  /*4d630*/  IADD3 R0, R244.reuse, UR4, RZ ;  /* 0x00000004f4007c10 */ /* 0x040fe4000fffe0ff */
[CC--:B------:R-:W-:Y:S01]  /*4d640*/  LEA R238, P6, R244.reuse, R2.reuse, 0x2 ;  /* 0x00000002f4ee7211 */ /* 0x0c0fe200078c10ff */
[----:B------:R1:W-:Y:S03]  /*4d650*/  @P3 STG.E desc[UR52][R236.64], R16 ;  /* 0x00000010ec003986 */ /* 0x0003e6000c101934 */
[----:B------:R-:W-:Y:S02]  /*4d660*/  LEA.HI.X.SX32 R239, R244, R3, 0x2, P6 ;  /* 0x00000003f4ef7211 */ /* 0x000fe400030f16ff */
[----:B------:R-:W-:-:S03]  /*4d670*/  LEA R8, P6, R0, R2, 0x2 ;  /* 0x0000000200087211 */ /* 0x000fc600078c10ff */
[----:B------:R1:W-:Y:S02]  /*4d680*/  @P2 STG.E desc[UR52][R238.64], R9 ;  /* 0x00000009ee002986 */ /* 0x0003e4000c101934 */
[C---:B-1----:R-:W-:Y:S01]  /*4d690*/  VIADD R16, R0.reuse, UR4 ;  /* 0x0000000400107c36 */ /* 0x042fe20008000000 */
[----:B------:R-:W-:-:S03]  /*4d6a0*/  LEA.HI.X.SX32 R9, R0, R3, 0x2, P6 ;  /* 0x0000000300097211 */ /* 0x000fc600030f16ff */
[C---:B------:R-:W-:Y:S01]  /*4d6b0*/  VIADD R0, R16.reuse, UR4 ;  /* 0x0000000410007c36 */ /* 0x040fe20008000000 */
[CC--:B------:R-:W-:Y:S01]  /*4d6c0*/  LEA R236, P6, R16.reuse, R2.reuse, 0x2 ;  /* 0x0000000210ec7211 */ /* 0x0c0fe200078c10ff */
[----:B------:R1:W-:Y:S03]  /*4d6d0*/  @P1 STG.E desc[UR52][R8.64], R17 ;  /* 0x0000001108001986 */ /* 0x0003e6000c101934 */
[----:B------:R-:W-:Y:S02]  /*4d6e0*/  LEA.HI.X.SX32 R237, R16, R3, 0x2, P6 ;  /* 0x0000000310ed7211 */ /* 0x000fe400030f16ff */
[C---:B-1----:R-:W-:Y:S01]  /*4d6f0*/  LEA R8, P6, R0.reuse, R2, 0x2 ;  /* 0x0000000200087211 */ /* 0x042fe200078c10ff */
[----:B------:R-:W-:-:S03]  /*4d700*/  VIADD R17, R0, UR4 ;  /* 0x0000000400117c36 */ /* 0x000fc60008000000 */
[----:B------:R-:W-:Y:S02]  /*4d710*/  LEA.HI.X.SX32 R9, R0, R3, 0x2, P6 ;  /* 0x0000000300097211 */ /* 0x000fe400030f16ff */
[C---:B------:R-:W-:Y:S01]  /*4d720*/  LEA R16, P6, R17.reuse, R2, 0x2 ;  /* 0x0000000211107211 */ /* 0x040fe200078c10ff */
[----:B------:R-:W-:-:S03]  /*4d730*/  VIADD R0, R17, UR4 ;  /* 0x0000000411007c36 */ /* 0x000fc60008000000 */
[----:B------:R-:W-:Y:S02]  /*4d740*/  LEA.HI.X.SX32 R17, R17, R3, 0x2, P6 ;  /* 0x0000000311117211 */ /* 0x000fe400030f16ff */
[----:B------:R-:W-:Y:S01]  /*4d750*/  ISETP.LT.AND P5, PT, R248, UR5, !P0 ;  /* 0x00000005f8007c0c */ /* 0x000fe2000c7a1270 */
[----:B------:R-:W-:Y:S01]  /*4d760*/  ULDC UR5, c[0x0][0x22c] ;  /* 0x00008b0000057ab9 */ /* 0x000fe20000000800 */
[----:B------:R-:W3:Y:S01]  /*4d770*/  LDL.LU R248, [R1+0xfcc] ;  /* 0x000fcc0001f87983 */ /* 0x000ee20000300800 */
[----:B--2---:R-:W-:Y:S01]  /*4d780*/  ISETP.LT.AND P4, PT, R246, UR5, !P0 ;  /* 0x00000005f6007c0c */ /* 0x004fe2000c781270 */
[----:B------:R-:W-:Y:S02]  /*4d790*/  ULDC UR5, c[0x0][0x22c] ;  /* 0x00008b0000057ab9 */ /* 0x000fe40000000800 */
[----:B------:R-:W2:Y:S01]  /*4d7a0*/  LDL.LU R246, [R1+0xfd0] ;  /* 0x000fd00001f67983 */ /* 0x000ea20000300800 */
[----:B----4-:R-:W-:-:S06]  /*4d7b0*/  ISETP.LT.AND P3, PT, R245, UR5, !P0 ;  /* 0x00000005f5007c0c */ /* 0x010fcc000c761270 */
[----:B------:R-:W-:Y:S01]  /*4d7c0*/  @P5 STG.E desc[UR52][R236.64], R10 ;  /* 0x0000000aec005986 */ /* 0x000fe2000c101934 */
[----:B------:R-:W-:-:S03]  /*4d7d0*/  ULDC UR5, c[0x0][0x22c] ;  /* 0x00008b0000057ab9 */ /* 0x000fc60000000800 */
[----:B------:R-:W4:Y:S04]  /*4d7e0*/  LDL.LU R245, [R1+0xfd8] ;  /* 0x000fd80001f57983 */ /* 0x000f280000300800 */
[----:B------:R-:W4:Y:S04]  /*4d7f0*/  LDL.LU R244, [R1+0xfe4] ;  /* 0x000fe40001f47983 */ /* 0x000f280000300800 */
[----:B------:R-:W4:Y:S04]  /*4d800*/  LDL.LU R239, [R1+0xfec] ;  /* 0x000fec0001ef7983 */ /* 0x000f280000300800 */
[----:B------:R-:W4:Y:S04]  /*4d810*/  LDL.LU R238, [R1+0xff0] ;  /* 0x000ff00001ee7983 */ /* 0x000f280000300800 */
[----:B------:R1:W-:Y:S04]  /*4d820*/  @P4 STG.E desc[UR52][R8.64], R18 ;  /* 0x0000001208004986 */ /* 0x0003e8000c101934 */
[----:B------:R1:W-:Y:S04]  /*4d830*/  @P3 STG.E desc[UR52][R16.64], R11 ;  /* 0x0000000b10003986 */ /* 0x0003e8000c101934 */
[----:B-1----:R-:W4:Y:S04]  /*4d840*/  LDL.LU R18, [R1+0xff4] ;  /* 0x000ff40001127983 */ /* 0x002f280000300800 */
[----:B------:R-:W4:Y:S04]  /*4d850*/  LDL.LU R237, [R1+0xff8] ;  /* 0x000ff80001ed7983 */ /* 0x000f280000300800 */
[----:B------:R-:W4:Y:S01]  /*4d860*/  LDL.LU R17, [R1+0x100c] ;  /* 0x00100c0001117983 */ /* 0x000f220000300800 */
[----:B------:R-:W-:Y:S01]  /*4d870*/  ISETP.LT.AND P2, PT, R250, UR5, !P0 ;  /* 0x00000005fa007c0c */ /* 0x000fe2000c741270 */
[----:B------:R-:W-:Y:S01]  /*4d880*/  ULDC UR5, c[0x0][0x22c] ;  /* 0x00008b0000057ab9 */ /* 0x000fe20000000800 */
[CC--:B------:R-:W-:Y:S01]  /*4d890*/  LEA R8, P6, R0.reuse, R2.reuse, 0x2 ;  /* 0x0000000200087211 */ /* 0x0c0fe200078c10ff */
[C---:B------:R-:W-:Y:S01]  /*4d8a0*/  VIADD R11, R0.reuse, UR4 ;  /* 0x00000004000b7c36 */ /* 0x040fe20008000000 */
[----:B---3--:R-:W-:Y:S01]  /*4d8b0*/  ISETP.LT.AND P1, PT, R249, UR5, !P0 ;  /* 0x00000005f9007c0c */ /* 0x008fe2000c721270 */
[----:B------:R-:W-:Y:S01]  /*4d8c0*/  ULDC UR5, c[0x0][0x22c] ;  /* 0x00008b0000057ab9 */ /* 0x000fe20000000800 */
[-C--:B------:R-:W-:Y:S01]  /*4d8d0*/  LEA.HI.X.SX32 R9, R0, R3.reuse, 0x2, P6 ;  /* 0x0000000300097211 */ /* 0x080fe200030f16ff */
[C---:B------:R-:W-:Y:S01]  /*4d8e0*/  VIADD R0, R11.reuse, UR4 ;  /* 0x000000040b007c36 */ /* 0x040fe20008000000 */
[C---:B------:R-:W-:Y:S01]  /*4d8f0*/  LEA R10, P6, R11.reuse, R2, 0x2 ;  /* 0x000000020b0a7211 */ /* 0x040fe200078c10ff */
[----:B------:R-:W3:Y:S03]  /*4d900*/  LDL.LU R236, [R1+0x1010] ;  /* 0x0010100001ec7983 */ /* 0x000ee60000300800 */
[----:B------:R-:W-:Y:S01]  /*4d910*/  LEA.HI.X.SX32 R11, R11, R3, 0x2, P6 ;  /* 0x000000030b0b7211 */ /* 0x000fe200030f16ff */
[----:B------:R1:W-:Y:S01]  /*4d920*/  @P2 STG.E desc[UR52][R8.64], R19 ;  /* 0x0000001308002986 */ /* 0x0003e2000c101934 */
[----:B------:R-:W-:-:S03]  /*4d930*/  IADD3 R16, R0, UR4, RZ ;  /* 0x0000000400107c10 */ /* 0x000fc6000fffe0ff */
[----:B------:R1:W-:Y:S02]  /*4d940*/  @P1 STG.E desc[UR52][R10.64], R4 ;  /* 0x000000040a001986 */ /* 0x0003e4000c101934 */
[CC--:B-1----:R-:W-:Y:S02]  /*4d950*/  LEA R8, P6, R0.reuse, R2.reuse, 0x2 ;  /* 0x0000000200087211 */ /* 0x0c2fe400078c10ff */
[----:B------:R-:W3:Y:S02]  /*4d960*/  LDL.LU R19, [R1+0x1014] ;  /* 0x0010140001137983 */ /* 0x000ee40000300800 */
[----:B------:R-:W-:Y:S01]  /*4d970*/  LEA.HI.X.SX32 R9, R0, R3, 0x2, P6 ;  /* 0x0000000300097211 */ /* 0x000fe200030f16ff */
[C---:B------:R-:W-:Y:S01]  /*4d980*/  VIADD R0, R16.reuse, UR4 ;  /* 0x0000000410007c36 */ /* 0x040fe20008000000 */
[----:B------:R-:W-:-:S04]  /*4d990*/  LEA R10, P6, R16, R2, 0x2 ;  /* 0x00000002100a7211 */ /* 0x000fc800078c10ff */
[----:B------:R-:W-:Y:S02]  /*4d9a0*/  LEA.HI.X.SX32 R11, R16, R3, 0x2, P6 ;  /* 0x00000003100b7211 */ /* 0x000fe400030f16ff */
[----:B------:R-:W-:Y:S02]  /*4d9b0*/  LEA R4, P6, R0, R2, 0x2 ;  /* 0x0000000200047211 */ /* 0x000fe400078c10ff */
[----:B------:R-:W-:Y:S01]  /*4d9c0*/  ISETP.LT.AND P5, PT, R248, UR5, !P0 ;  /* 0x00000005f8007c0c */ /* 0x000fe2000c7a1270 */
[----:B------:R-:W-:Y:S02]  /*4d9d0*/  ULDC UR5, c[0x0][0x22c] ;  /* 0x00008b0000057ab9 */ /* 0x000fe40000000800 */
[----:B--2---:R-:W-:Y:S01]  /*4d9e0*/  ISETP.LT.AND P4, PT, R246, UR5, !P0 ;  /* 0x00000005f6007c0c */ /* 0x004fe2000c781270 */
[----:B------:R-:W-:-:S09]  /*4d9f0*/  ULDC UR5, c[0x0][0x22c] ;  /* 0x00008b0000057ab9 */ /* 0x000fd20000000800 */
[----:B------:R1:W-:Y:S01]  /*4da00*/  @P5 STG.E desc[UR52][R8.64], R24 ;  /* 0x0000001808005986 */ /* 0x0003e2000c101934 */
[----:B----4-:R-:W-:Y:S01]  /*4da10*/  ISETP.LT.AND P3, PT, R245, UR5, !P0 ;  /* 0x00000005f5007c0c */ /* 0x010fe2000c761270 */
[----:B------:R-:W-:Y:S02]  /*4da20*/  ULDC UR5, c[0x0][0x22c] ;  /* 0x00008b0000057ab9 */ /* 0x000fe40000000800 */
[----:B------:R-:W-:Y:S01]  /*4da30*/  ISETP.LT.AND P2, PT, R244, UR5, !P0 ;  /* 0x00000005f4007c0c */ /* 0x000fe2000c741270 */
[----:B------:R-:W-:Y:S01]  /*4da40*/  ULDC UR5, c[0x0][0x22c] ;  /* 0x00008b0000057ab9 */ /* 0x000fe20000000800 */
[----:B-1----:R-:W-:Y:S01]  /*4da50*/  VIADD R9, R0, UR4 ;  /* 0x0000000400097c36 */ /* 0x002fe20008000000 */
[----:B------:R1:W-:Y:S01]  /*4da60*/  @P4 STG.E desc[UR52][R10.64], R5 ;  /* 0x000000050a004986 */ /* 0x0003e2000c101934 */
[----:B------:R-:W-:Y:S01]  /*4da70*/  ISETP.LT.AND P1, PT, R239, UR5, !P0 ;  /* 0x00000005ef007c0c */ /* 0x000fe2000c721270 */
[----:B------:R-:W-:Y:S02]  /*4da80*/  ULDC UR5, c[0x0][0x22c] ;  /* 0x00008b0000057ab9 */ /* 0x000fe40000000800 */
[----:B------:R-:W2:Y:S01]  /*4da90*/  LDS.128 R244, [R247] ;  /* 0x00000000f7f47984 */ /* 0x000ea20000000c00 */
[----:B------:R-:W-:Y:S01]  /*4daa0*/  ISETP.LT.AND P5, PT, R238, UR5, !P0 ;  /* 0x00000005ee007c0c */ /* 0x000fe2000c7a1270 */
[----:B------:R-:W-:Y:S01]  /*4dab0*/  ULDC UR5, c[0x0][0x22c] ;  /* 0x00008b0000057ab9 */ /* 0x000fe20000000800 */
[----:B-1----:R-:W-:Y:S01]  /*4dac0*/  LEA.HI.X.SX32 R5, R0, R3, 0x2, P6 ;  /* 0x0000000300057211 */ /* 0x002fe200030f16ff */
[C---:B------:R-:W-:Y:S01]  /*4dad0*/  VIADD R0, R9.reuse, UR4 ;  /* 0x0000000409007c36 */ /* 0x040fe20008000000 */
[----:B------:R-:W-:-:S03]  /*4dae0*/  LEA R8, P6, R9, R2, 0x2 ;  /* 0x0000000209087211 */ /* 0x000fc600078c10ff */
[----:B------:R1:W-:Y:S01]  /*4daf0*/  @P3 STG.E desc[UR52][R4.64], R25 ;  /* 0x0000001904003986 */ /* 0x0003e2000c101934 */
[----:B------:R-:W-:Y:S02]  /*4db00*/  LEA.HI.X.SX32 R9, R9, R3, 0x2, P6 ;  /* 0x0000000309097211 */ /* 0x000fe400030f16ff */
[----:B------:R-:W-:Y:S01]  /*4db10*/  ISETP.LT.AND P4, PT, R18, UR5, !P0 ;  /* 0x0000000512007c0c */ /* 0x000fe2000c781270 */
[----:B------:R-:W-:Y:S01]  /*4db20*/  ULDC UR5, c[0x0][0x22c] ;  /* 0x00008b0000057ab9 */ /* 0x000fe20000000800 */
[----:B------:R-:W4:Y:S01]  /*4db30*/  LDL.LU R18, [R1+0x1018] ;  /* 0x0010180001127983 */ /* 0x000f220000300800 */
[C---:B------:R-:W-:Y:S01]  /*4db40*/  VIADD R10, R0.reuse, UR4 ;  /* 0x00000004000a7c36 */ /* 0x040fe20008000000 */
[----:B------:R-:W-:Y:S01]  /*4db50*/  ISETP.LT.AND P3, PT, R237, UR5, !P0 ;  /* 0x00000005ed007c0c */ /* 0x000fe2000c761270 */
[----:B------:R-:W-:Y:S01]  /*4db60*/  ULDC UR5, c[0x0][0x22c] ;  /* 0x00008b0000057ab9 */ /* 0x000fe20000000800 */
[----:B------:R-:W2:Y:S01]  /*4db70*/  LDL.LU R16, [R1+0x1020] ;  /* 0x0010200001107983 */ /* 0x000ea20000300800 */
[----:B-1----:R-:W-:-:S03]  /*4db80*/  LEA R4, P6, R0, R2, 0x2 ;  /* 0x0000000200047211 */ /* 0x002fc600078c10ff */
[----:B------:R1:W-:Y:S01]  /*4db90*/  @P2 STG.E desc[UR52][R8.64], R6 ;  /* 0x0000000608002986 */ /* 0x0003e2000c101934 */
[----:B------:R-:W-:Y:S01]  /*4dba0*/  ISETP.LT.AND P2, PT, R17, UR5, !P0 ;  /* 0x0000000511007c0c */ /* 0x000fe2000c741270 */
[----:B------:R-:W-:Y:S01]  /*4dbb0*/  ULDC UR5, c[0x0][0x22c] ;  /* 0x00008b0000057ab9 */ /* 0x000fe20000000800 */
[----:B------:R-:W-:Y:S01]  /*4dbc0*/  LEA.HI.X.SX32 R5, R0, R3, 0x2, P6 ;  /* 0x0000000300057211 */ /* 0x000fe200030f16ff */
[----:B------:R-:W2:Y:S01]  /*4dbd0*/  LDL.LU R17, [R1+0x1030] ;  /* 0x0010300001117983 */ /* 0x000ea20000300800 */
[----:B------:R-:W-:-:S03]  /*4dbe0*/  VIADD R0, R10, UR4 ;  /* 0x000000040a007c36 */ /* 0x000fc60008000000 */
[----:B------:R-:W2:Y:S01]  /*4dbf0*/  LDL.LU R11, [R1+0x1034] ;  /* 0x00103400010b7983 */ /* 0x000ea20000300800 */
[----:B-1----:R-:W-:-:S04]  /*4dc00*/  LEA R8, P6, R10, R2, 0x2 ;  /* 0x000000020a087211 */ /* 0x002fc800078c10ff */
[----:B------:R-:W-:Y:S01]  /*4dc10*/  LEA.HI.X.SX32 R9, R10, R3, 0x2, P6 ;  /* 0x000000030a097211 */ /* 0x000fe200030f16ff */
[----:B------:R-:W-:Y:S04]  /*4dc20*/  @P1 STG.E desc[UR52][R4.64], R26 ;  /* 0x0000001a04001986 */ /* 0x000fe8000c101934 */
[----:B------:R-:W2:Y:S04]  /*4dc30*/  LDL.LU R10, [R1+0x1038] ;  /* 0x00103800010a7983 */ /* 0x000ea80000300800 */
[----:B------:R1:W-:Y:S04]  /*4dc40*/  @P5 STG.E desc[UR52][R8.64], R7 ;  /* 0x0000000708005986 */ /* 0x0003e8000c101934 */
[----:B-1----:R-:W2:Y:S01]  /*4dc50*/  LDL.LU R9, [R1+0x1040] ;  /* 0x0010400001097983 */ /* 0x002ea20000300800 */
[C---:B------:R-:W-:Y:S01]  /*4dc60*/  LEA R4, P6, R0.reuse, R2, 0x2 ;  /* 0x0000000200047211 */ /* 0x040fe200078c10ff */
[----:B------:R-:W-:-:S03]  /*4dc70*/  VIADD R7, R0, UR4 ;  /* 0x0000000400077c36 */ /* 0x000fc60008000000 */
[-C--:B------:R-:W-:Y:S02]  /*4dc80*/  LEA.HI.X.SX32 R5, R0, R3.reuse, 0x2, P6 ;  /* 0x0000000300057211 */ /* 0x080fe400030f16ff */
[CC--:B------:R-:W-:Y:S02]  /*4dc90*/  LEA R6, P6, R7.reuse, R2.reuse, 0x2 ;  /* 0x0000000207067211 */ /* 0x0c0fe400078c10ff */
[C---:B------:R-:W-:Y:S01]  /*4dca0*/  IADD3 R0, R7.reuse, UR4, RZ ;  /* 0x0000000407007c10 */ /* 0x040fe2000fffe0ff */
[----:B------:R1:W-:Y:S01]  /*4dcb0*/  @P4 STG.E desc[UR52][R4.64], R27 ;  /* 0x0000001b04004986 */ /* 0x0003e2000c101934 */
[----:B------:R-:W-:Y:S02]  /*4dcc0*/  LEA.HI.X.SX32 R7, R7, R3, 0x2, P6 ;  /* 0x0000000307077211 */ /* 0x000fe400030f16ff */
[----:B---3--:R-:W-:Y:S01]  /*4dcd0*/  ISETP.LT.AND P1, PT, R236, UR5, !P0 ;  /* 0x00000005ec007c0c */ /* 0x008fe2000c721270 */
[C---:B------:R-:W-:Y:S01]  /*4dce0*/  VIADD R8, R0.reuse, UR4 ;  /* 0x0000000400087c36 */ /* 0x040fe20008000000 */
[----:B------:R-:W-:Y:S01]  /*4dcf0*/  ULDC UR5, c[0x0][0x22c] ;  /* 0x00008b0000057ab9 */ /* 0x000fe20000000800 */
[----:B------:R3:W-:Y:S01]  /*4dd00*/  @P3 STG.E desc[UR52][R6.64], R12 ;  /* 0x0000000c06003986 */ /* 0x0007e2000c101934 */
[----:B-1----:R-:W-:-:S04]  /*4dd10*/  LEA R4, P6, R0, R2, 0x2 ;  /* 0x0000000200047211 */ /* 0x002fc800078c10ff */
[-C--:B------:R-:W-:Y:S02]  /*4dd20*/  LEA.HI.X.SX32 R5, R0, R3.reuse, 0x2, P6 ;  /* 0x0000000300057211 */ /* 0x080fe400030f16ff */
[CC--:B---3--:R-:W-:Y:S01]  /*4dd30*/  LEA R6, P6, R8.reuse, R2.reuse, 0x2 ;  /* 0x0000000208067211 */ /* 0x0c8fe200078c10ff */
[C---:B------:R-:W-:Y:S01]  /*4dd40*/  VIADD R0, R8.reuse, UR4 ;  /* 0x0000000408007c36 */ /* 0x040fe20008000000 */
[----:B------:R-:W-:Y:S01]  /*4dd50*/  ISETP.LT.AND P5, PT, R19, UR5, !P0 ;  /* 0x0000000513007c0c */ /* 0x000fe2000c7a1270 */
[----:B------:R-:W-:Y:S01]  /*4dd60*/  ULDC UR5, c[0x0][0x22c] ;  /* 0x00008b0000057ab9 */ /* 0x000fe20000000800 */
[----:B------:R-:W-:Y:S01]  /*4dd70*/  LEA.HI.X.SX32 R7, R8, R3, 0x2, P6 ;  /* 0x0000000308077211 */ /* 0x000fe200030f16ff */
[----:B------:R1:W-:Y:S04]  /*4dd80*/  @P2 STG.E desc[UR52][R4.64], R32 ;  /* 0x0000002004002986 */ /* 0x0003e8000c101934 */
[----:B------:R3:W-:Y:S01]  /*4dd90*/  @P1 STG.E desc[UR52][R6.64], R13 ;  /* 0x0000000d06001986 */ /* 0x0007e2000c101934 */
[C---:B-1----:R-:W-:Y:S01]  /*4dda0*/  LEA R4, P6, R0.reuse, R2, 0x2 ;  /* 0x0000000200047211 */ /* 0x042fe200078c10ff */
[----:B---3--:R-:W-:-:S03]  /*4ddb0*/  VIADD R7, R0, UR4 ;  /* 0x0000000400077c36 */ /* 0x008fc60008000000 */
[-C--:B------:R-:W-:Y:S02]  /*4ddc0*/  LEA.HI.X.SX32 R5, R0, R3.reuse, 0x2, P6 ;  /* 0x0000000300057211 */ /* 0x080fe400030f16ff */
[C---:B------:R-:W-:Y:S01]  /*4ddd0*/  LEA R6, P6, R7.reuse, R2, 0x2 ;  /* 0x0000000207067211 */ /* 0x040fe200078c10ff */
[C---:B------:R-:W-:Y:S02]  /*4dde0*/  VIADD R0, R7.reuse, UR4 ;  /* 0x0000000407007c36 */ /* 0x040fe40008000000 */
[----:B------:R1:W-:Y:S01]  /*4ddf0*/  @P5 STG.E desc[UR52][R4.64], R33 ;  /* 0x0000002104005986 */ /* 0x0003e2000c101934 */
[----:B------:R-:W-:Y:S02]  /*4de00*/  LEA.HI.X.SX32 R7, R7, R3, 0x2, P6 ;  /* 0x0000000307077211 */ /* 0x000fe400030f16ff */
[----:B----4-:R-:W-:Y:S01]  /*4de10*/  ISETP.LT.AND P4, PT, R18, UR5, !P0 ;  /* 0x0000000512007c0c */ /* 0x010fe2000c781270 */
[----:B------:R-:W-:Y:S02]  /*4de20*/  ULDC UR5, c[0x0][0x22c] ;  /* 0x00008b0000057ab9 */ /* 0x000fe40000000800 */
[----:B--2---:R-:W-:Y:S01]  /*4de30*/  ISETP.LT.AND P3, PT, R16, UR5, !P0 ;  /* 0x0000000510007c0c */ /* 0x004fe2000c761270 */
[----:B------:R-:W-:Y:S01]  /*4de40*/  ULDC UR5, c[0x0][0x22c] ;  /* 0x00008b0000057ab9 */ /* 0x000fe20000000800 */
[----:B------:R-:W2:Y:S04]  /*4de50*/  LDL.LU R16, [R1+0x1044] ;  /* 0x0010440001107983 */ /* 0x000ea80000300800 */
[----:B------:R-:W3:Y:S01]  /*4de60*/  LDL.LU R12, [R1+0x104c] ;  /* 0x00104c00010c7983 */ /* 0x000ee20000300800 */
[----:B------:R-:W-:Y:S01]  /*4de70*/  ISETP.LT.AND P2, PT, R17, UR5, !P0 ;  /* 0x0000000511007c0c */ /* 0x000fe2000c741270 */
[----:B------:R-:W-:-:S02]  /*4de80*/  ULDC UR5, c[0x0][0x22c] ;  /* 0x00008b0000057ab9 */ /* 0x000fc40000000800 */
[----:B------:R-:W-:Y:S01]  /*4de90*/  ISETP.LT.AND P1, PT, R11, UR5, !P0 ;  /* 0x000000050b007c0c */ /* 0x000fe2000c721270 */
[----:B------:R-:W-:Y:S01]  /*4dea0*/  ULDC UR5, c[0x0][0x22c] ;  /* 0x00008b0000057ab9 */ /* 0x000fe20000000800 */
[----:B------:R-:W4:Y:S04]  /*4deb0*/  LDL.LU R11, [R1+0x1054] ;  /* 0x00105400010b7983 */ /* 0x000f280000300800 */
[----:B------:R1:W-:Y:S01]  /*4dec0*/  @P4 STG.E desc[UR52][R6.64], R14 ;  /* 0x0000000e06004986 */ /* 0x0003e2000c101934 */
[----:B------:R-:W-:Y:S01]  /*4ded0*/  ISETP.LT.AND P5, PT, R10, UR5, !P0 ;  /* 0x000000050a007c0c */ /* 0x000fe2000c7a1270 */
[----:B------:R-:W-:Y:S02]  /*4dee0*/  ULDC UR5, c[0x0][0x22c] ;  /* 0x00008b0000057ab9 */ /* 0x000fe40000000800 */
[----:B------:R-:W4:Y:S01]  /*4def0*/  LDL.LU R10, [R1+0x105c] ;  /* 0x00105c00010a7983 */ /* 0x000f220000300800 */
[----:B------:R-:W-:Y:S01]  /*4df00*/  ISETP.LT.AND P4, PT, R9, UR5, !P0 ;  /* 0x0000000509007c0c */ /* 0x000fe2000c781270 */
[----:B------:R-:W-:-:S02]  /*4df10*/  VIADD R8, R0, UR4 ;  /* 0x0000000400087c36 */ /* 0x000fc40008000000 */
[----:B------:R-:W4:Y:S01]  /*4df20*/  LDL.LU R9, [R1+0x1060] ;  /* 0x0010600001097983 */ /* 0x000f220000300800 */
[CC--:B-1----:R-:W-:Y:S01]  /*4df30*/  LEA R4, P6, R0.reuse, R2.reuse, 0x2 ;  /* 0x0000000200047211 */ /* 0x0c2fe200078c10ff */
[----:B------:R-:W-:Y:S02]  /*4df40*/  ULDC UR5, c[0x0][0x22c] ;  /* 0x00008b0000057ab9 */ /* 0x000fe40000000800 */
[----:B------:R-:W4:Y:S01]  /*4df50*/  LDL.LU R13, [R1+0x1068] ;  /* 0x00106800010d7983 */ /* 0x000f220000300800 */
[----:B------:R-:W-:Y:S02]  /*4df60*/  LEA.HI.X.SX32 R5, R0, R3, 0x2, P6 ;  /* 0x0000000300057211 */ /* 0x000fe400030f16ff */
[C---:B------:R-:W-:Y:S01]  /*4df70*/  LEA R6, P6, R8.reuse, R2, 0x2 ;  /* 0x0000000208067211 */ /* 0x040fe200078c10ff */
[----:B------:R-:W-:-:S03]  /*4df80*/  VIADD R0, R8, UR4 ;  /* 0x0000000408007c36 */ /* 0x000fc60008000000 */
[-C--:B------:R-:W-:Y:S01]  /*4df90*/  LEA.HI.X.SX32 R7, R8, R3.reuse, 0x2, P6 ;  /* 0x0000000308077211 */ /* 0x080fe200030f16ff */
[----:B------:R1:W-:Y:S04]  /*4dfa0*/  @P3 STG.E desc[UR52][R4.64], R34 ;  /* 0x0000002204003986 */ /* 0x0003e8000c101934 */
[----:B------:R1:W-:Y:S02]  /*4dfb0*/  @P2 STG.E desc[UR52][R6.64], R15 ;  /* 0x0000000f06002986 */ /* 0x0003e4000c101934 */
[C---:B-1----:R-:W-:Y:S02]  /*4dfc0*/  LEA R4, P6, R0.reuse, R2, 0x2 ;  /* 0x0000000200047211 */ /* 0x042fe400078c10ff */
[C---:B------:R-:W-:Y:S02]  /*4dfd0*/  IADD3 R7, R0.reuse, UR4, RZ ;  /* 0x0000000400077c10 */ /* 0x040fe4000fffe0ff */
[----:B------:R-:W-:-:S02]  /*4dfe0*/  LEA.HI.X.SX32 R5, R0, R3, 0x2, P6 ;  /* 0x0000000300057211 */ /* 0x000fc400030f16ff */
[C---:B------:R-:W-:Y:S01]  /*4dff0*/  LEA R6, P6, R7.reuse, R2, 0x2 ;  /* 0x0000000207067211 */ /* 0x040fe200078c10ff */
[C---:B------:R-:W-:Y:S02]  /*4e000*/  VIADD R0, R7.reuse, UR4 ;  /* 0x0000000407007c36 */ /* 0x040fe40008000000 */
[----:B------:R1:W-:Y:S01]  /*4e010*/  @P1 STG.E desc[UR52][R4.64], R35 ;  /* 0x0000002304001986 */ /* 0x0003e2000c101934 */
[----:B------:R-:W-:-:S05]  /*4e020*/  LEA.HI.X.SX32 R7, R7, R3, 0x2, P6 ;  /* 0x0000000307077211 */ /* 0x000fca00030f16ff */
[----:B------:R4:W-:Y:S01]  /*4e030*/  @P5 STG.E desc[UR52][R6.64], R20 ;  /* 0x0000001406005986 */ /* 0x0009e2000c101934 */
[----:B-1----:R-:W-:-:S04]  /*4e040*/  LEA R4, P6, R0, R2, 0x2 ;  /* 0x0000000200047211 */ /* 0x002fc800078c10ff */
[----:B------:R-:W-:-:S05]  /*4e050*/  LEA.HI.X.SX32 R5, R0, R3, 0x2, P6 ;  /* 0x0000000300057211 */ /* 0x000fca00030f16ff */
[----:B------:R1:W-:Y:S01]  /*4e060*/  @P4 STG.E desc[UR52][R4.64], R40 ;  /* 0x0000002804004986 */ /* 0x0003e2000c101934 */
[----:B--2---:R-:W-:Y:S01]  /*4e070*/  ISETP.LT.AND P3, PT, R16, UR5, !P0 ;  /* 0x0000000510007c0c */ /* 0x004fe2000c761270 */
[----:B------:R-:W-:Y:S02]  /*4e080*/  ULDC UR5, c[0x0][0x22c] ;  /* 0x00008b0000057ab9 */ /* 0x000fe40000000800 */
[----:B---3--:R-:W-:Y:S01]  /*4e090*/  ISETP.LT.AND P2, PT, R12, UR5, !P0 ;  /* 0x000000050c007c0c */ /* 0x008fe2000c741270 */
[----:B------:R-:W-:Y:S01]  /*4e0a0*/  ULDC UR5, c[0x0][0x22c] ;  /* 0x00008b0000057ab9 */ /* 0x000fe20000000800 */
[----:B------:R-:W2:Y:S01]  /*4e0b0*/  LDL.LU R12, [R1+0x1070] ;  /* 0x00107000010c7983 */ /* 0x000ea20000300800 */
[----:B----4-:R-:W-:Y:S01]  /*4e0c0*/  ISETP.LT.AND P1, PT, R11, UR5, !P0 ;  /* 0x000000050b007c0c */ /* 0x010fe2000c721270 */
[----:B------:R-:W-:Y:S02]  /*4e0d0*/  ULDC UR5, c[0x0][0x22c] ;  /* 0x00008b0000057ab9 */ /* 0x000fe40000000800 */
[----:B------:R-:W3:Y:S01]  /*4e0e0*/  LDL.LU R11, [R1+0x1078] ;  /* 0x00107800010b7983 */ /* 0x000ee20000300800 */
[----:B------:R-:W-:Y:S01]  /*4e0f0*/  ISETP.LT.AND P5, PT, R10, UR5, !P0 ;  /* 0x000000050a007c0c */ /* 0x000fe2000c7a1270 */
[----:B------:R-:W-:-:S02]  /*4e100*/  ULDC UR5, c[0x0][0x22c] ;  /* 0x00008b0000057ab9 */ /* 0x000fc40000000800 */
[----:B------:R-:W4:Y:S01]  /*4e110*/  LDL.LU R10, [R1+0x107c] ;  /* 0x00107c00010a7983 */ /* 0x000f220000300800 */
[----:B------:R-:W-:Y:S01]  /*4e120*/  ISETP.LT.AND P4, PT, R9, UR5, !P0 ;  /* 0x0000000509007c0c */ /* 0x000fe2000c781270 */
[----:B------:R-:W-:Y:S02]  /*4e130*/  VIADD R8, R0, UR4 ;  /* 0x0000000400087c36 */ /* 0x000fe40008000000 */
[----:B------:R-:W4:Y:S01]  /*4e140*/  LDL.LU R9, [R1+0x1084] ;  /* 0x0010840001097983 */ /* 0x000f220000300800 */
[----:B------:R-:W-:Y:S02]  /*4e150*/  ULDC UR5, c[0x0][0x22c] ;  /* 0x00008b0000057ab9 */ /* 0x000fe40000000800 */
[C---:B------:R-:W-:Y:S01]  /*4e160*/  LEA R6, P6, R8.reuse, R2, 0x2 ;  /* 0x0000000208067211 */ /* 0x040fe200078c10ff */
[----:B------:R-:W-:-:S03]  /*4e170*/  VIADD R0, R8, UR4 ;  /* 0x0000000408007c36 */ /* 0x000fc60008000000 */
[----:B------:R-:W-:Y:S02]  /*4e180*/  LEA.HI.X.SX32 R7, R8, R3, 0x2, P6 ;  /* 0x0000000308077211 */ /* 0x000fe400030f16ff */
[----:B-1----:R-:W-:-:S03]  /*4e190*/  LEA R4, P6, R0, R2, 0x2 ;  /* 0x0000000200047211 */ /* 0x002fc600078c10ff */
[----:B------:R1:W-:Y:S01]  /*4e1a0*/  @P3 STG.E desc[UR52][R6.64], R21 ;  /* 0x0000001506003986 */ /* 0x0003e2000c101934 */
[C---:B------:R-:W-:Y:S01]  /*4e1b0*/  LEA.HI.X.SX32 R5, R0.reuse, R3, 0x2, P6 ;  /* 0x0000000300057211 */ /* 0x040fe200030f16ff */
[----:B-1----:R-:W-:-:S04]  /*4e1c0*/  VIADD R7, R0, UR4 ;  /* 0x0000000400077c36 */ /* 0x002fc80008000000 */
[C---:B------:R-:W-:Y:S01]  /*4e1d0*/  VIADD R0, R7.reuse, UR4 ;  /* 0x0000000407007c36 */ /* 0x040fe20008000000 */
[----:B------:R-:W-:Y:S01]  /*4e1e0*/  LEA R6, P6, R7, R2, 0x2 ;  /* 0x0000000207067211 */ /* 0x000fe200078c10ff */
[----:B------:R1:W-:Y:S01]  /*4e1f0*/  @P2 STG.E desc[UR52][R4.64], R41 ;  /* 0x0000002904002986 */ /* 0x0003e2000c101934 */
[----:B------:R-:W-:Y:S01]  /*4e200*/  ISETP.LT.AND P3, PT, R13, UR5, !P0 ;  /* 0x000000050d007c0c */ /* 0x000fe2000c761270 */
[----:B------:R-:W-:Y:S01]  /*4e210*/  VIADD R8, R0, UR4 ;  /* 0x0000000400087c36 */ /* 0x000fe20008000000 */
[----:B------:R-:W-:Y:S01]  /*4e220*/  LEA.HI.X.SX32 R7, R7, R3, 0x2, P6 ;  /* 0x0000000307077211 */ /* 0x000fe200030f16ff */
[----:B------:R-:W4:Y:S01]  /*4e230*/  LDL.LU R13, [R1+0x1088] ;  /* 0x00108800010d7983 */ /* 0x000f220000300800 */
[----:B------:R-:W-:-:S03]  /*4e240*/  ULDC UR5, c[0x0][0x22c] ;  /* 0x00008b0000057ab9 */ /* 0x000fc60000000800 */
[----:B------:R1:W-:Y:S02]  /*4e250*/  @P1 STG.E desc[UR52][R6.64], R22 ;  /* 0x0000001606001986 */ /* 0x0003e4000c101934 */
[----:B-1----:R-:W-:-:S04]  /*4e260*/  LEA R4, P6, R0, R2, 0x2 ;  /* 0x0000000200047211 */ /* 0x002fc800078c10ff */
[----:B------:R-:W-:Y:S02]  /*4e270*/  LEA.HI.X.SX32 R5, R0, R3, 0x2, P6 ;  /* 0x0000000300057211 */ /* 0x000fe400030f16ff */
[----:B------:R-:W-:-:S03]  /*4e280*/  LEA R6, P6, R8, R2, 0x2 ;  /* 0x0000000208067211 */ /* 0x000fc600078c10ff */
[----:B------:R1:W-:Y:S01]  /*4e290*/  @P5 STG.E desc[UR52][R4.64], R42 ;  /* 0x0000002a04005986 */ /* 0x0003e2000c101934 */
[----:B------:R-:W-:-:S05]  /*4e2a0*/  LEA.HI.X.SX32 R7, R8, R3, 0x2, P6 ;  /* 0x0000000308077211 */ /* 0x000fca00030f16ff */
[----:B------:R1:W-:Y:S01]  /*4e2b0*/  @P4 STG.E desc[UR52][R6.64], R23 ;  /* 0x0000001706004986 */ /* 0x0003e2000c101934 */
[----:B--2---:R-:W-:Y:S01]  /*4e2c0*/  ISETP.LT.AND P2, PT, R12, UR5, !P0 ;  /* 0x000000050c007c0c */ /* 0x004fe2000c741270 */
[----:B------:R-:W-:Y:S02]  /*4e2d0*/  ULDC UR5, c[0x0][0x22c] ;  /* 0x00008b0000057ab9 */ /* 0x000fe40000000800 */
[----:B------:R-:W2:Y:S01]  /*4e2e0*/  LDL.LU R12, [R1+0x1098] ;  /* 0x00109800010c7983 */ /* 0x000ea20000300800 */
[----:B---3--:R-:W-:Y:S01]  /*4e2f0*/  ISETP.LT.AND P1, PT, R11, UR5, !P0 ;  /* 0x000000050b007c0c */ /* 0x008fe2000c721270 */
[----:B------:R-:W-:Y:S02]  /*4e300*/  ULDC UR5, c[0x0][0x22c] ;  /* 0x00008b0000057ab9 */ /* 0x000fe40000000800 */
[----:B------:R-:W3:Y:S01]  /*4e310*/  LDL.LU R11, [R1+0x109c] ;  /* 0x00109c00010b7983 */ /* 0x000ee20000300800 */
[----:B----4-:R-:W-:Y:S01]  /*4e320*/  ISETP.LT.AND P5, PT, R10, UR5, !P0 ;  /* 0x000000050a007c0c */ /* 0x010fe2000c7a1270 */
[----:B------:R-:W-:-:S02]  /*4e330*/  ULDC UR5, c[0x0][0x22c] ;  /* 0x00008b0000057ab9 */ /* 0x000fc40000000800 */
[----:B------:R-:W4:Y:S01]  /*4e340*/  LDL.LU R10, [R1+0x10a0] ;  /* 0x0010a000010a7983 */ /* 0x000f220000300800 */
[----:B------:R-:W-:Y:S01]  /*4e350*/  ISETP.LT.AND P4, PT, R9, UR5, !P0 ;  /* 0x0000000509007c0c */ /* 0x000fe2000c781270 */
[----:B------:R-:W-:Y:S02]  /*4e360*/  ULDC UR5, c[0x0][0x22c] ;  /* 0x00008b0000057ab9 */ /* 0x000fe40000000800 */
[----:B------:R-:W4:Y:S01]  /*4e370*/  LDL.LU R9, [R1+0x10a8] ;  /* 0x0010a80001097983 */ /* 0x000f220000300800 */
[----:B------:R-:W-:-:S04]  /*4e380*/  IADD3 R0, R8, UR4, RZ ;  /* 0x0000000408007c10 */ /* 0x000fc8000fffe0ff */
[C---:B-1----:R-:W-:Y:S01]  /*4e390*/  LEA R4, P6, R0.reuse, R2, 0x2 ;  /* 0x0000000200047211 */ /* 0x042fe200078c10ff */
[----:B------:R-:W-:-:S03]  /*4e3a0*/  VIADD R7, R0, UR4 ;  /* 0x0000000400077c36 */ /* 0x000fc60008000000 */
[----:B------:R-:W-:Y:S01]  /*4e3b0*/  LEA.HI.X.SX32 R5, R0, R3, 0x2, P6 ;  /* 0x0000000300057211 */ /* 0x000fe200030f16ff */
[C---:B------:R-:W-:Y:S01]  /*4e3c0*/  VIADD R0, R7.reuse, UR4 ;  /* 0x0000000407007c36 */ /* 0x040fe20008000000 */
[----:B------:R-:W-:-:S03]  /*4e3d0*/  LEA R6, P6, R7, R2, 0x2 ;  /* 0x0000000207067211 */ /* 0x000fc600078c10ff */
[----:B------:R1:W-:Y:S01]  /*4e3e0*/  @P3 STG.E desc[UR52][R4.64], R43 ;  /* 0x0000002b04003986 */ /* 0x0003e2000c101934 */
[----:B------:R-:W-:Y:S01]  /*4e3f0*/  LEA.HI.X.SX32 R7, R7, R3, 0x2, P6 ;  /* 0x0000000307077211 */ /* 0x000fe200030f16ff */
[----:B------:R-:W-:-:S04]  /*4e400*/  VIADD R8, R0, UR4 ;  /* 0x0000000400087c36 */ /* 0x000fc80008000000 */
[----:B------:R1:W-:Y:S02]  /*4e410*/  @P2 STG.E desc[UR52][R6.64], R28 ;  /* 0x0000001c06002986 */ /* 0x0003e4000c101934 */
[----:B-1----:R-:W-:-:S04]  /*4e420*/  LEA R4, P6, R0, R2, 0x2 ;  /* 0x0000000200047211 */ /* 0x002fc800078c10ff */
[-C--:B------:R-:W-:Y:S01]  /*4e430*/  LEA.HI.X.SX32 R5, R0, R3.reuse, 0x2, P6 ;  /* 0x0000000300057211 */ /* 0x080fe200030f16ff */
[C---:B------:R-:W-:Y:S01]  /*4e440*/  VIADD R0, R8.reuse, UR4 ;  /* 0x0000000408007c36 */ /* 0x040fe20008000000 */
[C---:B------:R-:W-:Y:S02]  /*4e450*/  LEA R6, P6, R8.reuse, R2, 0x2 ;  /* 0x0000000208067211 */ /* 0x040fe400078c10ff */
[----:B------:R-:W-:Y:S01]  /*4e460*/  ISETP.LT.AND P3, PT, R13, UR5, !P0 ;  /* 0x000000050d007c0c */ /* 0x000fe2000c761270 */
[----:B------:R-:W-:Y:S01]  /*4e470*/  ULDC UR5, c[0x0][0x22c] ;  /* 0x00008b0000057ab9 */ /* 0x000fe20000000800 */
[----:B------:R-:W4:Y:S01]  /*4e480*/  LDL.LU R13, [R1+0x10ac] ;  /* 0x0010ac00010d7983 */ /* 0x000f220000300800 */
[----:B------:R-:W-:-:S03]  /*4e490*/  LEA.HI.X.SX32 R7, R8, R3, 0x2, P6 ;  /* 0x0000000308077211 */ /* 0x000fc600030f16ff */
[----:B------:R1:W-:Y:S04]  /*4e4a0*/  @P1 STG.E desc[UR52][R4.64], R48 ;  /* 0x0000003004001986 */ /* 0x0003e8000c101934 */
[----:B------:R4:W-:Y:S01]  /*4e4b0*/  @P5 STG.E desc[UR52][R6.64], R29 ;  /* 0x0000001d06005986 */ /* 0x0009e2000c101934 */
[----:B-1----:R-:W-:-:S04]  /*4e4c0*/  LEA R4, P6, R0, R2, 0x2 ;  /* 0x0000000200047211 */ /* 0x002fc800078c10ff */
        /* <DEDUP_REMOVED lines=12> */
[----:B------:R-:W-:Y:S02]  /*4e590*/  VIADD R7, R0, UR4 ;  /* 0x0000000400077c36 */ /* 0x000fe40008000000 */
[----:B------:R-:W4:Y:S01]  /*4e5a0*/  LDL.LU R9, [R1+0x10cc] ;  /* 0x0010cc0001097983 */ /* 0x000f220000300800 */
[----:B------:R-:W-:Y:S01]  /*4e5b0*/  ULDC UR5, c[0x0][0x22c] ;  /* 0x00008b0000057ab9 */ /* 0x000fe20000000800 */
[C---:B------:R-:W-:Y:S01]  /*4e5c0*/  VIADD R0, R7.reuse, UR4 ;  /* 0x0000000407007c36 */ /* 0x040fe20008000000 */
[----:B------:R-:W-:-:S04]  /*4e5d0*/  LEA R6, P6, R7, R2, 0x2 ;  /* 0x0000000207067211 */ /* 0x000fc800078c10ff */
[-C--:B------:R-:W-:Y:S02]  /*4e5e0*/  LEA.HI.X.SX32 R7, R7, R3.reuse, 0x2, P6 ;  /* 0x0000000307077211 */ /* 0x080fe400030f16ff */
[C---:B-1----:R-:W-:Y:S02]  /*4e5f0*/  LEA R4, P6, R0.reuse, R2, 0x2 ;  /* 0x0000000200047211 */ /* 0x042fe400078c10ff */
[C---:B------:R-:W-:Y:S01]  /*4e600*/  IADD3 R8, R0.reuse, UR4, RZ ;  /* 0x0000000400087c10 */ /* 0x040fe2000fffe0ff */
[----:B------:R1:W-:Y:S01]  /*4e610*/  @P3 STG.E desc[UR52][R6.64], R30 ;  /* 0x0000001e06003986 */ /* 0x0003e2000c101934 */
[----:B------:R-:W-:-:S03]  /*4e620*/  LEA.HI.X.SX32 R5, R0, R3, 0x2, P6 ;  /* 0x0000000300057211 */ /* 0x000fc600030f16ff */
[C---:B------:R-:W-:Y:S01]  /*4e630*/  VIADD R0, R8.reuse, UR4 ;  /* 0x0000000408007c36 */ /* 0x040fe20008000000 */
[----:B-1----:R-:W-:-:S04]  /*4e640*/  LEA R6, P6, R8, R2, 0x2 ;  /* 0x0000000208067211 */ /* 0x002fc800078c10ff */
[----:B------:R-:W-:Y:S01]  /*4e650*/  LEA.HI.X.SX32 R7, R8, R3, 0x2, P6 ;  /* 0x0000000308077211 */ /* 0x000fe200030f16ff */
[----:B------:R1:W-:Y:S04]  /*4e660*/  @P2 STG.E desc[UR52][R4.64], R50 ;  /* 0x0000003204002986 */ /* 0x0003e8000c101934 */
[----:B------:R1:W-:Y:S01]  /*4e670*/  @P1 STG.E desc[UR52][R6.64], R31 ;  /* 0x0000001f06001986 */ /* 0x0003e2000c101934 */
[----:B------:R-:W-:Y:S01]  /*4e680*/  ISETP.LT.AND P3, PT, R13, UR5, !P0 ;  /* 0x000000050d007c0c */ /* 0x000fe2000c761270 */
[----:B------:R-:W-:Y:S02]  /*4e690*/  ULDC UR5, c[0x0][0x22c] ;  /* 0x00008b0000057ab9 */ /* 0x000fe40000000800 */
[----:B------:R-:W4:Y:S01]  /*4e6a0*/  LDL.LU R13, [R1+0x10d0] ;  /* 0x0010d000010d7983 */ /* 0x000f220000300800 */
[C---:B-1----:R-:W-:Y:S01]  /*4e6b0*/  LEA R4, P6, R0.reuse, R2, 0x2 ;  /* 0x0000000200047211 */ /* 0x042fe200078c10ff */
[----:B------:R-:W-:-:S03]  /*4e6c0*/  VIADD R7, R0, UR4 ;  /* 0x0000000400077c36 */ /* 0x000fc60008000000 */
[-C--:B------:R-:W-:Y:S02]  /*4e6d0*/  LEA.HI.X.SX32 R5, R0, R3.reuse, 0x2, P6 ;  /* 0x0000000300057211 */ /* 0x080fe400030f16ff */
[C---:B------:R-:W-:Y:S01]  /*4e6e0*/  LEA R6, P6, R7.reuse, R2, 0x2 ;  /* 0x0000000207067211 */ /* 0x040fe200078c10ff */
[C---:B------:R-:W-:Y:S02]  /*4e6f0*/  VIADD R0, R7.reuse, UR4 ;  /* 0x0000000407007c36 */ /* 0x040fe40008000000 */
        /* <DEDUP_REMOVED lines=13> */
[C---:B------:R-:W-:Y:S02]  /*4e7d0*/  VIADD R8, R0.reuse, UR4 ;  /* 0x0000000400087c36 */ /* 0x040fe40008000000 */
[----:B------:R-:W4:Y:S01]  /*4e7e0*/  LDL.LU R9, [R1+0x10f0] ;  /* 0x0010f00001097983 */ /* 0x000f220000300800 */
[----:B-1----:R-:W-:Y:S01]  /*4e7f0*/  LEA R4, P6, R0, R2, 0x2 ;  /* 0x0000000200047211 */ /* 0x002fe200078c10ff */
[----:B------:R-:W-:-:S03]  /*4e800*/  ULDC UR5, c[0x0][0x22c] ;  /* 0x00008b0000057ab9 */ /* 0x000fc60000000800 */
[----:B------:R-:W-:Y:S02]  /*4e810*/  LEA.HI.X.SX32 R5, R0, R3, 0x2, P6 ;  /* 0x0000000300057211 */ /* 0x000fe400030f16ff */
[C---:B------:R-:W-:Y:S01]  /*4e820*/  LEA R6, P6, R8.reuse, R2, 0x2 ;  /* 0x0000000208067211 */ /* 0x040fe200078c10ff */
[----:B------:R-:W-:-:S03]  /*4e830*/  VIADD R0, R8, UR4 ;  /* 0x0000000408007c36 */ /* 0x000fc60008000000 */
[----:B------:R-:W-:Y:S01]  /*4e840*/  LEA.HI.X.SX32 R7, R8, R3, 0x2, P6 ;  /* 0x0000000308077211 */ /* 0x000fe200030f16ff */
[----:B------:R1:W-:Y:S04]  /*4e850*/  @P3 STG.E desc[UR52][R4.64], R56 ;  /* 0x0000003804003986 */ /* 0x0003e8000c101934 */
[----:B------:R1:W-:Y:S02]  /*4e860*/  @P2 STG.E desc[UR52][R6.64], R37 ;  /* 0x0000002506002986 */ /* 0x0003e4000c101934 */
[C---:B-1----:R-:W-:Y:S01]  /*4e870*/  LEA R4, P6, R0.reuse, R2, 0x2 ;  /* 0x0000000200047211 */ /* 0x042fe200078c10ff */
[----:B------:R-:W-:-:S03]  /*4e880*/  VIADD R7, R0, UR4 ;  /* 0x0000000400077c36 */ /* 0x000fc60008000000 */
[-C--:B------:R-:W-:Y:S02]  /*4e890*/  LEA.HI.X.SX32 R5, R0, R3.reuse, 0x2, P6 ;  /* 0x0000000300057211 */ /* 0x080fe400030f16ff */
[C---:B------:R-:W-:Y:S02]  /*4e8a0*/  LEA R6, P6, R7.reuse, R2, 0x2 ;  /* 0x0000000207067211 */ /* 0x040fe400078c10ff */
[----:B------:R-:W-:Y:S02]  /*4e8b0*/  IADD3 R0, R7, UR4, RZ ;  /* 0x0000000407007c10 */ /* 0x000fe4000fffe0ff */
        /* <DEDUP_REMOVED lines=30> */
[CC--:B------:R-:W-:Y:S01]  /*4eaa0*/  LEA R6, P6, R7.reuse, R2.reuse, 0x2 ;  /* 0x0000000207067211 */ /* 0x0c0fe200078c10ff */
[----:B------:R1:W-:Y:S02]  /*4eab0*/  @P2 STG.E desc[UR52][R4.64], R59 ;  /* 0x0000003b04002986 */ /* 0x0003e4000c101934 */
[C---:B------:R-:W-:Y:S01]  /*4eac0*/  VIADD R8, R0.reuse, UR4 ;  /* 0x0000000400087c36 */ /* 0x040fe20008000000 */
[----:B------:R-:W-:Y:S02]  /*4ead0*/  LEA.HI.X.SX32 R7, R7, R3, 0x2, P6 ;  /* 0x0000000307077211 */ /* 0x000fe400030f16ff */
[----:B------:R-:W-:Y:S01]  /*4eae0*/  ISETP.LT.AND P3, PT, R13, UR5, !P0 ;  /* 0x000000050d007c0c */ /* 0x000fe2000c761270 */
[----:B------:R-:W-:Y:S01]  /*4eaf0*/  ULDC UR5, c[0x0][0x22c] ;  /* 0x00008b0000057ab9 */ /* 0x000fe20000000800 */
[----:B------:R-:W4:Y:S01]  /*4eb00*/  LDL.LU R13, [R1+0x1118] ;  /* 0x00111800010d7983 */ /* 0x000f220000300800 */
[----:B-1----:R-:W-:-:S03]  /*4eb10*/  LEA R4, P6, R0, R2, 0x2 ;  /* 0x0000000200047211 */ /* 0x002fc600078c10ff */
[----:B------:R1:W-:Y:S01]  /*4eb20*/  @P1 STG.E desc[UR52][R6.64], R44 ;  /* 0x0000002c06001986 */ /* 0x0003e2000c101934 */
[----:B------:R-:W-:Y:S02]  /*4eb30*/  LEA.HI.X.SX32 R5, R0, R3, 0x2, P6 ;  /* 0x0000000300057211 */ /* 0x000fe400030f16ff */
[----:B-1----:R-:W-:-:S03]  /*4eb40*/  LEA R6, P6, R8, R2, 0x2 ;  /* 0x0000000208067211 */ /* 0x002fc600078c10ff */
        /* <DEDUP_REMOVED lines=16> */
[C---:B-1----:R-:W-:Y:S02]  /*4ec50*/  LEA R4, P6, R0.reuse, R2, 0x2 ;  /* 0x0000000200047211 */ /* 0x042fe400078c10ff */
[C---:B------:R-:W-:Y:S02]  /*4ec60*/  IADD3 R7, R0.reuse, UR4, RZ ;  /* 0x0000000400077c10 */ /* 0x040fe4000fffe0ff */
[----:B------:R-:W-:-:S02]  /*4ec70*/  LEA.HI.X.SX32 R5, R0, R3, 0x2, P6 ;  /* 0x0000000300057211 */ /* 0x000fc400030f16ff */
[C---:B------:R-:W-:Y:S01]  /*4ec80*/  LEA R6, P6, R7.reuse, R2, 0x2 ;  /* 0x0000000207067211 */ /* 0x040fe200078c10ff */
[C---:B------:R-:W-:Y:S02]  /*4ec90*/  VIADD R0, R7.reuse, UR4 ;  /* 0x0000000407007c36 */ /* 0x040fe40008000000 */
[----:B------:R1:W-:Y:S01]  /*4eca0*/  @P3 STG.E desc[UR52][R4.64], R61 ;  /* 0x0000003d04003986 */ /* 0x0003e2000c101934 */
[----:B------:R-:W-:Y:S01]  /*4ecb0*/  LEA.HI.X.SX32 R7, R7, R3, 0x2, P6 ;  /* 0x0000000307077211 */ /* 0x000fe200030f16ff */
[----:B------:R-:W-:-:S04]  /*4ecc0*/  VIADD R8, R0, UR4 ;  /* 0x0000000400087c36 */ /* 0x000fc80008000000 */
[----:B------:R1:W-:Y:S02]  /*4ecd0*/  @P2 STG.E desc[UR52][R6.64], R46 ;  /* 0x0000002e06002986 */ /* 0x0003e4000c101934 */
[----:B-1----:R-:W-:-:S04]  /*4ece0*/  LEA R4, P6, R0, R2, 0x2 ;  /* 0x0000000200047211 */ /* 0x002fc800078c10ff */
[----:B------:R-:W-:Y:S01]  /*4ecf0*/  LEA.HI.X.SX32 R5, R0, R3, 0x2, P6 ;  /* 0x0000000300057211 */ /* 0x000fe200030f16ff */
[C---:B------:R-:W-:Y:S01]  /*4ed00*/  VIADD R0, R8.reuse, UR4 ;  /* 0x0000000408007c36 */ /* 0x040fe20008000000 */
[----:B------:R-:W-:-:S03]  /*4ed10*/  LEA R6, P6, R8, R2, 0x2 ;  /* 0x0000000208067211 */ /* 0x000fc600078c10ff */
[----:B------:R1:W-:Y:S01]  /*4ed20*/  @P1 STG.E desc[UR52][R4.64], R62 ;  /* 0x0000003e04001986 */ /* 0x0003e2000c101934 */
[----:B------:R-:W-:Y:S01]  /*4ed30*/  ISETP.LT.AND P3, PT, R13, UR5, !P0 ;  /* 0x000000050d007c0c */ /* 0x000fe2000c761270 */
[----:B------:R-:W-:Y:S02]  /*4ed40*/  ULDC UR5, c[0x0][0x22c] ;  /* 0x00008b0000057ab9 */ /* 0x000fe40000000800 */
[----:B------:R-:W4:Y:S01]  /*4ed50*/  LDL.LU R13, [R1+0x1138] ;  /* 0x00113800010d7983 */ /* 0x000f220000300800 */
        /* <DEDUP_REMOVED lines=15> */
[----:B-1----:R-:W-:Y:S02]  /*4ee50*/  VIADD R7, R0, UR4 ;  /* 0x0000000400077c36 */ /* 0x002fe40008000000 */
[----:B------:R-:W4:Y:S01]  /*4ee60*/  LDL.LU R9, [R1+0x115c] ;  /* 0x00115c0001097983 */ /* 0x000f220000300800 */
[----:B------:R-:W-:Y:S01]  /*4ee70*/  ULDC UR5, c[0x0][0x22c] ;  /* 0x00008b0000057ab9 */ /* 0x000fe20000000800 */
[C---:B------:R-:W-:Y:S01]  /*4ee80*/  VIADD R0, R7.reuse, UR4 ;  /* 0x0000000407007c36 */ /* 0x040fe20008000000 */
[----:B------:R-:W-:-:S03]  /*4ee90*/  LEA R6, P6, R7, R2, 0x2 ;  /* 0x0000000207067211 */ /* 0x000fc600078c10ff */
[C---:B------:R-:W-:Y:S01]  /*4eea0*/  VIADD R8, R0.reuse, UR4 ;  /* 0x0000000400087c36 */ /* 0x040fe20008000000 */
[----:B------:R-:W-:Y:S02]  /*4eeb0*/  LEA.HI.X.SX32 R7, R7, R3, 0x2, P6 ;  /* 0x0000000307077211 */ /* 0x000fe400030f16ff */
[----:B------:R-:W-:-:S03]  /*4eec0*/  LEA R4, P6, R0, R2, 0x2 ;  /* 0x0000000200047211 */ /* 0x000fc600078c10ff */
[----:B------:R1:W-:Y:S01]  /*4eed0*/  @P3 STG.E desc[UR52][R6.64], R52 ;  /* 0x0000003406003986 */ /* 0x0003e2000c101934 */
[----:B------:R-:W-:Y:S02]  /*4eee0*/  LEA.HI.X.SX32 R5, R0, R3, 0x2, P6 ;  /* 0x0000000300057211 */ /* 0x000fe400030f16ff */
[C---:B------:R-:W-:Y:S02]  /*4eef0*/  IADD3 R0, R8.reuse, UR4, RZ ;  /* 0x0000000408007c10 */ /* 0x040fe4000fffe0ff */
        /* <DEDUP_REMOVED lines=64> */
[----:B------:R-:W-:Y:S02]  /*4f300*/  LEA.HI.X.SX32 R7, R8, R3, 0x2, P6 ;  /* 0x0000000308077211 */ /* 0x000fe400030f16ff */
[----:B------:R-:W-:-:S03]  /*4f310*/  LEA R4, P6, R0, R2, 0x2 ;  /* 0x0000000200047211 */ /* 0x000fc600078c10ff */
        /* <DEDUP_REMOVED lines=15> */
[----:B------:R-:W-:Y:S01]  /*4f410*/  @P5 STG.E desc[UR52][R4.64], R70 ;  /* 0x0000004604005986 */ /* 0x000fe2000c101934 */
        /* <DEDUP_REMOVED lines=15> */
[C---:B-1----:R-:W-:Y:S01]  /*4f510*/  VIADD R7, R0.reuse, UR4 ;  /* 0x0000000400077c36 */ /* 0x042fe20008000000 */
[----:B------:R-:W-:-:S04]  /*4f520*/  LEA R4, P6, R0, R2, 0x2 ;  /* 0x0000000200047211 */ /* 0x000fc800078c10ff */
[-C--:B------:R-:W-:Y:S02]  /*4f530*/  LEA.HI.X.SX32 R5, R0, R3.reuse, 0x2, P6 ;  /* 0x0000000300057211 */ /* 0x080fe400030f16ff */
[C---:B------:R-:W-:Y:S02]  /*4f540*/  LEA R6, P6, R7.reuse, R2, 0x2 ;  /* 0x0000000207067211 */ /* 0x040fe400078c10ff */
[C---:B------:R-:W-:Y:S01]  /*4f550*/  IADD3 R0, R7.reuse, UR4, RZ ;  /* 0x0000000407007c10 */ /* 0x040fe2000fffe0ff */
[----:B------:R1:W-:Y:S01]  /*4f560*/  @P3 STG.E desc[UR52][R4.64], R71 ;  /* 0x0000004704003986 */ /* 0x0003e2000c101934 */
[----:B------:R-:W-:-:S03]  /*4f570*/  LEA.HI.X.SX32 R7, R7, R3, 0x2, P6 ;  /* 0x0000000307077211 */ /* 0x000fc600030f16ff */
[C---:B------:R-:W-:Y:S02]  /*4f580*/  VIADD R8, R0.reuse, UR4 ;  /* 0x0000000400087c36 */ /* 0x040fe40008000000 */
        /* <DEDUP_REMOVED lines=33> */
[----:B------:R-:W-:Y:S01]  /*4f7a0*/  LEA.HI.X.SX32 R5, R0, R3, 0x2, P6 ;  /* 0x0000000300057211 */ /* 0x000fe200030f16ff */
        /* <DEDUP_REMOVED lines=8> */
[----:B-1----:R-:W-:-:S02]  /*4f830*/  LEA R4, P6, R0, R2, 0x2 ;  /* 0x0000000200047211 */ /* 0x002fc400078c10ff */
[C---:B------:R-:W-:Y:S02]  /*4f840*/  IADD3 R7, R0.reuse, UR4, RZ ;  /* 0x0000000400077c10 */ /* 0x040fe4000fffe0ff */
[----:B------:R-:W-:Y:S02]  /*4f850*/  LEA.HI.X.SX32 R5, R0, R3, 0x2, P6 ;  /* 0x0000000300057211 */ /* 0x000fe400030f16ff */
[C---:B------:R-:W-:Y:S01]  /*4f860*/  LEA R6, P6, R7.reuse, R2, 0x2 ;  /* 0x0000000207067211 */ /* 0x040fe200078c10ff */
[----:B------:R-:W-:-:S03]  /*4f870*/  VIADD R0, R7, UR4 ;  /* 0x0000000407007c36 */ /* 0x000fc60008000000 */
[----:B------:R-:W-:Y:S01]  /*4f880*/  LEA.HI.X.SX32 R7, R7, R3, 0x2, P6 ;  /* 0x0000000307077211 */ /* 0x000fe200030f16ff */
[----:B------:R1:W-:Y:S04]  /*4f890*/  @P5 STG.E desc[UR52][R4.64], R75 ;  /* 0x0000004b04005986 */ /* 0x0003e8000c101934 */
[----:B------:R1:W-:Y:S01]  /*4f8a0*/  @P4 STG.E desc[UR52][R6.64], R160 ;  /* 0x000000a006004986 */ /* 0x0003e2000c101934 */
[----:B--2---:R-:W-:Y:S01]  /*4f8b0*/  ISETP.LT.AND P2, PT, R12, UR5, !P0 ;  /* 0x000000050c007c0c */ /* 0x004fe2000c741270 */
[----:B------:R-:W-:Y:S02]  /*4f8c0*/  ULDC UR5, c[0x0][0x22c] ;  /* 0x00008b0000057ab9 */ /* 0x000fe40000000800 */
[----:B------:R-:W2:Y:S01]  /*4f8d0*/  LDL.LU R12, [R1+0x120c] ;  /* 0x00120c00010c7983 */ /* 0x000ea20000300800 */
[----:B---3--:R-:W-:Y:S01]  /*4f8e0*/  ISETP.LT.AND P1, PT, R11, UR5, !P0 ;  /* 0x000000050b007c0c */ /* 0x008fe2000c721270 */
[----:B------:R-:W-:-:S02]  /*4f8f0*/  ULDC UR5, c[0x0][0x22c] ;  /* 0x00008b0000057ab9 */ /* 0x000fc40000000800 */
[----:B------:R-:W3:Y:S01]  /*4f900*/  LDL.LU R11, [R1+0x1218] ;  /* 0x00121800010b7983 */ /* 0x000ee20000300800 */
[----:B----4-:R-:W-:Y:S01]  /*4f910*/  ISETP.LT.AND P5, PT, R10, UR5, !P0 ;  /* 0x000000050a007c0c */ /* 0x010fe2000c7a1270 */
[----:B------:R-:W-:Y:S02]  /*4f920*/  ULDC UR5, c[0x0][0x22c] ;  /* 0x00008b0000057ab9 */ /* 0x000fe40000000800 */
        /* <DEDUP_REMOVED lines=76> */
[----:B------:R-:W-:Y:S01]  /*4fdf0*/  LEA.HI.X.SX32 R5, R0, R3, 0x2, P6 ;  /* 0x0000000300057211 */ /* 0x000fe200030f16ff */
[C---:B------:R-:W-:Y:S01]  /*4fe00*/  VIADD R0, R7.reuse, UR4 ;  /* 0x0000000407007c36 */ /* 0x040fe20008000000 */
[----:B------:R-:W-:-:S03]  /*4fe10*/  LEA R6, P6, R7, R2, 0x2 ;  /* 0x0000000207067211 */ /* 0x000fc600078c10ff */
[----:B------:R1:W-:Y:S01]  /*4fe20*/  @P3 STG.E desc[UR52][R4.64], R81 ;  /* 0x0000005104003986 */ /* 0x0003e2000c101934 */
[----:B------:R-:W-:Y:S02]  /*4fe30*/  LEA.HI.X.SX32 R7, R7, R3, 0x2, P6 ;  /* 0x0000000307077211 */ /* 0x000fe400030f16ff */
[----:B------:R-:W-:-:S03]  /*4fe40*/  IADD3 R8, R0, UR4, RZ ;  /* 0x0000000400087c10 */ /* 0x000fc6000fffe0ff */
        /* <DEDUP_REMOVED lines=45> */
[C---:B------:R-:W-:Y:S02]  /*50120*/  LEA R6, P6, R7.reuse, R2, 0x2 ;  /* 0x0000000207067211 */ /* 0x040fe400078c10ff */
[C---:B------:R-:W-:Y:S02]  /*50130*/  IADD3 R0, R7.reuse, UR4, RZ ;  /* 0x0000000407007c10 */ /* 0x040fe4000fffe0ff */
[----:B------:R-:W-:Y:S01]  /*50140*/  LEA.HI.X.SX32 R7, R7, R3, 0x2, P6 ;  /* 0x0000000307077211 */ /* 0x000fe200030f16ff */
[----:B------:R1:W-:Y:S04]  /*50150*/  @P5 STG.E desc[UR52][R4.64], R85 ;  /* 0x0000005504005986 */ /* 0x0003e8000c101934 */
[----:B------:R1:W-:Y:S01]  /*50160*/  @P4 STG.E desc[UR52][R6.64], R170 ;  /* 0x000000aa06004986 */ /* 0x0003e2000c101934 */
[----:B--2---:R-:W-:Y:S01]  /*50170*/  ISETP.LT.AND P2, PT, R12, UR5, !P0 ;  /* 0x000000050c007c0c */ /* 0x004fe2000c741270 */
[----:B------:R-:W-:-:S02]  /*50180*/  ULDC UR5, c[0x0][0x22c] ;  /* 0x00008b0000057ab9 */ /* 0x000fc40000000800 */
[----:B------:R-:W2:Y:S01]  /*50190*/  LDL.LU R12, [R1+0x12f8] ;  /* 0x0012f800010c7983 */ /* 0x000ea20000300800 */
[----:B---3--:R-:W-:Y:S01]  /*501a0*/  ISETP.LT.AND P1, PT, R11, UR5, !P0 ;  /* 0x000000050b007c0c */ /* 0x008fe2000c721270 */
[----:B------:R-:W-:Y:S02]  /*501b0*/  ULDC UR5, c[0x0][0x22c] ;  /* 0x00008b0000057ab9 */ /* 0x000fe40000000800 */
[----:B------:R-:W3:Y:S01]  /*501c0*/  LDL.LU R11, [R1+0x1304] ;  /* 0x00130400010b7983 */ /* 0x000ee20000300800 */
[----:B----4-:R-:W-:Y:S01]  /*501d0*/  ISETP.LT.AND P5, PT, R10, UR5, !P0 ;  /* 0x000000050a007c0c */ /* 0x010fe2000c7a1270 */
[----:B------:R-:W-:Y:S02]  /*501e0*/  ULDC UR5, c[0x0][0x22c] ;  /* 0x00008b0000057ab9 */ /* 0x000fe40000000800 */
[----:B------:R-:W4:Y:S01]  /*501f0*/  LDL.LU R10, [R1+0x130c] ;  /* 0x00130c00010a7983 */ /* 0x000f220000300800 */
[----:B------:R-:W-:Y:S01]  /*50200*/  ISETP.LT.AND P4, PT, R9, UR5, !P0 ;  /* 0x0000000509007c0c */ /* 0x000fe2000c781270 */
[----:B------:R-:W-:-:S02]  /*50210*/  VIADD R8, R0, UR4 ;  /* 0x0000000400087c36 */ /* 0x000fc40008000000 */
        /* <DEDUP_REMOVED lines=36> */
[C---:B-1----:R-:W-:Y:S01]  /*50460*/  LEA R6, P6, R8.reuse, R2, 0x2 ;  /* 0x0000000208067211 */ /* 0x042fe200078c10ff */
[----:B------:R-:W-:-:S03]  /*50470*/  VIADD R0, R8, UR4 ;  /* 0x0000000408007c36 */ /* 0x000fc60008000000 */
[----:B------:R-:W-:Y:S02]  /*50480*/  LEA.HI.X.SX32 R7, R8, R3, 0x2, P6 ;  /* 0x0000000308077211 */ /* 0x000fe400030f16ff */
[----:B------:R-:W-:-:S03]  /*50490*/  LEA R4, P6, R0, R2, 0x2 ;  /* 0x0000000200047211 */ /* 0x000fc600078c10ff */
[----:B------:R1:W-:Y:S01]  /*504a0*/  @P3 STG.E desc[UR52][R6.64], R173 ;  /* 0x000000ad06003986 */ /* 0x0003e2000c101934 */
[C---:B------:R-:W-:Y:S02]  /*504b0*/  LEA.HI.X.SX32 R5, R0.reuse, R3, 0x2, P6 ;  /* 0x0000000300057211 */ /* 0x040fe400030f16ff */
[----:B-1----:R-:W-:-:S04]  /*504c0*/  IADD3 R7, R0, UR4, RZ ;  /* 0x0000000400077c10 */ /* 0x002fc8000fffe0ff */
[CC--:B------:R-:W-:Y:S01]  /*504d0*/  LEA R6, P6, R7.reuse, R2.reuse, 0x2 ;  /* 0x0000000207067211 */ /* 0x0c0fe200078c10ff */
[C---:B------:R-:W-:Y:S01]  /*504e0*/  VIADD R0, R7.reuse, UR4 ;  /* 0x0000000407007c36 */ /* 0x040fe20008000000 */
[----:B------:R1:W-:Y:S02]  /*504f0*/  @P2 STG.E desc[UR52][R4.64], R89 ;  /* 0x0000005904002986 */ /* 0x0003e4000c101934 */
[----:B------:R-:W-:Y:S01]  /*50500*/  LEA.HI.X.SX32 R7, R7, R3, 0x2, P6 ;  /* 0x0000000307077211 */ /* 0x000fe200030f16ff */
[C---:B------:R-:W-:Y:S01]  /*50510*/  VIADD R8, R0.reuse, UR4 ;  /* 0x0000000400087c36 */ /* 0x040fe20008000000 */
        /* <DEDUP_REMOVED lines=33> */
[-C--:B------:R-:W-:Y:S02]  /*50730*/  LEA.HI.X.SX32 R5, R0, R3.reuse, 0x2, P6 ;  /* 0x0000000300057211 */ /* 0x080fe400030f16ff */
[C---:B------:R-:W-:Y:S02]  /*50740*/  LEA R6, P6, R8.reuse, R2, 0x2 ;  /* 0x0000000208067211 */ /* 0x040fe400078c10ff */
[C---:B------:R-:W-:Y:S01]  /*50750*/  IADD3 R0, R8.reuse, UR4, RZ ;  /* 0x0000000408007c10 */ /* 0x040fe2000fffe0ff */
[----:B------:R1:W-:Y:S01]  /*50760*/  @P1 STG.E desc[UR52][R4.64], R92 ;  /* 0x0000005c04001986 */ /* 0x0003e2000c101934 */
[----:B------:R-:W-:Y:S01]  /*50770*/  ISETP.LT.AND P3, PT, R13, UR5, !P0 ;  /* 0x000000050d007c0c */ /* 0x000fe2000c761270 */
[----:B------:R-:W-:Y:S02]  /*50780*/  ULDC UR5, c[0x0][0x22c] ;  /* 0x00008b0000057ab9 */ /* 0x000fe40000000800 */
[----:B------:R-:W4:Y:S01]  /*50790*/  LDL.LU R13, [R1+0x12c0] ;  /* 0x0012c000010d7983 */ /* 0x000f220000300800 */
[----:B------:R-:W-:-:S02]  /*507a0*/  LEA.HI.X.SX32 R7, R8, R3, 0x2, P6 ;  /* 0x0000000308077211 */ /* 0x000fc400030f16ff */
        /* <DEDUP_REMOVED lines=18> */
[----:B-1----:R-:W-:-:S04]  /*508d0*/  LEA R6, P6, R8, R2, 0x2 ;  /* 0x0000000208067211 */ /* 0x002fc800078c10ff */
        /* <DEDUP_REMOVED lines=33> */
[C---:B------:R-:W-:Y:S02]  /*50af0*/  IADD3 R8, R0.reuse, UR4, RZ ;  /* 0x0000000400087c10 */ /* 0x040fe4000fffe0ff */
        /* <DEDUP_REMOVED lines=36> */
[----:B------:R-:W-:Y:S01]  /*50d40*/  LEA.HI.X.SX32 R7, R8, R3, 0x2, P6 ;  /* 0x0000000308077211 */ /* 0x000fe200030f16ff */
[C---:B------:R-:W-:Y:S01]  /*50d50*/  VIADD R8, R0.reuse, UR4 ;  /* 0x0000000400087c36 */ /* 0x040fe20008000000 */
[----:B-1----:R-:W-:-:S03]  /*50d60*/  LEA R4, P6, R0, R2, 0x2 ;  /* 0x0000000200047211 */ /* 0x002fc600078c10ff */
        /* <DEDUP_REMOVED lines=169> */
[----:B------:R-:W-:-:S03]  /*51800*/  ULDC UR5, c[0x0][0x22c] ;  /* 0x00008b0000057ab9 */ /* 0x000fc60000000800 */
[----:B------:R-:W4:Y:S04]  /*51810*/  LDL.LU R14, [R1+0x11d4] ;  /* 0x0011d400010e7983 */ /* 0x000f280000300800 */
[----:B------:R-:W4:Y:S01]  /*51820*/  LDL.LU R16, [R1+0x11d0] ;  /* 0x0011d00001107983 */ /* 0x000f220000300800 */
[CC--:B-1----:R-:W-:Y:S01]  /*51830*/  LEA R4, P6, R0.reuse, R2.reuse, 0x2 ;  /* 0x0000000200047211 */ /* 0x0c2fe200078c10ff */
[C---:B------:R-:W-:Y:S02]  /*51840*/  VIADD R8, R0.reuse, UR4 ;  /* 0x0000000400087c36 */ /* 0x040fe40008000000 */
[----:B------:R-:W4:Y:S01]  /*51850*/  LDL.LU R15, [R1+0x11cc] ;  /* 0x0011cc00010f7983 */ /* 0x000f220000300800 */
        /* <DEDUP_REMOVED lines=13> */
[----:B------:R-:W-:Y:S01]  /*51930*/  LEA.HI.X.SX32 R7, R8, R3, 0x2, P6 ;  /* 0x0000000308077211 */ /* 0x000fe200030f16ff */
[----:B------:R1:W-:Y:S01]  /*51940*/  @P1 STG.E desc[UR52][R4.64], R112 ;  /* 0x0000007004001986 */ /* 0x0003e2000c101934 */
[----:B------:R-:W-:-:S03]  /*51950*/  VIADD R8, R0, UR4 ;  /* 0x0000000400087c36 */ /* 0x000fc60008000000 */
[----:B------:R1:W-:Y:S02]  /*51960*/  @P5 STG.E desc[UR52][R6.64], R197 ;  /* 0x000000c506005986 */ /* 0x0003e4000c101934 */
[----:B-1----:R-:W-:-:S04]  /*51970*/  LEA R4, P6, R0, R2, 0x2 ;  /* 0x0000000200047211 */ /* 0x002fc800078c10ff */
[----:B------:R-:W-:Y:S02]  /*51980*/  LEA.HI.X.SX32 R5, R0, R3, 0x2, P6 ;  /* 0x0000000300057211 */ /* 0x000fe400030f16ff */
[----:B------:R-:W-:-:S04]  /*51990*/  LEA R6, P6, R8, R2, 0x2 ;  /* 0x0000000208067211 */ /* 0x000fc800078c10ff */
[C---:B------:R-:W-:Y:S01]  /*519a0*/  LEA.HI.X.SX32 R7, R8.reuse, R3, 0x2, P6 ;  /* 0x0000000308077211 */ /* 0x040fe200030f16ff */
[----:B------:R1:W-:Y:S01]  /*519b0*/  @P4 STG.E desc[UR52][R4.64], R113 ;  /* 0x0000007104004986 */ /* 0x0003e2000c101934 */
[----:B------:R-:W-:-:S03]  /*519c0*/  IADD3 R0, R8, UR4, RZ ;  /* 0x0000000408007c10 */ /* 0x000fc6000fffe0ff */
[----:B------:R1:W-:Y:S01]  /*519d0*/  @P3 STG.E desc[UR52][R6.64], R198 ;  /* 0x000000c606003986 */ /* 0x0003e2000c101934 */
[----:B------:R-:W-:Y:S02]  /*519e0*/  LEA R8, P6, R0, R2, 0x2 ;  /* 0x0000000200087211 */ /* 0x000fe400078c10ff */
[----:B--2---:R-:W-:Y:S01]  /*519f0*/  ISETP.LT.AND P2, PT, R12, UR5, !P0 ;  /* 0x000000050c007c0c */ /* 0x004fe2000c741270 */
[----:B------:R-:W-:Y:S01]  /*51a00*/  ULDC UR5, c[0x0][0x22c] ;  /* 0x00008b0000057ab9 */ /* 0x000fe20000000800 */
[----:B------:R-:W2:Y:S04]  /*51a10*/  LDL.LU R12, [R1+0x11c8] ;  /* 0x0011c800010c7983 */ /* 0x000ea80000300800 */
[----:B------:R-:W2:Y:S01]  /*51a20*/  LDL.LU R13, [R1+0x11b8] ;  /* 0x0011b800010d7983 */ /* 0x000ea20000300800 */
[----:B---3--:R-:W-:Y:S01]  /*51a30*/  ISETP.LT.AND P1, PT, R11, UR5, !P0 ;  /* 0x000000050b007c0c */ /* 0x008fe2000c721270 */
[----:B------:R-:W-:-:S02]  /*51a40*/  ULDC UR5, c[0x0][0x22c] ;  /* 0x00008b0000057ab9 */ /* 0x000fc40000000800 */
[----:B----4-:R-:W-:Y:S01]  /*51a50*/  ISETP.LT.AND P5, PT, R10, UR5, !P0 ;  /* 0x000000050a007c0c */ /* 0x010fe2000c7a1270 */
[----:B------:R-:W-:Y:S02]  /*51a60*/  ULDC UR5, c[0x0][0x22c] ;  /* 0x00008b0000057ab9 */ /* 0x000fe40000000800 */
[----:B------:R-:W-:Y:S01]  /*51a70*/  ISETP.LT.AND P4, PT, R9, UR5, !P0 ;  /* 0x0000000509007c0c */ /* 0x000fe2000c781270 */
[----:B------:R-:W-:Y:S02]  /*51a80*/  ULDC UR5, c[0x0][0x22c] ;  /* 0x00008b0000057ab9 */ /* 0x000fe40000000800 */
[----:B------:R-:W-:Y:S01]  /*51a90*/  ISETP.LT.AND P3, PT, R14, UR5, !P0 ;  /* 0x000000050e007c0c */ /* 0x000fe2000c761270 */
[----:B------:R-:W-:Y:S01]  /*51aa0*/  ULDC UR5, c[0x0][0x22c] ;  /* 0x00008b0000057ab9 */ /* 0x000fe20000000800 */
[----:B------:R-:W3:Y:S01]  /*51ab0*/  LDL.LU R14, [R1+0x11ac] ;  /* 0x0011ac00010e7983 */ /* 0x000ee20000300800 */
[----:B------:R-:W-:-:S05]  /*51ac0*/  LEA.HI.X.SX32 R9, R0, R3, 0x2, P6 ;  /* 0x0000000300097211 */ /* 0x000fca00030f16ff */
[----:B------:R4:W-:Y:S01]  /*51ad0*/  @P2 STG.E desc[UR52][R8.64], R114 ;  /* 0x0000007208002986 */ /* 0x0009e2000c101934 */
[----:B------:R-:W-:Y:S01]  /*51ae0*/  ISETP.LT.AND P2, PT, R16, UR5, !P0 ;  /* 0x0000000510007c0c */ /* 0x000fe2000c741270 */
[----:B------:R-:W-:Y:S01]  /*51af0*/  VIADD R11, R0, UR4 ;  /* 0x00000004000b7c36 */ /* 0x000fe20008000000 */
[----:B------:R-:W-:Y:S01]  /*51b00*/  ULDC UR5, c[0x0][0x22c] ;  /* 0x00008b0000057ab9 */ /* 0x000fe20000000800 */
[----:B------:R-:W3:Y:S02]  /*51b10*/  LDL.LU R16, [R1+0x11a8] ;  /* 0x0011a80001107983 */ /* 0x000ee40000300800 */
[C---:B------:R-:W-:Y:S01]  /*51b20*/  VIADD R0, R11.reuse, UR4 ;  /* 0x000000040b007c36 */ /* 0x040fe20008000000 */
[----:B------:R-:W-:-:S04]  /*51b30*/  LEA R10, P6, R11, R2, 0x2 ;  /* 0x000000020b0a7211 */ /* 0x000fc800078c10ff */
[----:B------:R-:W-:Y:S02]  /*51b40*/  LEA.HI.X.SX32 R11, R11, R3, 0x2, P6 ;  /* 0x000000030b0b7211 */ /* 0x000fe400030f16ff */
[C---:B-1----:R-:W-:Y:S01]  /*51b50*/  LEA R4, P6, R0.reuse, R2, 0x2 ;  /* 0x0000000200047211 */ /* 0x042fe200078c10ff */
[----:B------:R-:W-:-:S03]  /*51b60*/  VIADD R7, R0, UR4 ;  /* 0x0000000400077c36 */ /* 0x000fc60008000000 */
[----:B------:R-:W-:Y:S01]  /*51b70*/  LEA.HI.X.SX32 R5, R0, R3, 0x2, P6 ;  /* 0x0000000300057211 */ /* 0x000fe200030f16ff */
[----:B------:R1:W-:Y:S01]  /*51b80*/  @P1 STG.E desc[UR52][R10.64], R199 ;  /* 0x000000c70a001986 */ /* 0x0003e2000c101934 */
[----:B------:R-:W-:Y:S01]  /*51b90*/  ISETP.LT.AND P1, PT, R15, UR5, !P0 ;  /* 0x000000050f007c0c */ /* 0x000fe2000c721270 */
[----:B------:R-:W-:Y:S01]  /*51ba0*/  ULDC UR5, c[0x0][0x22c] ;  /* 0x00008b0000057ab9 */ /* 0x000fe20000000800 */
[C---:B------:R-:W-:Y:S01]  /*51bb0*/  LEA R6, P6, R7.reuse, R2, 0x2 ;  /* 0x0000000207067211 */ /* 0x040fe200078c10ff */
[----:B------:R-:W3:Y:S01]  /*51bc0*/  LDL.LU R15, [R1+0x11a0] ;  /* 0x0011a000010f7983 */ /* 0x000ee20000300800 */
[----:B------:R-:W-:-:S03]  /*51bd0*/  VIADD R0, R7, UR4 ;  /* 0x0000000407007c36 */ /* 0x000fc60008000000 */
[----:B------:R3:W-:Y:S01]  /*51be0*/  @P5 STG.E desc[UR52][R4.64], R115 ;  /* 0x0000007304005986 */ /* 0x0007e2000c101934 */
[----:B------:R-:W-:Y:S02]  /*51bf0*/  LEA.HI.X.SX32 R7, R7, R3, 0x2, P6 ;  /* 0x0000000307077211 */ /* 0x000fe400030f16ff */
[----:B----4-:R-:W-:-:S03]  /*51c00*/  LEA R8, P6, R0, R2, 0x2 ;  /* 0x0000000200087211 */ /* 0x010fc600078c10ff */
[----:B------:R4:W-:Y:S01]  /*51c10*/  @P4 STG.E desc[UR52][R6.64], R200 ;  /* 0x000000c806004986 */ /* 0x0009e2000c101934 */
[C---:B------:R-:W-:Y:S01]  /*51c20*/  LEA.HI.X.SX32 R9, R0.reuse, R3, 0x2, P6 ;  /* 0x0000000300097211 */ /* 0x040fe200030f16ff */
[----:B-1----:R-:W-:-:S04]  /*51c30*/  VIADD R11, R0, UR4 ;  /* 0x00000004000b7c36 */ /* 0x002fc80008000000 */
[----:B------:R-:W-:Y:S01]  /*51c40*/  @P3 STG.E desc[UR52][R8.64], R116 ;  /* 0x0000007408003986 */ /* 0x000fe2000c101934 */
[C---:B------:R-:W-:Y:S01]  /*51c50*/  LEA R10, P6, R11.reuse, R2, 0x2 ;  /* 0x000000020b0a7211 */ /* 0x040fe200078c10ff */
[----:B------:R-:W-:-:S03]  /*51c60*/  VIADD R0, R11, UR4 ;  /* 0x000000040b007c36 */ /* 0x000fc60008000000 */
[----:B------:R-:W-:-:S05]  /*51c70*/  LEA.HI.X.SX32 R11, R11, R3, 0x2, P6 ;  /* 0x000000030b0b7211 */ /* 0x000fca00030f16ff */
[----:B------:R1:W-:Y:S01]  /*51c80*/  @P2 STG.E desc[UR52][R10.64], R201 ;  /* 0x000000c90a002986 */ /* 0x0003e2000c101934 */
[----:B--2---:R-:W-:Y:S01]  /*51c90*/  ISETP.LT.AND P5, PT, R12, UR5, !P0 ;  /* 0x000000050c007c0c */ /* 0x004fe2000c7a1270 */
[----:B------:R-:W-:Y:S02]  /*51ca0*/  ULDC UR5, c[0x0][0x22c] ;  /* 0x00008b0000057ab9 */ /* 0x000fe40000000800 */
[----:B------:R-:W2:Y:S01]  /*51cb0*/  LDL.LU R12, [R1+0x1190] ;  /* 0x00119000010c7983 */ /* 0x000ea20000300800 */
[----:B------:R-:W-:Y:S01]  /*51cc0*/  ISETP.LT.AND P4, PT, R13, UR5, !P0 ;  /* 0x000000050d007c0c */ /* 0x000fe2000c781270 */
[----:B------:R-:W-:Y:S02]  /*51cd0*/  ULDC UR5, c[0x0][0x22c] ;  /* 0x00008b0000057ab9 */ /* 0x000fe40000000800 */
[----:B------:R-:W2:Y:S01]  /*51ce0*/  LDL.LU R13, [R1+0x1188] ;  /* 0x00118800010d7983 */ /* 0x000ea20000300800 */
[----:B---3--:R-:W-:Y:S01]  /*51cf0*/  ISETP.LT.AND P3, PT, R14, UR5, !P0 ;  /* 0x000000050e007c0c */ /* 0x008fe2000c761270 */
[----:B------:R-:W-:-:S02]  /*51d00*/  ULDC UR5, c[0x0][0x22c] ;  /* 0x00008b0000057ab9 */ /* 0x000fc40000000800 */
[----:B------:R-:W3:Y:S01]  /*51d10*/  LDL.LU R14, [R1+0x1180] ;  /* 0x00118000010e7983 */ /* 0x000ee20000300800 */
[----:B------:R-:W-:Y:S01]  /*51d20*/  ISETP.LT.AND P2, PT, R16, UR5, !P0 ;  /* 0x0000000510007c0c */ /* 0x000fe2000c741270 */
[----:B------:R-:W-:Y:S02]  /*51d30*/  ULDC UR5, c[0x0][0x22c] ;  /* 0x00008b0000057ab9 */ /* 0x000fe40000000800 */
[----:B------:R-:W3:Y:S01]  /*51d40*/  LDL.LU R16, [R1+0x1174] ;  /* 0x0011740001107983 */ /* 0x000ee20000300800 */
[CC--:B------:R-:W-:Y:S02]  /*51d50*/  LEA R4, P6, R0.reuse, R2.reuse, 0x2 ;  /* 0x0000000200047211 */ /* 0x0c0fe400078c10ff */
[C---:B----4-:R-:W-:Y:S02]  /*51d60*/  IADD3 R7, R0.reuse, UR4, RZ ;  /* 0x0000000400077c10 */ /* 0x050fe4000fffe0ff */
[----:B------:R-:W-:Y:S02]  /*51d70*/  LEA.HI.X.SX32 R5, R0, R3, 0x2, P6 ;  /* 0x0000000300057211 */ /* 0x000fe400030f16ff */
[C---:B------:R-:W-:Y:S01]  /*51d80*/  LEA R6, P6, R7.reuse, R2, 0x2 ;  /* 0x0000000207067211 */ /* 0x040fe200078c10ff */
[----:B------:R-:W-:-:S03]  /*51d90*/  VIADD R0, R7, UR4 ;  /* 0x0000000407007c36 */ /* 0x000fc60008000000 */
[-C--:B------:R-:W-:Y:S01]  /*51da0*/  LEA.HI.X.SX32 R7, R7, R3.reuse, 0x2, P6 ;  /* 0x0000000307077211 */ /* 0x080fe200030f16ff */
[----:B------:R4:W-:Y:S01]  /*51db0*/  @P1 STG.E desc[UR52][R4.64], R117 ;  /* 0x0000007504001986 */ /* 0x0009e2000c101934 */
[C---:B-1----:R-:W-:Y:S01]  /*51dc0*/  VIADD R11, R0.reuse, UR4 ;  /* 0x00000004000b7c36 */ /* 0x042fe20008000000 */
[C---:B------:R-:W-:Y:S02]  /*51dd0*/  LEA R8, P6, R0.reuse, R2, 0x2 ;  /* 0x0000000200087211 */ /* 0x040fe400078c10ff */
[----:B------:R-:W-:Y:S01]  /*51de0*/  ISETP.LT.AND P1, PT, R15, UR5, !P0 ;  /* 0x000000050f007c0c */ /* 0x000fe2000c721270 */
[----:B------:R-:W-:Y:S01]  /*51df0*/  ULDC UR5, c[0x0][0x22c] ;  /* 0x00008b0000057ab9 */ /* 0x000fe20000000800 */
[----:B------:R-:W3:Y:S04]  /*51e00*/  LDL.LU R15, [R1+0x1168] ;  /* 0x00116800010f7983 */ /* 0x000ee80000300800 */
[----:B------:R1:W-:Y:S01]  /*51e10*/  @P5 STG.E desc[UR52][R6.64], R202 ;  /* 0x000000ca06005986 */ /* 0x0003e2000c101934 */
[----:B------:R-:W-:-:S02]  /*51e20*/  LEA.HI.X.SX32 R9, R0, R3, 0x2, P6 ;  /* 0x0000000300097211 */ /* 0x000fc400030f16ff */
[CC--:B------:R-:W-:Y:S01]  /*51e30*/  LEA R10, P6, R11.reuse, R2.reuse, 0x2 ;  /* 0x000000020b0a7211 */ /* 0x0c0fe200078c10ff */
[C---:B------:R-:W-:Y:S02]  /*51e40*/  VIADD R0, R11.reuse, UR4 ;  /* 0x000000040b007c36 */ /* 0x040fe40008000000 */
[----:B------:R1:W-:Y:S01]  /*51e50*/  @P4 STG.E desc[UR52][R8.64], R118 ;  /* 0x0000007608004986 */ /* 0x0003e2000c101934 */
[----:B------:R-:W-:Y:S02]  /*51e60*/  LEA.HI.X.SX32 R11, R11, R3, 0x2, P6 ;  /* 0x000000030b0b7211 */ /* 0x000fe400030f16ff */
[----:B----4-:R-:W-:-:S03]  /*51e70*/  LEA R4, P6, R0, R2, 0x2 ;  /* 0x0000000200047211 */ /* 0x010fc600078c10ff */
[----:B------:R4:W-:Y:S01]  /*51e80*/  @P3 STG.E desc[UR52][R10.64], R203 ;  /* 0x000000cb0a003986 */ /* 0x0009e2000c101934 */
        /* <DEDUP_REMOVED lines=12> */
[----:B-1----:R-:W-:Y:S02]  /*51f50*/  VIADD R7, R0, UR4 ;  /* 0x0000000400077c36 */ /* 0x002fe40008000000 */
[----:B------:R-:W3:Y:S01]  /*51f60*/  LDL.LU R16, [R1+0x1144] ;  /* 0x0011440001107983 */ /* 0x000ee20000300800 */
[----:B------:R-:W-:Y:S01]  /*51f70*/  ULDC UR5, c[0x0][0x22c] ;  /* 0x00008b0000057ab9 */ /* 0x000fe20000000800 */
[C---:B------:R-:W-:Y:S01]  /*51f80*/  VIADD R0, R7.reuse, UR4 ;  /* 0x0000000407007c36 */ /* 0x040fe20008000000 */
[----:B------:R-:W-:-:S04]  /*51f90*/  LEA R6, P6, R7, R2, 0x2 ;  /* 0x0000000207067211 */ /* 0x000fc800078c10ff */
[----:B------:R-:W-:Y:S02]  /*51fa0*/  LEA.HI.X.SX32 R7, R7, R3, 0x2, P6 ;  /* 0x0000000307077211 */ /* 0x000fe400030f16ff */
[C---:B------:R-:W-:Y:S01]  /*51fb0*/  LEA R8, P6, R0.reuse, R2, 0x2 ;  /* 0x0000000200087211 */ /* 0x040fe200078c10ff */
[----:B----4-:R-:W-:-:S03]  /*51fc0*/  VIADD R11, R0, UR4 ;  /* 0x00000004000b7c36 */ /* 0x010fc60008000000 */
[----:B------:R-:W-:Y:S01]  /*51fd0*/  LEA.HI.X.SX32 R9, R0, R3, 0x2, P6 ;  /* 0x0000000300097211 */ /* 0x000fe200030f16ff */
[----:B------:R1:W-:Y:S01]  /*51fe0*/  @P1 STG.E desc[UR52][R6.64], R204 ;  /* 0x000000cc06001986 */ /* 0x0003e2000c101934 */
[----:B------:R-:W-:Y:S01]  /*51ff0*/  ISETP.LT.AND P1, PT, R15, UR5, !P0 ;  /* 0x000000050f007c0c */ /* 0x000fe2000c721270 */
[----:B------:R-:W-:Y:S01]  /*52000*/  ULDC UR5, c[0x0][0x22c] ;  /* 0x00008b0000057ab9 */ /* 0x000fe20000000800 */
[C---:B------:R-:W-:Y:S01]  /*52010*/  LEA R10, P6, R11.reuse, R2, 0x2 ;  /* 0x000000020b0a7211 */ /* 0x040fe200078c10ff */
[----:B------:R-:W4:Y:S01]  /*52020*/  LDL.LU R15, [R1+0x1140] ;  /* 0x00114000010f7983 */ /* 0x000f220000300800 */
[----:B------:R-:W-:-:S03]  /*52030*/  IADD3 R0, R11, UR4, RZ ;  /* 0x000000040b007c10 */ /* 0x000fc6000fffe0ff */
[----:B------:R-:W-:Y:S01]  /*52040*/  @P5 STG.E desc[UR52][R8.64], R120 ;  /* 0x0000007808005986 */ /* 0x000fe2000c101934 */
[----:B------:R-:W-:Y:S02]  /*52050*/  LEA.HI.X.SX32 R11, R11, R3, 0x2, P6 ;  /* 0x000000030b0b7211 */ /* 0x000fe400030f16ff */
[----:B------:R-:W-:-:S03]  /*52060*/  LEA R4, P6, R0, R2, 0x2 ;  /* 0x0000000200047211 */ /* 0x000fc600078c10ff */
[----:B------:R3:W-:Y:S01]  /*52070*/  @P4 STG.E desc[UR52][R10.64], R205 ;  /* 0x000000cd0a004986 */ /* 0x0007e2000c101934 */
[C---:B------:R-:W-:Y:S01]  /*52080*/  LEA.HI.X.SX32 R5, R0.reuse, R3, 0x2, P6 ;  /* 0x0000000300057211 */ /* 0x040fe200030f16ff */
[----:B-1----:R-:W-:-:S04]  /*52090*/  VIADD R7, R0, UR4 ;  /* 0x0000000400077c36 */ /* 0x002fc80008000000 */
[----:B------:R1:W-:Y:S01]  /*520a0*/  @P3 STG.E desc[UR52][R4.64], R121 ;  /* 0x0000007904003986 */ /* 0x0003e2000c101934 */
        /* <DEDUP_REMOVED lines=14> */
[C---:B------:R-:W-:Y:S02]  /*52190*/  VIADD R11, R0.reuse, UR4 ;  /* 0x00000004000b7c36 */ /* 0x040fe40008000000 */
[----:B------:R-:W3:Y:S01]  /*521a0*/  LDL.LU R16, [R1+0x111c] ;  /* 0x00111c0001107983 */ /* 0x000ee20000300800 */
[----:B------:R-:W-:Y:S01]  /*521b0*/  LEA R8, P6, R0, R2, 0x2 ;  /* 0x0000000200087211 */ /* 0x000fe200078c10ff */
[----:B------:R-:W-:-:S03]  /*521c0*/  ULDC UR5, c[0x0][0x22c] ;  /* 0x00008b0000057ab9 */ /* 0x000fc60000000800 */
[----:B------:R-:W-:Y:S02]  /*521d0*/  LEA.HI.X.SX32 R9, R0, R3, 0x2, P6 ;  /* 0x0000000300097211 */ /* 0x000fe400030f16ff */
[C---:B------:R-:W-:Y:S01]  /*521e0*/  LEA R10, P6, R11.reuse, R2, 0x2 ;  /* 0x000000020b0a7211 */ /* 0x040fe200078c10ff */
[----:B------:R-:W-:-:S03]  /*521f0*/  VIADD R0, R11, UR4 ;  /* 0x000000040b007c36 */ /* 0x000fc60008000000 */
[-C--:B------:R-:W-:Y:S01]  /*52200*/  LEA.HI.X.SX32 R11, R11, R3.reuse, 0x2, P6 ;  /* 0x000000030b0b7211 */ /* 0x080fe200030f16ff */
[----:B------:R4:W-:Y:S01]  /*52210*/  @P1 STG.E desc[UR52][R8.64], R122 ;  /* 0x0000007a08001986 */ /* 0x0009e2000c101934 */
[C---:B-1----:R-:W-:Y:S01]  /*52220*/  LEA R4, P6, R0.reuse, R2, 0x2 ;  /* 0x0000000200047211 */ /* 0x042fe200078c10ff */
[C---:B------:R-:W-:Y:S01]  /*52230*/  VIADD R7, R0.reuse, UR4 ;  /* 0x0000000400077c36 */ /* 0x040fe20008000000 */
[----:B----4-:R-:W-:Y:S01]  /*52240*/  ISETP.LT.AND P1, PT, R15, UR5, !P0 ;  /* 0x000000050f007c0c */ /* 0x010fe2000c721270 */
[----:B------:R-:W-:Y:S01]  /*52250*/  ULDC UR5, c[0x0][0x22c] ;  /* 0x00008b0000057ab9 */ /* 0x000fe20000000800 */
[----:B------:R-:W4:Y:S04]  /*52260*/  LDL.LU R15, [R1+0x1114] ;  /* 0x00111400010f7983 */ /* 0x000f280000300800 */
[----:B------:R1:W-:Y:S01]  /*52270*/  @P5 STG.E desc[UR52][R10.64], R207 ;  /* 0x000000cf0a005986 */ /* 0x0003e2000c101934 */
[----:B------:R-:W-:-:S02]  /*52280*/  LEA.HI.X.SX32 R5, R0, R3, 0x2, P6 ;  /* 0x0000000300057211 */ /* 0x000fc400030f16ff */
[CC--:B------:R-:W-:Y:S01]  /*52290*/  LEA R6, P6, R7.reuse, R2.reuse, 0x2 ;  /* 0x0000000207067211 */ /* 0x0c0fe200078c10ff */
[C---:B------:R-:W-:Y:S02]  /*522a0*/  VIADD R0, R7.reuse, UR4 ;  /* 0x0000000407007c36 */ /* 0x040fe40008000000 */
[----:B------:R1:W-:Y:S01]  /*522b0*/  @P4 STG.E desc[UR52][R4.64], R123 ;  /* 0x0000007b04004986 */ /* 0x0003e2000c101934 */
        /* <DEDUP_REMOVED lines=17> */
[----:B-1----:R-:W-:-:S04]  /*523d0*/  IADD3 R11, R0, UR4, RZ ;  /* 0x00000004000b7c10 */ /* 0x002fc8000fffe0ff */
[C---:B------:R-:W-:Y:S01]  /*523e0*/  LEA R10, P6, R11.reuse, R2, 0x2 ;  /* 0x000000020b0a7211 */ /* 0x040fe200078c10ff */
[----:B------:R-:W-:-:S03]  /*523f0*/  VIADD R0, R11, UR4 ;  /* 0x000000040b007c36 */ /* 0x000fc60008000000 */
[----:B------:R-:W-:Y:S02]  /*52400*/  LEA.HI.X.SX32 R11, R11, R3, 0x2, P6 ;  /* 0x000000030b0b7211 */ /* 0x000fe400030f16ff */
[C---:B------:R-:W-:Y:S01]  /*52410*/  LEA R4, P6, R0.reuse, R2, 0x2 ;  /* 0x0000000200047211 */ /* 0x040fe200078c10ff */
[----:B------:R-:W-:-:S03]  /*52420*/  VIADD R7, R0, UR4 ;  /* 0x0000000400077c36 */ /* 0x000fc60008000000 */
[----:B------:R-:W-:Y:S01]  /*52430*/  LEA.HI.X.SX32 R5, R0, R3, 0x2, P6 ;  /* 0x0000000300057211 */ /* 0x000fe200030f16ff */
[----:B------:R1:W-:Y:S01]  /*52440*/  @P1 STG.E desc[UR52][R10.64], R209 ;  /* 0x000000d10a001986 */ /* 0x0003e2000c101934 */
[----:B----4-:R-:W-:Y:S01]  /*52450*/  ISETP.LT.AND P1, PT, R15, UR5, !P0 ;  /* 0x000000050f007c0c */ /* 0x010fe2000c721270 */
[----:B------:R-:W-:Y:S01]  /*52460*/  ULDC UR5, c[0x0][0x22c] ;  /* 0x00008b0000057ab9 */ /* 0x000fe20000000800 */
[C---:B------:R-:W-:Y:S01]  /*52470*/  LEA R6, P6, R7.reuse, R2, 0x2 ;  /* 0x0000000207067211 */ /* 0x040fe200078c10ff */
[----:B------:R-:W4:Y:S01]  /*52480*/  LDL.LU R15, [R1+0x10e0] ;  /* 0x0010e000010f7983 */ /* 0x000f220000300800 */
[----:B------:R-:W-:-:S03]  /*52490*/  VIADD R0, R7, UR4 ;  /* 0x0000000407007c36 */ /* 0x000fc60008000000 */
        /* <DEDUP_REMOVED lines=25> */
[-C--:B------:R-:W-:Y:S02]  /*52630*/  LEA.HI.X.SX32 R5, R0, R3.reuse, 0x2, P6 ;  /* 0x0000000300057211 */ /* 0x080fe400030f16ff */
[CC--:B------:R-:W-:Y:S02]  /*52640*/  LEA R6, P6, R7.reuse, R2.reuse, 0x2 ;  /* 0x0000000207067211 */ /* 0x0c0fe400078c10ff */
[C---:B------:R-:W-:Y:S02]  /*52650*/  IADD3 R0, R7.reuse, UR4, RZ ;  /* 0x0000000407007c10 */ /* 0x040fe4000fffe0ff */
[----:B------:R-:W-:Y:S01]  /*52660*/  LEA.HI.X.SX32 R7, R7, R3, 0x2, P6 ;  /* 0x0000000307077211 */ /* 0x000fe200030f16ff */
[----:B------:R4:W-:Y:S01]  /*52670*/  @P1 STG.E desc[UR52][R4.64], R127 ;  /* 0x0000007f04001986 */ /* 0x0009e2000c101934 */
[C---:B-1----:R-:W-:Y:S01]  /*52680*/  LEA R8, P6, R0.reuse, R2, 0x2 ;  /* 0x0000000200087211 */ /* 0x042fe200078c10ff */
[----:B------:R-:W-:Y:S02]  /*52690*/  VIADD R11, R0, UR4 ;  /* 0x00000004000b7c36 */ /* 0x000fe40008000000 */
[----:B------:R1:W-:Y:S01]  /*526a0*/  @P5 STG.E desc[UR52][R6.64], R212 ;  /* 0x000000d406005986 */ /* 0x0003e2000c101934 */
[----:B----4-:R-:W-:Y:S01]  /*526b0*/  ISETP.LT.AND P1, PT, R15, UR5, !P0 ;  /* 0x000000050f007c0c */ /* 0x010fe2000c721270 */
[----:B------:R-:W-:-:S02]  /*526c0*/  ULDC UR5, c[0x0][0x22c] ;  /* 0x00008b0000057ab9 */ /* 0x000fc40000000800 */
[----:B------:R-:W4:Y:S01]  /*526d0*/  LDL.LU R15, [R1+0x10b4] ;  /* 0x0010b400010f7983 */ /* 0x000f220000300800 */
[-C--:B------:R-:W-:Y:S02]  /*526e0*/  LEA.HI.X.SX32 R9, R0, R3.reuse, 0x2, P6 ;  /* 0x0000000300097211 */ /* 0x080fe400030f16ff */
        /* <DEDUP_REMOVED lines=25> */
[----:B------:R-:W-:-:S03]  /*52880*/  VIADD R11, R0, UR4 ;  /* 0x00000004000b7c36 */ /* 0x000fc60008000000 */
[----:B------:R-:W-:Y:S01]  /*52890*/  LEA.HI.X.SX32 R9, R0, R3, 0x2, P6 ;  /* 0x0000000300097211 */ /* 0x000fe200030f16ff */
[----:B------:R1:W-:Y:S01]  /*528a0*/  @P1 STG.E desc[UR52][R6.64], R214 ;  /* 0x000000d606001986 */ /* 0x0003e2000c101934 */
[----:B------:R-:W-:Y:S02]  /*528b0*/  LEA R10, P6, R11, R2, 0x2 ;  /* 0x000000020b0a7211 */ /* 0x000fe400078c10ff */
[----:B----4-:R-:W-:Y:S01]  /*528c0*/  ISETP.LT.AND P1, PT, R15, UR5, !P0 ;  /* 0x000000050f007c0c */ /* 0x010fe2000c721270 */
[----:B------:R-:W-:Y:S01]  /*528d0*/  ULDC UR5, c[0x0][0x22c] ;  /* 0x00008b0000057ab9 */ /* 0x000fe20000000800 */
[----:B------:R-:W4:Y:S01]  /*528e0*/  LDL.LU R15, [R1+0x108c] ;  /* 0x00108c00010f7983 */ /* 0x000f220000300800 */
[----:B------:R-:W-:-:S03]  /*528f0*/  VIADD R0, R11, UR4 ;  /* 0x000000040b007c36 */ /* 0x000fc60008000000 */
[----:B------:R-:W-:Y:S01]  /*52900*/  @P5 STG.E desc[UR52][R8.64], R130 ;  /* 0x0000008208005986 */ /* 0x000fe2000c101934 */
[----:B------:R-:W-:Y:S02]  /*52910*/  LEA.HI.X.SX32 R11, R11, R3, 0x2, P6 ;  /* 0x000000030b0b7211 */ /* 0x000fe400030f16ff */
[----:B------:R-:W-:-:S03]  /*52920*/  LEA R4, P6, R0, R2, 0x2 ;  /* 0x0000000200047211 */ /* 0x000fc600078c10ff */
[----:B------:R3:W-:Y:S01]  /*52930*/  @P4 STG.E desc[UR52][R10.64], R215 ;  /* 0x000000d70a004986 */ /* 0x0007e2000c101934 */
[C---:B------:R-:W-:Y:S02]  /*52940*/  LEA.HI.X.SX32 R5, R0.reuse, R3, 0x2, P6 ;  /* 0x0000000300057211 */ /* 0x040fe400030f16ff */
[----:B-1----:R-:W-:-:S03]  /*52950*/  IADD3 R7, R0, UR4, RZ ;  /* 0x0000000400077c10 */ /* 0x002fc6000fffe0ff */
        /* <DEDUP_REMOVED lines=25> */
[C---:B------:R-:W-:Y:S02]  /*52af0*/  VIADD R7, R0.reuse, UR4 ;  /* 0x0000000400077c36 */ /* 0x040fe40008000000 */
[----:B------:R1:W-:Y:S01]  /*52b00*/  @P5 STG.E desc[UR52][R10.64], R217 ;  /* 0x000000d90a005986 */ /* 0x0003e2000c101934 */
[----:B----4-:R-:W-:Y:S01]  /*52b10*/  ISETP.LT.AND P1, PT, R15, UR5, !P0 ;  /* 0x000000050f007c0c */ /* 0x010fe2000c721270 */
[----:B------:R-:W-:Y:S02]  /*52b20*/  ULDC UR5, c[0x0][0x22c] ;  /* 0x00008b0000057ab9 */ /* 0x000fe40000000800 */
[----:B------:R-:W4:Y:S01]  /*52b30*/  LDL.LU R15, [R1+0x1058] ;  /* 0x00105800010f7983 */ /* 0x000f220000300800 */
        /* <DEDUP_REMOVED lines=21> */
[----:B------:R-:W-:Y:S02]  /*52c90*/  ULDC UR5, c[0x0][0x22c] ;  /* 0x00008b0000057ab9 */ /* 0x000fe40000000800 */
[C---:B------:R-:W-:Y:S02]  /*52ca0*/  LEA R10, P6, R11.reuse, R2, 0x2 ;  /* 0x000000020b0a7211 */ /* 0x040fe400078c10ff */
[C---:B------:R-:W-:Y:S02]  /*52cb0*/  IADD3 R0, R11.reuse, UR4, RZ ;  /* 0x000000040b007c10 */ /* 0x040fe4000fffe0ff */
[----:B------:R-:W-:-:S02]  /*52cc0*/  LEA.HI.X.SX32 R11, R11, R3, 0x2, P6 ;  /* 0x000000030b0b7211 */ /* 0x000fc400030f16ff */
        /* <DEDUP_REMOVED lines=39> */
[C---:B-1----:R-:W-:Y:S02]  /*52f40*/  LEA R8, P6, R0.reuse, R2, 0x2 ;  /* 0x0000000200087211 */ /* 0x042fe400078c10ff */
[C---:B------:R-:W-:Y:S01]  /*52f50*/  IADD3 R11, R0.reuse, UR4, RZ ;  /* 0x00000004000b7c10 */ /* 0x040fe2000fffe0ff */
        /* <DEDUP_REMOVED lines=45> */
[C---:B------:R-:W-:Y:S02]  /*53230*/  LEA R6, P6, R7.reuse, R2, 0x2 ;  /* 0x0000000207067211 */ /* 0x040fe400078c10ff */
[C---:B------:R-:W-:Y:S02]  /*53240*/  IADD3 R0, R7.reuse, UR4, RZ ;  /* 0x0000000407007c10 */ /* 0x040fe4000fffe0ff */
        /* <DEDUP_REMOVED lines=51> */
[-C--:B------:R-:W-:Y:S02]  /*53580*/  LEA.HI.X.SX32 R11, R11, R3.reuse, 0x2, P6 ;  /* 0x000000030b0b7211 */ /* 0x080fe400030f16ff */
[CC--:B------:R-:W-:Y:S02]  /*53590*/  LEA R4, P6, R0.reuse, R2.reuse, 0x2 ;  /* 0x0000000200047211 */ /* 0x0c0fe400078c10ff */
[C---:B------:R-:W-:Y:S02]  /*535a0*/  IADD3 R7, R0.reuse, UR4, RZ ;  /* 0x0000000400077c10 */ /* 0x040fe4000fffe0ff */
        /* <DEDUP_REMOVED lines=37> */
[C---:B-1----:R-:W-:Y:S01]  /*53800*/  VIADD R11, R0.reuse, UR4 ;  /* 0x00000004000b7c36 */ /* 0x042fe20008000000 */
[C---:B------:R-:W-:Y:S02]  /*53810*/  LEA R8, P6, R0.reuse, R2, 0x2 ;  /* 0x0000000200087211 */ /* 0x040fe400078c10ff */
[----:B------:R1:W-:Y:S01]  /*53820*/  @P5 STG.E desc[UR52][R6.64], R232 ;  /* 0x000000e806005986 */ /* 0x0003e2000c101934 */
[----:B----4-:R-:W-:Y:S01]  /*53830*/  ISETP.LT.AND P1, PT, R15, UR5, !P0 ;  /* 0x000000050f007c0c */ /* 0x010fe2000c721270 */
[----:B------:R-:W-:Y:S02]  /*53840*/  ULDC UR5, c[0x0][0x22c] ;  /* 0x00008b0000057ab9 */ /* 0x000fe40000000800 */
[----:B------:R-:W4:Y:S01]  /*53850*/  LDL.LU R15, [R1+0xf40] ;  /* 0x000f4000010f7983 */ /* 0x000f220000300800 */
[----:B------:R-:W-:-:S02]  /*53860*/  LEA.HI.X.SX32 R9, R0, R3, 0x2, P6 ;  /* 0x0000000300097211 */ /* 0x000fc400030f16ff */
[CC--:B------:R-:W-:Y:S02]  /*53870*/  LEA R10, P6, R11.reuse, R2.reuse, 0x2 ;  /* 0x000000020b0a7211 */ /* 0x0c0fe400078c10ff */
[C---:B------:R-:W-:Y:S01]  /*53880*/  IADD3 R0, R11.reuse, UR4, RZ ;  /* 0x000000040b007c10 */ /* 0x040fe2000fffe0ff */
[----:B------:R-:W-:Y:S01]  /*53890*/  @P4 STG.E desc[UR52][R8.64], R240 ;  /* 0x000000f008004986 */ /* 0x000fe2000c101934 */
        /* <DEDUP_REMOVED lines=17> */
[----:B------:R-:W-:-:S03]  /*539b0*/  ULDC UR5, c[0x0][0x22c] ;  /* 0x00008b0000057ab9 */ /* 0x000fc60000000800 */
[----:B------:R-:W3:Y:S04]  /*539c0*/  LDL.LU R19, [R1+0xf18] ;  /* 0x000f180001137983 */ /* 0x000ee80000300800 */
[----:B------:R-:W3:Y:S01]  /*539d0*/  LDL.LU R18, [R1+0x1314] ;  /* 0x0013140001127983 */ /* 0x000ee20000300800 */
[C---:B------:R-:W-:Y:S01]  /*539e0*/  VIADD R0, R7.reuse, UR4 ;  /* 0x0000000407007c36 */ /* 0x040fe20008000000 */
[----:B------:R-:W-:-:S03]  /*539f0*/  LEA R6, P6, R7, R2, 0x2 ;  /* 0x0000000207067211 */ /* 0x000fc600078c10ff */
[C---:B------:R-:W-:Y:S01]  /*53a00*/  VIADD R11, R0.reuse, UR4 ;  /* 0x00000004000b7c36 */ /* 0x040fe20008000000 */
[----:B------:R-:W-:Y:S02]  /*53a10*/  LEA.HI.X.SX32 R7, R7, R3, 0x2, P6 ;  /* 0x0000000307077211 */ /* 0x000fe400030f16ff */
[----:B------:R-:W-:-:S04]  /*53a20*/  LEA R8, P6, R0, R2, 0x2 ;  /* 0x0000000200087211 */ /* 0x000fc800078c10ff */
[-C--:B------:R-:W-:Y:S01]  /*53a30*/  LEA.HI.X.SX32 R9, R0, R3.reuse, 0x2, P6 ;  /* 0x0000000300097211 */ /* 0x080fe200030f16ff */
[C---:B------:R-:W-:Y:S01]  /*53a40*/  VIADD R0, R11.reuse, UR4 ;  /* 0x000000040b007c36 */ /* 0x040fe20008000000 */
[-C--:B------:R-:W-:Y:S01]  /*53a50*/  LEA R10, P6, R11, R2.reuse, 0x2 ;  /* 0x000000020b0a7211 */ /* 0x080fe200078c10ff */
[----:B------:R1:W-:Y:S01]  /*53a60*/  @P1 STG.E desc[UR52][R6.64], R234 ;  /* 0x000000ea06001986 */ /* 0x0003e2000c101934 */
[----:B----4-:R-:W-:Y:S01]  /*53a70*/  ISETP.LT.AND P1, PT, R15, UR5, !P0 ;  /* 0x000000050f007c0c */ /* 0x010fe2000c721270 */
[----:B------:R-:W-:Y:S01]  /*53a80*/  ULDC UR5, c[0x0][0x22c] ;  /* 0x00008b0000057ab9 */ /* 0x000fe20000000800 */
[----:B------:R-:W-:Y:S01]  /*53a90*/  LEA.HI.X.SX32 R11, R11, R3, 0x2, P6 ;  /* 0x000000030b0b7211 */ /* 0x000fe200030f16ff */
[----:B------:R4:W-:Y:S01]  /*53aa0*/  @P5 STG.E desc[UR52][R8.64], R242 ;  /* 0x000000f208005986 */ /* 0x0009e2000c101934 */
[----:B------:R-:W-:-:S04]  /*53ab0*/  LEA R4, P6, R0, R2, 0x2 ;  /* 0x0000000200047211 */ /* 0x000fc800078c10ff */
[----:B------:R-:W-:Y:S01]  /*53ac0*/  LEA.HI.X.SX32 R5, R0, R3, 0x2, P6 ;  /* 0x0000000300057211 */ /* 0x000fe200030f16ff */
[----:B------:R-:W-:Y:S04]  /*53ad0*/  @P4 STG.E desc[UR52][R10.64], R235 ;  /* 0x000000eb0a004986 */ /* 0x000fe8000c101934 */
[----:B------:R4:W-:Y:S01]  /*53ae0*/  @P3 STG.E desc[UR52][R4.64], R243 ;  /* 0x000000f304003986 */ /* 0x0009e2000c101934 */
[----:B--2---:R-:W-:Y:S01]  /*53af0*/  ISETP.LT.AND P5, PT, R12, UR5, !P0 ;  /* 0x000000050c007c0c */ /* 0x004fe2000c7a1270 */
[----:B------:R-:W-:Y:S01]  /*53b00*/  VIADD R12, R0, UR4 ;  /* 0x00000004000c7c36 */ /* 0x000fe20008000000 */
[----:B------:R-:W-:-:S03]  /*53b10*/  ULDC UR5, c[0x0][0x22c] ;  /* 0x00008b0000057ab9 */ /* 0x000fc60000000800 */
[C---:B------:R-:W-:Y:S01]  /*53b20*/  VIADD R0, R12.reuse, UR4 ;  /* 0x000000040c007c36 */ /* 0x040fe20008000000 */
[----:B------:R-:W-:Y:S01]  /*53b30*/  ISETP.LT.AND P4, PT, R13, UR5, !P0 ;  /* 0x000000050d007c0c */ /* 0x000fe2000c781270 */
[----:B------:R-:W-:Y:S01]  /*53b40*/  ULDC UR5, c[0x0][0x22c] ;  /* 0x00008b0000057ab9 */ /* 0x000fe20000000800 */
[-C--:B-1----:R-:W-:Y:S02]  /*53b50*/  LEA R6, P6, R12, R2.reuse, 0x2 ;  /* 0x000000020c067211 */ /* 0x082fe400078c10ff */
[----:B------:R-:W-:Y:S02]  /*53b60*/  IADD3 R13, R0, UR4, RZ ;  /* 0x00000004000d7c10 */ /* 0x000fe4000fffe0ff */
[----:B------:R-:W-:Y:S02]  /*53b70*/  LEA.HI.X.SX32 R7, R12, R3, 0x2, P6 ;  /* 0x000000030c077211 */ /* 0x000fe400030f16ff */
[----:B----4-:R-:W-:-:S04]  /*53b80*/  LEA R8, P6, R0, R2, 0x2 ;  /* 0x0000000200087211 */ /* 0x010fc800078c10ff */
[----:B------:R-:W-:Y:S01]  /*53b90*/  LEA.HI.X.SX32 R9, R0, R3, 0x2, P6 ;  /* 0x0000000300097211 */ /* 0x000fe200030f16ff */
[----:B------:R1:W-:Y:S01]  /*53ba0*/  @P2 STG.E desc[UR52][R6.64], R148 ;  /* 0x0000009406002986 */ /* 0x0003e2000c101934 */
[----:B------:R-:W-:-:S03]  /*53bb0*/  LEA R4, P6, R13, R2, 0x2 ;  /* 0x000000020d047211 */ /* 0x000fc600078c10ff */
[----:B------:R2:W-:Y:S01]  /*53bc0*/  @P1 STG.E desc[UR52][R8.64], R244 ;  /* 0x000000f408001986 */ /* 0x0005e2000c101934 */
[C---:B------:R-:W-:Y:S02]  /*53bd0*/  LEA.HI.X.SX32 R5, R13.reuse, R3, 0x2, P6 ;  /* 0x000000030d057211 */ /* 0x040fe400030f16ff */
[----:B---3--:R-:W-:Y:S01]  /*53be0*/  ISETP.LT.AND P3, PT, R14, UR5, !P0 ;  /* 0x000000050e007c0c */ /* 0x008fe2000c761270 */
[----:B------:R-:W-:Y:S01]  /*53bf0*/  VIADD R14, R13, UR4 ;  /* 0x000000040d0e7c36 */ /* 0x000fe20008000000 */
[----:B------:R-:W-:-:S03]  /*53c00*/  ULDC UR5, c[0x0][0x22c] ;  /* 0x00008b0000057ab9 */ /* 0x000fc60000000800 */
[C---:B------:R-:W-:Y:S01]  /*53c10*/  VIADD R15, R14.reuse, UR4 ;  /* 0x000000040e0f7c36 */ /* 0x040fe20008000000 */
[----:B------:R-:W-:-:S03]  /*53c20*/  LEA R10, P1, R14, R2, 0x2 ;  /* 0x000000020e0a7211 */ /* 0x000fc600078210ff */
[----:B------:R-:W-:Y:S01]  /*53c30*/  VIADD R0, R15, UR4 ;  /* 0x000000040f007c36 */ /* 0x000fe20008000000 */
[----:B------:R-:W-:-:S03]  /*53c40*/  ISETP.LT.AND P2, PT, R16, UR5, !P0 ;  /* 0x0000000510007c0c */ /* 0x000fc6000c741270 */
[----:B------:R-:W-:Y:S01]  /*53c50*/  VIADD R16, R0, UR4 ;  /* 0x0000000400107c36 */ /* 0x000fe20008000000 */
[-C--:B------:R-:W-:Y:S02]  /*53c60*/  LEA.HI.X.SX32 R11, R14, R3.reuse, 0x2, P1 ;  /* 0x000000030e0b7211 */ /* 0x080fe400008f16ff */
[-C--:B-1----:R-:W-:Y:S01]  /*53c70*/  LEA R6, P1, R0, R2.reuse, 0x2 ;  /* 0x0000000200067211 */ /* 0x082fe200078210ff */
[----:B------:R-:W-:Y:S01]  /*53c80*/  VIADD R17, R16, UR4 ;  /* 0x0000000410117c36 */ /* 0x000fe20008000000 */
[CC--:B------:R-:W-:Y:S01]  /*53c90*/  LEA R12, P6, R15.reuse, R2.reuse, 0x2 ;  /* 0x000000020f0c7211 */ /* 0x0c0fe200078c10ff */
[----:B------:R-:W-:Y:S01]  /*53ca0*/  ULDC UR4, c[0x0][0x22c] ;  /* 0x00008b0000047ab9 */ /* 0x000fe20000000800 */
[-C--:B------:R-:W-:Y:S02]  /*53cb0*/  LEA.HI.X.SX32 R7, R0, R3.reuse, 0x2, P1 ;  /* 0x0000000300077211 */ /* 0x080fe400008f16ff */
[----:B------:R-:W-:Y:S02]  /*53cc0*/  LEA.HI.X.SX32 R13, R15, R3, 0x2, P6 ;  /* 0x000000030f0d7211 */ /* 0x000fe400030f16ff */
[----:B------:R-:W-:Y:S01]  /*53cd0*/  ISETP.LT.AND P1, PT, R19, UR4, !P0 ;  /* 0x0000000413007c0c */ /* 0x000fe2000c721270 */
[----:B------:R-:W-:Y:S01]  /*53ce0*/  ULDC UR4, c[0x0][0x22c] ;  /* 0x00008b0000047ab9 */ /* 0x000fe20000000800 */
[----:B------:R-:W-:-:S02]  /*53cf0*/  LEA R14, P6, R17, R2, 0x2 ;  /* 0x00000002110e7211 */ /* 0x000fc400078c10ff */
[----:B------:R-:W-:Y:S02]  /*53d00*/  ISETP.LT.AND P0, PT, R18, UR4, !P0 ;  /* 0x0000000412007c0c */ /* 0x000fe4000c701270 */
[-C--:B------:R-:W-:Y:S02]  /*53d10*/  LEA.HI.X.SX32 R15, R17, R3.reuse, 0x2, P6 ;  /* 0x00000003110f7211 */ /* 0x080fe400030f16ff */
[C---:B------:R-:W-:Y:S01]  /*53d20*/  LEA R2, P6, R16.reuse, R2, 0x2 ;  /* 0x0000000210027211 */ /* 0x040fe200078c10ff */
[----:B------:R2:W-:Y:S03]  /*53d30*/  @P5 STG.E desc[UR52][R4.64], R149 ;  /* 0x0000009504005986 */ /* 0x0005e6000c101934 */
[----:B------:R-:W-:Y:S01]  /*53d40*/  LEA.HI.X.SX32 R3, R16, R3, 0x2, P6 ;  /* 0x0000000310037211 */ /* 0x000fe200030f16ff */
[----:B------:R2:W-:Y:S04]  /*53d50*/  @P4 STG.E desc[UR52][R10.64], R245 ;  /* 0x000000f50a004986 */ /* 0x0005e8000c101934 */
[----:B------:R2:W-:Y:S04]  /*53d60*/  @P3 STG.E desc[UR52][R12.64], R150 ;  /* 0x000000960c003986 */ /* 0x0005e8000c101934 */
[----:B------:R2:W-:Y:S04]  /*53d70*/  @P2 STG.E desc[UR52][R6.64], R246 ;  /* 0x000000f606002986 */ /* 0x0005e8000c101934 */
[----:B------:R2:W-:Y:S01]  /*53d80*/  @P1 STG.E desc[UR52][R2.64], R151 ;  /* 0x0000009702001986 */ /* 0x0005e2000c101934 */
[----:B------:R-:W-:Y:S05]  /*53d90*/  @!P0 EXIT ;  /* 0x000000000000894d */ /* 0x000fea0003800000 */
[----:B------:R-:W-:Y:S01]  /*53da0*/  STG.E desc[UR52][R14.64], R247 ;  /* 0x000000f70e007986 */ /* 0x000fe2000c101934 */
[----:B------:R-:W-:Y:S05]  /*53db0*/  EXIT ;  /* 0x000000000000794d */ /* 0x000fea0003800000 */
.L_x_2:
[----:B------:R-:W-:-:S00]  /*53dc0*/  BRA `(.L_x_2) ;  /* 0xfffffffc00fc7947 */ /* 0x000fc0000383ffff */
[----:B------:R-:W-:-:S00]  /*53dd0*/  NOP ;  /* 0x0000000000007918 */ /* 0x000fc00000000000 */
        /* <DEDUP_REMOVED lines=10> */
.L_x_3:


//--------------------- .nv.shared.matmul_kernel  --------------------------
	.section	.nv.shared.matmul_kernel,"aw",@nobits
	.sectionflags	@""
	.align	16
	.zero		1024


//--------------------- .nv.shared.reserved.0     --------------------------
	.section	.nv.shared.reserved.0,"aw",@nobits
	.weak		__nv_reservedSMEM_offset_0_alias
	.size		__nv_reservedSMEM_offset_0_alias, 0, 0
	.other		__nv_reservedSMEM_offset_0_alias,@"STO_CUDA_RESERVED_SHARED STV_DEFAULT"
__nv_reservedSMEM_offset_0_alias:
	.zero		0


//--------------------- .nv.constant0.matmul_kernel --------------------------
	.section	.nv.constant0.matmul_kernel,"a",@progbits
	.sectionflags	@""
	.align	4
.nv.constant0.matmul_kernel:
	.zero		608


//--------------------- SYMBOLS --------------------------

	.type		.nv.reservedSmem.offset0,@object
	.size		.nv.reservedSmem.offset0,0x4
